//
// Generated by NVIDIA NVVM Compiler
//
// Compiler Build ID: CL-36424714
// Cuda compilation tools, release 13.0, V13.0.88
// Based on NVVM 20.0.0
//

.version 9.0
.target sm_100
.address_size 64

	// .globl	indicator_kernel

.visible .entry indicator_kernel(
	.param .u64 .ptr .align 1 indicator_kernel_param_0,
	.param .u64 .ptr .align 1 indicator_kernel_param_1,
	.param .u64 .ptr .align 1 indicator_kernel_param_2,
	.param .u64 .ptr .align 1 indicator_kernel_param_3
)
{
	.local .align 16 .b8 	__local_depot0[9216];
	.reg .b64 	%SP;
	.reg .b64 	%SPL;
	.reg .pred 	%p<263>;
	.reg .b32 	%r<1298>;
	.reg .b32 	%f<1471>;
	.reg .b64 	%rd<805>;

	mov.u64 	%SPL, __local_depot0;
	ld.param.u64 	%rd16, [indicator_kernel_param_0];
	ld.param.u64 	%rd13, [indicator_kernel_param_1];
	cvta.to.global.u64 	%rd1, %rd16;
	add.u64 	%rd2, %SPL, 0;
	add.u64 	%rd3, %SPL, 1024;
	add.u64 	%rd4, %SPL, 2048;
	add.u64 	%rd5, %SPL, 3072;
	add.u64 	%rd6, %SPL, 4096;
	add.u64 	%rd7, %SPL, 5120;
	add.u64 	%rd8, %SPL, 6144;
	add.u64 	%rd9, %SPL, 7168;
	add.u64 	%rd10, %SPL, 8192;
	mov.u32 	%r251, %ctaid.x;
	mov.u32 	%r252, %ntid.x;
	mov.u32 	%r253, %tid.x;
	mad.lo.s32 	%r1, %r251, %r252, %r253;
	ld.global.u32 	%r254, [%rd1];
	ld.global.u32 	%r2, [%rd1+4];
	mul.lo.s32 	%r255, %r2, %r254;
	setp.ge.u32 	%p1, %r1, %r255;
	@%p1 bra 	$L__BB0_226;
	cvta.to.global.u64 	%rd26, %rd13;
	div.u32 	%r3, %r1, %r2;
	ld.global.u32 	%r4, [%rd1+8];
	mul.wide.u32 	%rd27, %r3, 80;
	add.s64 	%rd11, %rd26, %rd27;
	ld.global.u32 	%r256, [%rd11];
	ld.global.u32 	%r257, [%rd11+4];
	ld.global.u32 	%r258, [%rd11+8];
	ld.global.u32 	%r5, [%rd11+12];
	ld.global.u32 	%r259, [%rd11+16];
	ld.global.u32 	%r260, [%rd11+20];
	ld.global.u32 	%r6, [%rd11+24];
	ld.global.u32 	%r7, [%rd11+28];
	ld.global.u32 	%r261, [%rd11+32];
	ld.global.u32 	%r262, [%rd11+36];
	ld.global.u32 	%r263, [%rd11+40];
	ld.global.u32 	%r264, [%rd11+44];
	ld.global.u32 	%r265, [%rd11+48];
	ld.global.u32 	%r266, [%rd11+52];
	ld.global.u32 	%r8, [%rd11+56];
	cvt.rn.f32.u32 	%f348, %r256;
	add.f32 	%f349, %f348, 0f3F800000;
	mov.f32 	%f350, 0f40000000;
	div.rn.f32 	%f1, %f350, %f349;
	cvt.rn.f32.u32 	%f351, %r257;
	add.f32 	%f352, %f351, 0f3F800000;
	div.rn.f32 	%f2, %f350, %f352;
	cvt.rn.f32.u32 	%f353, %r258;
	add.f32 	%f354, %f353, 0f3F800000;
	div.rn.f32 	%f3, %f350, %f354;
	min.u32 	%r9, %r259, 256;
	min.u32 	%r10, %r260, 256;
	min.u32 	%r11, %r266, 256;
	min.u32 	%r12, %r263, 256;
	min.u32 	%r13, %r264, 256;
	min.u32 	%r14, %r265, 256;
	min.u32 	%r15, %r261, 256;
	min.u32 	%r16, %r262, 256;
	min.u32 	%r17, %r8, 256;
	setp.eq.s32 	%p2, %r4, 0;
	@%p2 bra 	$L__BB0_226;
	ld.global.u32 	%r18, [%rd11+60];
	ld.global.u32 	%r19, [%rd11+64];
	mul.lo.s32 	%r268, %r3, %r2;
	mul.lo.s32 	%r20, %r268, %r4;
	rem.u32 	%r21, %r1, %r2;
	mov.b32 	%r1169, 0;
	mov.f32 	%f1267, 0f00000000;
	mov.f32 	%f1268, %f1267;
	mov.f32 	%f1269, %f1267;
	mov.u32 	%r1170, %r1169;
	mov.f32 	%f1270, %f1267;
	mov.u32 	%r1171, %r1169;
	mov.u32 	%r1172, %r1169;
	mov.u32 	%r1173, %r1169;
	mov.f32 	%f8, %f1267;
	mov.f32 	%f9, %f1267;
	mov.f32 	%f10, %f1267;
	mov.f32 	%f1309, %f1267;
	mov.f32 	%f1308, %f1267;
	mov.f32 	%f1307, %f1267;
	mov.f32 	%f1306, %f1267;
	mov.f32 	%f1305, %f1267;
	mov.u32 	%r27, %r1169;
	mov.u32 	%r1203, %r1169;
	mov.u32 	%r29, %r1169;
	mov.f32 	%f16, %f1267;
	mov.f32 	%f17, %f1267;
	mov.f32 	%f18, %f1267;
	mov.u32 	%r30, %r1169;
	mov.u32 	%r1178, %r1169;
	mov.u32 	%r1179, %r1169;
	mov.f32 	%f1282, %f1267;
	mov.f32 	%f1333, %f1267;
	mov.f32 	%f1332, %f1267;
	mov.f32 	%f1331, %f1267;
	mov.f32 	%f1330, %f1267;
	mov.u32 	%r1214, %r1169;
	mov.u32 	%r1213, %r1169;
	mov.f32 	%f1287, %f1267;
	mov.f32 	%f1288, %f1267;
	mov.f32 	%f1289, %f1267;
	mov.f32 	%f1290, %f1267;
	mov.f32 	%f1291, %f1267;
	mov.f32 	%f1292, %f1267;
	mov.f32 	%f1293, %f1267;
	mov.f32 	%f1294, %f1267;
	mov.f32 	%f1295, %f1267;
	mov.u32 	%r1183, %r1169;
	mov.f32 	%f1296, %f1267;
	mov.u32 	%r1184, %r1169;
	mov.u32 	%r1185, %r1169;
	mov.u32 	%r1186, %r1169;
	mov.u32 	%r1187, %r1169;
	mov.u32 	%r1188, %r1169;
	mov.u32 	%r1189, %r1169;
	mov.u32 	%r1190, %r1169;
	mov.u32 	%r1191, %r1169;
	mov.u32 	%r1254, %r1169;
	mov.u32 	%r1253, %r1169;
	mov.u32 	%r1252, %r1169;
	mov.u32 	%r1251, %r1169;
	mov.u32 	%r1196, %r1169;
	mov.u32 	%r1197, %r1169;
	mov.u32 	%r1198, %r1169;
	mov.u32 	%r1199, %r1169;
	mov.u32 	%r1200, %r1169;
	mov.u32 	%r1201, %r1169;
$L__BB0_3:
	ld.param.u64 	%rd802, [indicator_kernel_param_2];
	mad.lo.s32 	%r269, %r1169, %r2, %r21;
	cvta.to.global.u64 	%rd28, %rd802;
	mul.wide.u32 	%rd29, %r269, 32;
	add.s64 	%rd12, %rd28, %rd29;
	ld.global.f32 	%f34, [%rd12+4];
	ld.global.f32 	%f35, [%rd12+8];
	ld.global.f32 	%f36, [%rd12+12];
	ld.global.f32 	%f37, [%rd12+16];
	add.s32 	%r55, %r269, %r20;
	setp.gtu.f32 	%p3, %f36, 0f00000000;
	mov.f32 	%f1310, 0f00000000;
	mov.f32 	%f1311, 0f00000000;
	mov.f32 	%f1312, 0f00000000;
	@%p3 bra 	$L__BB0_5;
	ld.param.u64 	%rd803, [indicator_kernel_param_3];
	cvta.to.global.u64 	%rd30, %rd803;
	mul.wide.u32 	%rd31, %r55, 160;
	add.s64 	%rd32, %rd30, %rd31;
	mov.b32 	%r270, 0;
	st.global.v4.u32 	[%rd32], {%r270, %r270, %r270, %r270};
	st.global.v4.u32 	[%rd32+16], {%r270, %r270, %r270, %r270};
	st.global.v4.u32 	[%rd32+32], {%r270, %r270, %r270, %r270};
	st.global.v4.u32 	[%rd32+48], {%r270, %r270, %r270, %r270};
	st.global.v4.u32 	[%rd32+64], {%r270, %r270, %r270, %r270};
	st.global.v4.u32 	[%rd32+80], {%r270, %r270, %r270, %r270};
	st.global.v4.u32 	[%rd32+96], {%r270, %r270, %r270, %r270};
	st.global.v4.u32 	[%rd32+112], {%r270, %r270, %r270, %r270};
	st.global.v4.u32 	[%rd32+128], {%r270, %r270, %r270, %r270};
	st.global.v4.u32 	[%rd32+144], {%r270, %r270, %r270, %r270};
	bra.uni 	$L__BB0_225;
$L__BB0_5:
	cvt.rn.f32.u32 	%f38, %r5;
	ld.global.f32 	%f39, [%rd12];
	ld.global.u32 	%r56, [%rd12+20];
	setp.eq.s32 	%p4, %r1171, 0;
	mul.f32 	%f357, %f1, %f36;
	mov.f32 	%f358, 0f3F800000;
	sub.f32 	%f359, %f358, %f1;
	fma.rn.f32 	%f360, %f359, %f1267, %f357;
	selp.f32 	%f1267, %f36, %f360, %p4;
	setp.eq.s32 	%p5, %r1172, 0;
	mul.f32 	%f361, %f2, %f36;
	sub.f32 	%f362, %f358, %f2;
	fma.rn.f32 	%f363, %f362, %f1268, %f361;
	selp.f32 	%f1268, %f36, %f363, %p5;
	setp.eq.s32 	%p6, %r1173, 0;
	mul.f32 	%f364, %f3, %f36;
	sub.f32 	%f365, %f358, %f3;
	fma.rn.f32 	%f366, %f365, %f1269, %f364;
	selp.f32 	%f1269, %f36, %f366, %p6;
	mov.b32 	%r1202, 1;
	setp.eq.s32 	%p7, %r29, 0;
	mov.u32 	%r1204, %r29;
	@%p7 bra 	$L__BB0_25;
	setp.eq.s32 	%p8, %r29, 2;
	@%p8 bra 	$L__BB0_13;
	setp.ne.s32 	%p9, %r29, 1;
	@%p9 bra 	$L__BB0_20;
	sub.f32 	%f395, %f34, %f8;
	sub.f32 	%f396, %f9, %f35;
	setp.gt.f32 	%p17, %f395, %f396;
	setp.gt.f32 	%p18, %f395, 0f00000000;
	selp.f32 	%f397, %f395, 0f00000000, %p17;
	selp.f32 	%f398, %f397, 0f00000000, %p18;
	setp.gt.f32 	%p19, %f396, %f395;
	setp.gt.f32 	%p20, %f396, 0f00000000;
	selp.f32 	%f399, %f396, 0f00000000, %p20;
	selp.f32 	%f400, %f399, 0f00000000, %p19;
	sub.f32 	%f401, %f34, %f35;
	sub.f32 	%f402, %f34, %f10;
	abs.f32 	%f403, %f402;
	sub.f32 	%f404, %f35, %f10;
	abs.f32 	%f405, %f404;
	max.f32 	%f406, %f403, %f405;
	max.f32 	%f407, %f401, %f406;
	add.f32 	%f1309, %f1309, %f398;
	add.f32 	%f1308, %f1308, %f400;
	add.f32 	%f1307, %f1307, %f407;
	add.s32 	%r1204, %r27, 1;
	setp.lt.u32 	%p21, %r1204, %r5;
	@%p21 bra 	$L__BB0_25;
	setp.leu.f32 	%p22, %f1307, 0f00000000;
	mov.f32 	%f1311, 0f00000000;
	mov.f32 	%f1312, %f1311;
	@%p22 bra 	$L__BB0_11;
	div.rn.f32 	%f409, %f1309, %f1307;
	mul.f32 	%f1311, %f409, 0f42C80000;
	div.rn.f32 	%f410, %f1308, %f1307;
	mul.f32 	%f1312, %f410, 0f42C80000;
$L__BB0_11:
	add.f32 	%f50, %f1311, %f1312;
	setp.leu.f32 	%p23, %f50, 0f00000000;
	mov.f32 	%f1305, 0f00000000;
	mov.b32 	%r1203, 1;
	mov.b32 	%r1202, 2;
	@%p23 bra 	$L__BB0_25;
	sub.f32 	%f412, %f1311, %f1312;
	abs.f32 	%f413, %f412;
	div.rn.f32 	%f414, %f413, %f50;
	mul.f32 	%f1305, %f414, 0f42C80000;
	mov.f32 	%f1310, %f1305;
	bra.uni 	$L__BB0_25;
$L__BB0_13:
	sub.f32 	%f368, %f34, %f8;
	sub.f32 	%f369, %f9, %f35;
	setp.gt.f32 	%p10, %f368, %f369;
	setp.gt.f32 	%p11, %f368, 0f00000000;
	selp.f32 	%f370, %f368, 0f00000000, %p10;
	selp.f32 	%f371, %f370, 0f00000000, %p11;
	setp.gt.f32 	%p12, %f369, %f368;
	setp.gt.f32 	%p13, %f369, 0f00000000;
	selp.f32 	%f372, %f369, 0f00000000, %p13;
	selp.f32 	%f373, %f372, 0f00000000, %p12;
	sub.f32 	%f374, %f34, %f35;
	sub.f32 	%f375, %f34, %f10;
	abs.f32 	%f376, %f375;
	sub.f32 	%f377, %f35, %f10;
	abs.f32 	%f378, %f377;
	max.f32 	%f379, %f376, %f378;
	max.f32 	%f380, %f374, %f379;
	div.rn.f32 	%f381, %f1309, %f38;
	sub.f32 	%f382, %f1309, %f381;
	add.f32 	%f1309, %f382, %f371;
	div.rn.f32 	%f383, %f1308, %f38;
	sub.f32 	%f384, %f1308, %f383;
	add.f32 	%f1308, %f384, %f373;
	div.rn.f32 	%f385, %f1307, %f38;
	sub.f32 	%f386, %f1307, %f385;
	add.f32 	%f1307, %f386, %f380;
	setp.leu.f32 	%p14, %f1307, 0f00000000;
	mov.f32 	%f1311, 0f00000000;
	mov.f32 	%f1312, %f1311;
	@%p14 bra 	$L__BB0_15;
	div.rn.f32 	%f387, %f1309, %f1307;
	mul.f32 	%f1311, %f387, 0f42C80000;
	div.rn.f32 	%f388, %f1308, %f1307;
	mul.f32 	%f1312, %f388, 0f42C80000;
$L__BB0_15:
	add.f32 	%f59, %f1311, %f1312;
	setp.leu.f32 	%p15, %f59, 0f00000000;
	mov.f32 	%f1301, 0f00000000;
	@%p15 bra 	$L__BB0_17;
	sub.f32 	%f390, %f1311, %f1312;
	abs.f32 	%f391, %f390;
	div.rn.f32 	%f392, %f391, %f59;
	mul.f32 	%f1301, %f392, 0f42C80000;
$L__BB0_17:
	add.f32 	%f1305, %f1305, %f1301;
	add.s32 	%r1203, %r1203, 1;
	setp.lt.u32 	%p16, %r1203, %r5;
	@%p16 bra 	$L__BB0_19;
	div.rn.f32 	%f1306, %f1305, %f38;
	mov.b32 	%r1202, 3;
	mov.u32 	%r1204, %r27;
	mov.f32 	%f1310, %f1306;
	bra.uni 	$L__BB0_25;
$L__BB0_19:
	cvt.rn.f32.u32 	%f393, %r1203;
	div.rn.f32 	%f1310, %f1305, %f393;
	mov.b32 	%r1202, 2;
	mov.u32 	%r1204, %r27;
	bra.uni 	$L__BB0_25;
$L__BB0_20:
	sub.f32 	%f416, %f34, %f8;
	sub.f32 	%f417, %f9, %f35;
	setp.gt.f32 	%p24, %f416, %f417;
	setp.gt.f32 	%p25, %f416, 0f00000000;
	selp.f32 	%f418, %f416, 0f00000000, %p24;
	selp.f32 	%f419, %f418, 0f00000000, %p25;
	setp.gt.f32 	%p26, %f417, %f416;
	setp.gt.f32 	%p27, %f417, 0f00000000;
	selp.f32 	%f420, %f417, 0f00000000, %p27;
	selp.f32 	%f421, %f420, 0f00000000, %p26;
	sub.f32 	%f422, %f34, %f35;
	sub.f32 	%f423, %f34, %f10;
	abs.f32 	%f424, %f423;
	sub.f32 	%f425, %f35, %f10;
	abs.f32 	%f426, %f425;
	max.f32 	%f427, %f424, %f426;
	max.f32 	%f428, %f422, %f427;
	div.rn.f32 	%f429, %f1309, %f38;
	sub.f32 	%f430, %f1309, %f429;
	add.f32 	%f1309, %f430, %f419;
	div.rn.f32 	%f431, %f1308, %f38;
	sub.f32 	%f432, %f1308, %f431;
	add.f32 	%f1308, %f432, %f421;
	div.rn.f32 	%f433, %f1307, %f38;
	sub.f32 	%f434, %f1307, %f433;
	add.f32 	%f1307, %f434, %f428;
	setp.leu.f32 	%p28, %f1307, 0f00000000;
	mov.f32 	%f1311, 0f00000000;
	mov.f32 	%f1312, %f1311;
	@%p28 bra 	$L__BB0_22;
	div.rn.f32 	%f435, %f1309, %f1307;
	mul.f32 	%f1311, %f435, 0f42C80000;
	div.rn.f32 	%f436, %f1308, %f1307;
	mul.f32 	%f1312, %f436, 0f42C80000;
$L__BB0_22:
	add.f32 	%f72, %f1311, %f1312;
	setp.leu.f32 	%p29, %f72, 0f00000000;
	mov.f32 	%f1304, 0f00000000;
	@%p29 bra 	$L__BB0_24;
	sub.f32 	%f438, %f1311, %f1312;
	abs.f32 	%f439, %f438;
	div.rn.f32 	%f440, %f439, %f72;
	mul.f32 	%f1304, %f440, 0f42C80000;
$L__BB0_24:
	add.f32 	%f441, %f38, 0fBF800000;
	fma.rn.f32 	%f442, %f441, %f1306, %f1304;
	div.rn.f32 	%f1306, %f442, %f38;
	mov.u32 	%r1202, %r29;
	mov.u32 	%r1204, %r27;
	mov.f32 	%f1310, %f1306;
$L__BB0_25:
	setp.ne.s32 	%p30, %r1178, 0;
	@%p30 bra 	$L__BB0_27;
	sub.f32 	%f1313, %f34, %f35;
	bra.uni 	$L__BB0_28;
$L__BB0_27:
	sub.f32 	%f443, %f34, %f35;
	sub.f32 	%f444, %f34, %f18;
	abs.f32 	%f445, %f444;
	sub.f32 	%f446, %f35, %f18;
	abs.f32 	%f447, %f446;
	max.f32 	%f448, %f445, %f447;
	max.f32 	%f1313, %f443, %f448;
$L__BB0_28:
	cvt.rn.f32.u32 	%f87, %r6;
	setp.ne.s32 	%p31, %r1179, 0;
	@%p31 bra 	$L__BB0_32;
	add.f32 	%f17, %f17, %f1313;
	add.s32 	%r30, %r30, 1;
	setp.lt.u32 	%p32, %r30, %r6;
	@%p32 bra 	$L__BB0_31;
	div.rn.f32 	%f16, %f17, %f87;
	mov.b32 	%r1179, 1;
	bra.uni 	$L__BB0_33;
$L__BB0_31:
	cvt.rn.f32.u32 	%f451, %r30;
	div.rn.f32 	%f16, %f17, %f451;
	mov.b32 	%r1179, 0;
	bra.uni 	$L__BB0_33;
$L__BB0_32:
	add.f32 	%f449, %f87, 0fBF800000;
	fma.rn.f32 	%f450, %f449, %f16, %f1313;
	div.rn.f32 	%f16, %f450, %f87;
	mov.b32 	%r1179, 1;
$L__BB0_33:
	mul.wide.u32 	%rd33, %r1188, 4;
	add.s64 	%rd34, %rd4, %rd33;
	st.local.f32 	[%rd34], %f16;
	add.s32 	%r282, %r1188, 1;
	rem.u32 	%r1188, %r282, %r11;
	setp.lt.u32 	%p33, %r1189, %r11;
	selp.u32 	%r283, 1, 0, %p33;
	add.s32 	%r1189, %r1189, %r283;
	setp.eq.s32 	%p34, %r1189, 0;
	mov.f32 	%f1324, 0f00000000;
	@%p34 bra 	$L__BB0_48;
	setp.lt.u32 	%p35, %r1189, %r11;
	selp.b32 	%r67, 0, %r1188, %p35;
	setp.lt.u32 	%p36, %r1189, 16;
	mov.f32 	%f1323, 0f00000000;
	mov.b32 	%r1210, 0;
	@%p36 bra 	$L__BB0_37;
	and.b32  	%r285, %r1189, -16;
	neg.s32 	%r1208, %r285;
	add.s32 	%r1207, %r67, 7;
	mov.f32 	%f1323, 0f00000000;
$L__BB0_36:
	.pragma "nounroll";
	and.b32  	%r1210, %r1189, -16;
	add.s32 	%r286, %r1207, -7;
	rem.u32 	%r287, %r286, %r11;
	mul.wide.u32 	%rd35, %r287, 4;
	add.s64 	%rd36, %rd4, %rd35;
	ld.local.f32 	%f456, [%rd36];
	add.f32 	%f457, %f1323, %f456;
	add.s32 	%r288, %r1207, -6;
	rem.u32 	%r289, %r288, %r11;
	mul.wide.u32 	%rd37, %r289, 4;
	add.s64 	%rd38, %rd4, %rd37;
	ld.local.f32 	%f458, [%rd38];
	add.f32 	%f459, %f457, %f458;
	add.s32 	%r290, %r1207, -5;
	rem.u32 	%r291, %r290, %r11;
	mul.wide.u32 	%rd39, %r291, 4;
	add.s64 	%rd40, %rd4, %rd39;
	ld.local.f32 	%f460, [%rd40];
	add.f32 	%f461, %f459, %f460;
	add.s32 	%r292, %r1207, -4;
	rem.u32 	%r293, %r292, %r11;
	mul.wide.u32 	%rd41, %r293, 4;
	add.s64 	%rd42, %rd4, %rd41;
	ld.local.f32 	%f462, [%rd42];
	add.f32 	%f463, %f461, %f462;
	add.s32 	%r294, %r1207, -3;
	rem.u32 	%r295, %r294, %r11;
	mul.wide.u32 	%rd43, %r295, 4;
	add.s64 	%rd44, %rd4, %rd43;
	ld.local.f32 	%f464, [%rd44];
	add.f32 	%f465, %f463, %f464;
	add.s32 	%r296, %r1207, -2;
	rem.u32 	%r297, %r296, %r11;
	mul.wide.u32 	%rd45, %r297, 4;
	add.s64 	%rd46, %rd4, %rd45;
	ld.local.f32 	%f466, [%rd46];
	add.f32 	%f467, %f465, %f466;
	add.s32 	%r298, %r1207, -1;
	rem.u32 	%r299, %r298, %r11;
	mul.wide.u32 	%rd47, %r299, 4;
	add.s64 	%rd48, %rd4, %rd47;
	ld.local.f32 	%f468, [%rd48];
	add.f32 	%f469, %f467, %f468;
	add.s32 	%r300, %r1207, 8;
	rem.u32 	%r301, %r1207, %r11;
	mul.wide.u32 	%rd49, %r301, 4;
	add.s64 	%rd50, %rd4, %rd49;
	ld.local.f32 	%f470, [%rd50];
	add.f32 	%f471, %f469, %f470;
	add.s32 	%r302, %r1207, 1;
	rem.u32 	%r303, %r302, %r11;
	mul.wide.u32 	%rd51, %r303, 4;
	add.s64 	%rd52, %rd4, %rd51;
	ld.local.f32 	%f472, [%rd52];
	add.f32 	%f473, %f471, %f472;
	add.s32 	%r304, %r1207, 2;
	rem.u32 	%r305, %r304, %r11;
	mul.wide.u32 	%rd53, %r305, 4;
	add.s64 	%rd54, %rd4, %rd53;
	ld.local.f32 	%f474, [%rd54];
	add.f32 	%f475, %f473, %f474;
	add.s32 	%r306, %r1207, 3;
	rem.u32 	%r307, %r306, %r11;
	mul.wide.u32 	%rd55, %r307, 4;
	add.s64 	%rd56, %rd4, %rd55;
	ld.local.f32 	%f476, [%rd56];
	add.f32 	%f477, %f475, %f476;
	add.s32 	%r308, %r1207, 4;
	rem.u32 	%r309, %r308, %r11;
	mul.wide.u32 	%rd57, %r309, 4;
	add.s64 	%rd58, %rd4, %rd57;
	ld.local.f32 	%f478, [%rd58];
	add.f32 	%f479, %f477, %f478;
	add.s32 	%r310, %r1207, 5;
	rem.u32 	%r311, %r310, %r11;
	mul.wide.u32 	%rd59, %r311, 4;
	add.s64 	%rd60, %rd4, %rd59;
	ld.local.f32 	%f480, [%rd60];
	add.f32 	%f481, %f479, %f480;
	add.s32 	%r312, %r1207, 6;
	rem.u32 	%r313, %r312, %r11;
	mul.wide.u32 	%rd61, %r313, 4;
	add.s64 	%rd62, %rd4, %rd61;
	ld.local.f32 	%f482, [%rd62];
	add.f32 	%f483, %f481, %f482;
	add.s32 	%r314, %r1207, 7;
	rem.u32 	%r315, %r314, %r11;
	mul.wide.u32 	%rd63, %r315, 4;
	add.s64 	%rd64, %rd4, %rd63;
	ld.local.f32 	%f484, [%rd64];
	add.f32 	%f485, %f483, %f484;
	rem.u32 	%r316, %r300, %r11;
	mul.wide.u32 	%rd65, %r316, 4;
	add.s64 	%rd66, %rd4, %rd65;
	ld.local.f32 	%f486, [%rd66];
	add.f32 	%f1323, %f485, %f486;
	add.s32 	%r1208, %r1208, 16;
	add.s32 	%r1207, %r1207, 16;
	setp.ne.s32 	%p37, %r1208, 0;
	@%p37 bra 	$L__BB0_36;
$L__BB0_37:
	and.b32  	%r317, %r1189, 15;
	setp.eq.s32 	%p38, %r317, 0;
	@%p38 bra 	$L__BB0_47;
	and.b32  	%r318, %r1189, 15;
	setp.lt.u32 	%p39, %r318, 8;
	@%p39 bra 	$L__BB0_40;
	setp.lt.u32 	%p40, %r1189, %r11;
	selp.b32 	%r319, 0, %r1188, %p40;
	add.s32 	%r320, %r1210, %r319;
	rem.u32 	%r321, %r320, %r11;
	mul.wide.u32 	%rd67, %r321, 4;
	add.s64 	%rd68, %rd4, %rd67;
	ld.local.f32 	%f488, [%rd68];
	add.f32 	%f489, %f1323, %f488;
	add.s32 	%r322, %r320, 1;
	rem.u32 	%r323, %r322, %r11;
	mul.wide.u32 	%rd69, %r323, 4;
	add.s64 	%rd70, %rd4, %rd69;
	ld.local.f32 	%f490, [%rd70];
	add.f32 	%f491, %f489, %f490;
	add.s32 	%r324, %r320, 2;
	rem.u32 	%r325, %r324, %r11;
	mul.wide.u32 	%rd71, %r325, 4;
	add.s64 	%rd72, %rd4, %rd71;
	ld.local.f32 	%f492, [%rd72];
	add.f32 	%f493, %f491, %f492;
	add.s32 	%r326, %r320, 3;
	rem.u32 	%r327, %r326, %r11;
	mul.wide.u32 	%rd73, %r327, 4;
	add.s64 	%rd74, %rd4, %rd73;
	ld.local.f32 	%f494, [%rd74];
	add.f32 	%f495, %f493, %f494;
	add.s32 	%r328, %r320, 4;
	rem.u32 	%r329, %r328, %r11;
	mul.wide.u32 	%rd75, %r329, 4;
	add.s64 	%rd76, %rd4, %rd75;
	ld.local.f32 	%f496, [%rd76];
	add.f32 	%f497, %f495, %f496;
	add.s32 	%r330, %r320, 5;
	rem.u32 	%r331, %r330, %r11;
	mul.wide.u32 	%rd77, %r331, 4;
	add.s64 	%rd78, %rd4, %rd77;
	ld.local.f32 	%f498, [%rd78];
	add.f32 	%f499, %f497, %f498;
	add.s32 	%r332, %r320, 6;
	rem.u32 	%r333, %r332, %r11;
	mul.wide.u32 	%rd79, %r333, 4;
	add.s64 	%rd80, %rd4, %rd79;
	ld.local.f32 	%f500, [%rd80];
	add.f32 	%f501, %f499, %f500;
	add.s32 	%r334, %r320, 7;
	rem.u32 	%r335, %r334, %r11;
	mul.wide.u32 	%rd81, %r335, 4;
	add.s64 	%rd82, %rd4, %rd81;
	ld.local.f32 	%f502, [%rd82];
	add.f32 	%f1323, %f501, %f502;
	add.s32 	%r1210, %r1210, 8;
$L__BB0_40:
	and.b32  	%r336, %r1189, 7;
	setp.eq.s32 	%p41, %r336, 0;
	@%p41 bra 	$L__BB0_47;
	and.b32  	%r337, %r1189, 7;
	setp.lt.u32 	%p42, %r337, 4;
	@%p42 bra 	$L__BB0_43;
	setp.lt.u32 	%p43, %r1189, %r11;
	selp.b32 	%r338, 0, %r1188, %p43;
	add.s32 	%r339, %r1210, %r338;
	rem.u32 	%r340, %r339, %r11;
	mul.wide.u32 	%rd83, %r340, 4;
	add.s64 	%rd84, %rd4, %rd83;
	ld.local.f32 	%f504, [%rd84];
	add.f32 	%f505, %f1323, %f504;
	add.s32 	%r341, %r339, 1;
	rem.u32 	%r342, %r341, %r11;
	mul.wide.u32 	%rd85, %r342, 4;
	add.s64 	%rd86, %rd4, %rd85;
	ld.local.f32 	%f506, [%rd86];
	add.f32 	%f507, %f505, %f506;
	add.s32 	%r343, %r339, 2;
	rem.u32 	%r344, %r343, %r11;
	mul.wide.u32 	%rd87, %r344, 4;
	add.s64 	%rd88, %rd4, %rd87;
	ld.local.f32 	%f508, [%rd88];
	add.f32 	%f509, %f507, %f508;
	add.s32 	%r345, %r339, 3;
	rem.u32 	%r346, %r345, %r11;
	mul.wide.u32 	%rd89, %r346, 4;
	add.s64 	%rd90, %rd4, %rd89;
	ld.local.f32 	%f510, [%rd90];
	add.f32 	%f1323, %f509, %f510;
	add.s32 	%r1210, %r1210, 4;
$L__BB0_43:
	and.b32  	%r347, %r1189, 3;
	setp.eq.s32 	%p44, %r347, 0;
	@%p44 bra 	$L__BB0_47;
	setp.lt.u32 	%p45, %r1189, %r11;
	selp.b32 	%r348, 0, %r1188, %p45;
	add.s32 	%r80, %r1210, %r348;
	rem.u32 	%r349, %r80, %r11;
	mul.wide.u32 	%rd91, %r349, 4;
	add.s64 	%rd92, %rd4, %rd91;
	ld.local.f32 	%f511, [%rd92];
	add.f32 	%f1323, %f1323, %f511;
	and.b32  	%r350, %r1189, 3;
	setp.eq.s32 	%p46, %r350, 1;
	@%p46 bra 	$L__BB0_47;
	add.s32 	%r351, %r80, 1;
	rem.u32 	%r352, %r351, %r11;
	mul.wide.u32 	%rd93, %r352, 4;
	add.s64 	%rd94, %rd4, %rd93;
	ld.local.f32 	%f512, [%rd94];
	add.f32 	%f1323, %f1323, %f512;
	and.b32  	%r353, %r1189, 3;
	setp.eq.s32 	%p47, %r353, 2;
	@%p47 bra 	$L__BB0_47;
	add.s32 	%r354, %r80, 2;
	rem.u32 	%r355, %r354, %r11;
	mul.wide.u32 	%rd95, %r355, 4;
	add.s64 	%rd96, %rd4, %rd95;
	ld.local.f32 	%f513, [%rd96];
	add.f32 	%f1323, %f1323, %f513;
$L__BB0_47:
	cvt.rn.f32.u32 	%f514, %r1189;
	div.rn.f32 	%f1324, %f1323, %f514;
$L__BB0_48:
	setp.eq.s32 	%p48, %r1178, 0;
	mov.f32 	%f1329, 0f42480000;
	@%p48 bra 	$L__BB0_54;
	cvt.rn.f32.u32 	%f110, %r7;
	sub.f32 	%f516, %f36, %f1282;
	max.f32 	%f111, %f516, 0f00000000;
	setp.lt.f32 	%p49, %f516, 0f00000000;
	neg.f32 	%f517, %f516;
	selp.f32 	%f112, %f517, 0f00000000, %p49;
	setp.ne.s32 	%p50, %r1213, 0;
	@%p50 bra 	$L__BB0_51;
	add.f32 	%f1331, %f1331, %f111;
	add.f32 	%f1330, %f1330, %f112;
	add.s32 	%r1214, %r1214, 1;
	setp.lt.u32 	%p51, %r1214, %r7;
	mov.b32 	%r1213, 0;
	mov.f32 	%f1327, %f1330;
	mov.f32 	%f1328, %f1331;
	@%p51 bra 	$L__BB0_54;
	bra.uni 	$L__BB0_52;
$L__BB0_51:
	add.f32 	%f518, %f110, 0fBF800000;
	fma.rn.f32 	%f1328, %f518, %f1333, %f111;
	fma.rn.f32 	%f1327, %f518, %f1332, %f112;
$L__BB0_52:
	div.rn.f32 	%f1333, %f1328, %f110;
	div.rn.f32 	%f1332, %f1327, %f110;
	setp.eq.f32 	%p52, %f1332, 0f00000000;
	mov.f32 	%f1329, 0f42C80000;
	mov.b32 	%r1213, 1;
	@%p52 bra 	$L__BB0_54;
	div.rn.f32 	%f521, %f1333, %f1332;
	add.f32 	%f522, %f521, 0f3F800000;
	mov.f32 	%f523, 0f42C80000;
	div.rn.f32 	%f524, %f523, %f522;
	sub.f32 	%f1329, %f523, %f524;
$L__BB0_54:
	mul.wide.u32 	%rd97, %r1184, 4;
	add.s64 	%rd98, %rd2, %rd97;
	st.local.f32 	[%rd98], %f36;
	add.s32 	%r359, %r1184, 1;
	rem.u32 	%r1184, %r359, %r9;
	setp.lt.u32 	%p53, %r1185, %r9;
	selp.u32 	%r360, 1, 0, %p53;
	add.s32 	%r1185, %r1185, %r360;
	setp.ge.u32 	%p54, %r1185, %r9;
	@%p54 bra 	$L__BB0_70;
	setp.eq.s32 	%p83, %r1185, 0;
	mov.f32 	%f1368, 0f00000000;
	mov.f32 	%f1369, %f1368;
	@%p83 bra 	$L__BB0_112;
	setp.lt.u32 	%p84, %r1185, 16;
	mov.f32 	%f1341, 0f00000000;
	mov.b32 	%r1217, 0;
	@%p84 bra 	$L__BB0_59;
	mov.f32 	%f1341, 0f00000000;
	mov.b32 	%r1215, 0;
$L__BB0_58:
	.pragma "nounroll";
	rem.u32 	%r567, %r1215, %r9;
	mul.wide.u32 	%rd285, %r567, 4;
	add.s64 	%rd286, %rd2, %rd285;
	ld.local.f32 	%f748, [%rd286];
	add.f32 	%f749, %f1341, %f748;
	add.s32 	%r568, %r1215, 1;
	rem.u32 	%r569, %r568, %r9;
	mul.wide.u32 	%rd287, %r569, 4;
	add.s64 	%rd288, %rd2, %rd287;
	ld.local.f32 	%f750, [%rd288];
	add.f32 	%f751, %f749, %f750;
	add.s32 	%r570, %r1215, 2;
	rem.u32 	%r571, %r570, %r9;
	mul.wide.u32 	%rd289, %r571, 4;
	add.s64 	%rd290, %rd2, %rd289;
	ld.local.f32 	%f752, [%rd290];
	add.f32 	%f753, %f751, %f752;
	add.s32 	%r572, %r1215, 3;
	rem.u32 	%r573, %r572, %r9;
	mul.wide.u32 	%rd291, %r573, 4;
	add.s64 	%rd292, %rd2, %rd291;
	ld.local.f32 	%f754, [%rd292];
	add.f32 	%f755, %f753, %f754;
	add.s32 	%r574, %r1215, 4;
	rem.u32 	%r575, %r574, %r9;
	mul.wide.u32 	%rd293, %r575, 4;
	add.s64 	%rd294, %rd2, %rd293;
	ld.local.f32 	%f756, [%rd294];
	add.f32 	%f757, %f755, %f756;
	add.s32 	%r576, %r1215, 5;
	rem.u32 	%r577, %r576, %r9;
	mul.wide.u32 	%rd295, %r577, 4;
	add.s64 	%rd296, %rd2, %rd295;
	ld.local.f32 	%f758, [%rd296];
	add.f32 	%f759, %f757, %f758;
	add.s32 	%r578, %r1215, 6;
	rem.u32 	%r579, %r578, %r9;
	mul.wide.u32 	%rd297, %r579, 4;
	add.s64 	%rd298, %rd2, %rd297;
	ld.local.f32 	%f760, [%rd298];
	add.f32 	%f761, %f759, %f760;
	add.s32 	%r580, %r1215, 7;
	rem.u32 	%r581, %r580, %r9;
	mul.wide.u32 	%rd299, %r581, 4;
	add.s64 	%rd300, %rd2, %rd299;
	ld.local.f32 	%f762, [%rd300];
	add.f32 	%f763, %f761, %f762;
	add.s32 	%r582, %r1215, 8;
	rem.u32 	%r583, %r582, %r9;
	mul.wide.u32 	%rd301, %r583, 4;
	add.s64 	%rd302, %rd2, %rd301;
	ld.local.f32 	%f764, [%rd302];
	add.f32 	%f765, %f763, %f764;
	add.s32 	%r584, %r1215, 9;
	rem.u32 	%r585, %r584, %r9;
	mul.wide.u32 	%rd303, %r585, 4;
	add.s64 	%rd304, %rd2, %rd303;
	ld.local.f32 	%f766, [%rd304];
	add.f32 	%f767, %f765, %f766;
	add.s32 	%r586, %r1215, 10;
	rem.u32 	%r587, %r586, %r9;
	mul.wide.u32 	%rd305, %r587, 4;
	add.s64 	%rd306, %rd2, %rd305;
	ld.local.f32 	%f768, [%rd306];
	add.f32 	%f769, %f767, %f768;
	add.s32 	%r588, %r1215, 11;
	rem.u32 	%r589, %r588, %r9;
	mul.wide.u32 	%rd307, %r589, 4;
	add.s64 	%rd308, %rd2, %rd307;
	ld.local.f32 	%f770, [%rd308];
	add.f32 	%f771, %f769, %f770;
	add.s32 	%r590, %r1215, 12;
	rem.u32 	%r591, %r590, %r9;
	mul.wide.u32 	%rd309, %r591, 4;
	add.s64 	%rd310, %rd2, %rd309;
	ld.local.f32 	%f772, [%rd310];
	add.f32 	%f773, %f771, %f772;
	add.s32 	%r592, %r1215, 13;
	rem.u32 	%r593, %r592, %r9;
	mul.wide.u32 	%rd311, %r593, 4;
	add.s64 	%rd312, %rd2, %rd311;
	ld.local.f32 	%f774, [%rd312];
	add.f32 	%f775, %f773, %f774;
	add.s32 	%r594, %r1215, 14;
	rem.u32 	%r595, %r594, %r9;
	mul.wide.u32 	%rd313, %r595, 4;
	add.s64 	%rd314, %rd2, %rd313;
	ld.local.f32 	%f776, [%rd314];
	add.f32 	%f777, %f775, %f776;
	add.s32 	%r596, %r1215, 15;
	rem.u32 	%r597, %r596, %r9;
	mul.wide.u32 	%rd315, %r597, 4;
	add.s64 	%rd316, %rd2, %rd315;
	ld.local.f32 	%f778, [%rd316];
	add.f32 	%f1341, %f777, %f778;
	add.s32 	%r1215, %r1215, 16;
	and.b32  	%r1217, %r1185, -16;
	setp.ne.s32 	%p85, %r1215, %r1217;
	@%p85 bra 	$L__BB0_58;
$L__BB0_59:
	and.b32  	%r91, %r1185, 15;
	setp.eq.s32 	%p86, %r91, 0;
	@%p86 bra 	$L__BB0_69;
	and.b32  	%r92, %r1185, 7;
	setp.lt.u32 	%p87, %r91, 8;
	@%p87 bra 	$L__BB0_62;
	rem.u32 	%r598, %r1217, %r9;
	mul.wide.u32 	%rd317, %r598, 4;
	add.s64 	%rd318, %rd2, %rd317;
	ld.local.f32 	%f780, [%rd318];
	add.f32 	%f781, %f1341, %f780;
	add.s32 	%r599, %r1217, 1;
	rem.u32 	%r600, %r599, %r9;
	mul.wide.u32 	%rd319, %r600, 4;
	add.s64 	%rd320, %rd2, %rd319;
	ld.local.f32 	%f782, [%rd320];
	add.f32 	%f783, %f781, %f782;
	add.s32 	%r601, %r1217, 2;
	rem.u32 	%r602, %r601, %r9;
	mul.wide.u32 	%rd321, %r602, 4;
	add.s64 	%rd322, %rd2, %rd321;
	ld.local.f32 	%f784, [%rd322];
	add.f32 	%f785, %f783, %f784;
	add.s32 	%r603, %r1217, 3;
	rem.u32 	%r604, %r603, %r9;
	mul.wide.u32 	%rd323, %r604, 4;
	add.s64 	%rd324, %rd2, %rd323;
	ld.local.f32 	%f786, [%rd324];
	add.f32 	%f787, %f785, %f786;
	add.s32 	%r605, %r1217, 4;
	rem.u32 	%r606, %r605, %r9;
	mul.wide.u32 	%rd325, %r606, 4;
	add.s64 	%rd326, %rd2, %rd325;
	ld.local.f32 	%f788, [%rd326];
	add.f32 	%f789, %f787, %f788;
	add.s32 	%r607, %r1217, 5;
	rem.u32 	%r608, %r607, %r9;
	mul.wide.u32 	%rd327, %r608, 4;
	add.s64 	%rd328, %rd2, %rd327;
	ld.local.f32 	%f790, [%rd328];
	add.f32 	%f791, %f789, %f790;
	add.s32 	%r609, %r1217, 6;
	rem.u32 	%r610, %r609, %r9;
	mul.wide.u32 	%rd329, %r610, 4;
	add.s64 	%rd330, %rd2, %rd329;
	ld.local.f32 	%f792, [%rd330];
	add.f32 	%f793, %f791, %f792;
	add.s32 	%r611, %r1217, 7;
	rem.u32 	%r612, %r611, %r9;
	mul.wide.u32 	%rd331, %r612, 4;
	add.s64 	%rd332, %rd2, %rd331;
	ld.local.f32 	%f794, [%rd332];
	add.f32 	%f1341, %f793, %f794;
	add.s32 	%r1217, %r1217, 8;
$L__BB0_62:
	setp.eq.s32 	%p88, %r92, 0;
	@%p88 bra 	$L__BB0_69;
	and.b32  	%r95, %r1185, 3;
	setp.lt.u32 	%p89, %r92, 4;
	@%p89 bra 	$L__BB0_65;
	rem.u32 	%r613, %r1217, %r9;
	mul.wide.u32 	%rd333, %r613, 4;
	add.s64 	%rd334, %rd2, %rd333;
	ld.local.f32 	%f796, [%rd334];
	add.f32 	%f797, %f1341, %f796;
	add.s32 	%r614, %r1217, 1;
	rem.u32 	%r615, %r614, %r9;
	mul.wide.u32 	%rd335, %r615, 4;
	add.s64 	%rd336, %rd2, %rd335;
	ld.local.f32 	%f798, [%rd336];
	add.f32 	%f799, %f797, %f798;
	add.s32 	%r616, %r1217, 2;
	rem.u32 	%r617, %r616, %r9;
	mul.wide.u32 	%rd337, %r617, 4;
	add.s64 	%rd338, %rd2, %rd337;
	ld.local.f32 	%f800, [%rd338];
	add.f32 	%f801, %f799, %f800;
	add.s32 	%r618, %r1217, 3;
	rem.u32 	%r619, %r618, %r9;
	mul.wide.u32 	%rd339, %r619, 4;
	add.s64 	%rd340, %rd2, %rd339;
	ld.local.f32 	%f802, [%rd340];
	add.f32 	%f1341, %f801, %f802;
	add.s32 	%r1217, %r1217, 4;
$L__BB0_65:
	setp.eq.s32 	%p90, %r95, 0;
	@%p90 bra 	$L__BB0_69;
	rem.u32 	%r620, %r1217, %r9;
	mul.wide.u32 	%rd341, %r620, 4;
	add.s64 	%rd342, %rd2, %rd341;
	ld.local.f32 	%f803, [%rd342];
	add.f32 	%f1341, %f1341, %f803;
	setp.eq.s32 	%p91, %r95, 1;
	@%p91 bra 	$L__BB0_69;
	add.s32 	%r621, %r1217, 1;
	rem.u32 	%r622, %r621, %r9;
	mul.wide.u32 	%rd343, %r622, 4;
	add.s64 	%rd344, %rd2, %rd343;
	ld.local.f32 	%f804, [%rd344];
	add.f32 	%f1341, %f1341, %f804;
	setp.eq.s32 	%p92, %r95, 2;
	@%p92 bra 	$L__BB0_69;
	add.s32 	%r623, %r1217, 2;
	rem.u32 	%r624, %r623, %r9;
	mul.wide.u32 	%rd345, %r624, 4;
	add.s64 	%rd346, %rd2, %rd345;
	ld.local.f32 	%f805, [%rd346];
	add.f32 	%f1341, %f1341, %f805;
$L__BB0_69:
	cvt.rn.f32.u32 	%f806, %r1185;
	div.rn.f32 	%f1368, %f1341, %f806;
	mov.f32 	%f1369, %f1368;
	bra.uni 	$L__BB0_112;
$L__BB0_70:
	setp.eq.s32 	%p55, %r1185, 0;
	mov.f32 	%f1366, 0f00000000;
	mov.f32 	%f1367, %f1366;
	@%p55 bra 	$L__BB0_111;
	setp.lt.u32 	%p56, %r1185, 16;
	mov.f32 	%f1349, 0f00000000;
	mov.b32 	%r1221, 0;
	@%p56 bra 	$L__BB0_74;
	mov.f32 	%f1349, 0f00000000;
	mov.b32 	%r1219, 0;
$L__BB0_73:
	.pragma "nounroll";
	add.s32 	%r363, %r1219, %r1184;
	rem.u32 	%r364, %r363, %r9;
	mul.wide.u32 	%rd99, %r364, 4;
	add.s64 	%rd100, %rd2, %rd99;
	ld.local.f32 	%f529, [%rd100];
	add.f32 	%f530, %f1349, %f529;
	add.s32 	%r365, %r363, 1;
	rem.u32 	%r366, %r365, %r9;
	mul.wide.u32 	%rd101, %r366, 4;
	add.s64 	%rd102, %rd2, %rd101;
	ld.local.f32 	%f531, [%rd102];
	add.f32 	%f532, %f530, %f531;
	add.s32 	%r367, %r363, 2;
	rem.u32 	%r368, %r367, %r9;
	mul.wide.u32 	%rd103, %r368, 4;
	add.s64 	%rd104, %rd2, %rd103;
	ld.local.f32 	%f533, [%rd104];
	add.f32 	%f534, %f532, %f533;
	add.s32 	%r369, %r363, 3;
	rem.u32 	%r370, %r369, %r9;
	mul.wide.u32 	%rd105, %r370, 4;
	add.s64 	%rd106, %rd2, %rd105;
	ld.local.f32 	%f535, [%rd106];
	add.f32 	%f536, %f534, %f535;
	add.s32 	%r371, %r363, 4;
	rem.u32 	%r372, %r371, %r9;
	mul.wide.u32 	%rd107, %r372, 4;
	add.s64 	%rd108, %rd2, %rd107;
	ld.local.f32 	%f537, [%rd108];
	add.f32 	%f538, %f536, %f537;
	add.s32 	%r373, %r363, 5;
	rem.u32 	%r374, %r373, %r9;
	mul.wide.u32 	%rd109, %r374, 4;
	add.s64 	%rd110, %rd2, %rd109;
	ld.local.f32 	%f539, [%rd110];
	add.f32 	%f540, %f538, %f539;
	add.s32 	%r375, %r363, 6;
	rem.u32 	%r376, %r375, %r9;
	mul.wide.u32 	%rd111, %r376, 4;
	add.s64 	%rd112, %rd2, %rd111;
	ld.local.f32 	%f541, [%rd112];
	add.f32 	%f542, %f540, %f541;
	add.s32 	%r377, %r363, 7;
	rem.u32 	%r378, %r377, %r9;
	mul.wide.u32 	%rd113, %r378, 4;
	add.s64 	%rd114, %rd2, %rd113;
	ld.local.f32 	%f543, [%rd114];
	add.f32 	%f544, %f542, %f543;
	add.s32 	%r379, %r363, 8;
	rem.u32 	%r380, %r379, %r9;
	mul.wide.u32 	%rd115, %r380, 4;
	add.s64 	%rd116, %rd2, %rd115;
	ld.local.f32 	%f545, [%rd116];
	add.f32 	%f546, %f544, %f545;
	add.s32 	%r381, %r363, 9;
	rem.u32 	%r382, %r381, %r9;
	mul.wide.u32 	%rd117, %r382, 4;
	add.s64 	%rd118, %rd2, %rd117;
	ld.local.f32 	%f547, [%rd118];
	add.f32 	%f548, %f546, %f547;
	add.s32 	%r383, %r363, 10;
	rem.u32 	%r384, %r383, %r9;
	mul.wide.u32 	%rd119, %r384, 4;
	add.s64 	%rd120, %rd2, %rd119;
	ld.local.f32 	%f549, [%rd120];
	add.f32 	%f550, %f548, %f549;
	add.s32 	%r385, %r363, 11;
	rem.u32 	%r386, %r385, %r9;
	mul.wide.u32 	%rd121, %r386, 4;
	add.s64 	%rd122, %rd2, %rd121;
	ld.local.f32 	%f551, [%rd122];
	add.f32 	%f552, %f550, %f551;
	add.s32 	%r387, %r363, 12;
	rem.u32 	%r388, %r387, %r9;
	mul.wide.u32 	%rd123, %r388, 4;
	add.s64 	%rd124, %rd2, %rd123;
	ld.local.f32 	%f553, [%rd124];
	add.f32 	%f554, %f552, %f553;
	add.s32 	%r389, %r363, 13;
	rem.u32 	%r390, %r389, %r9;
	mul.wide.u32 	%rd125, %r390, 4;
	add.s64 	%rd126, %rd2, %rd125;
	ld.local.f32 	%f555, [%rd126];
	add.f32 	%f556, %f554, %f555;
	add.s32 	%r391, %r363, 14;
	rem.u32 	%r392, %r391, %r9;
	mul.wide.u32 	%rd127, %r392, 4;
	add.s64 	%rd128, %rd2, %rd127;
	ld.local.f32 	%f557, [%rd128];
	add.f32 	%f558, %f556, %f557;
	add.s32 	%r393, %r363, 15;
	rem.u32 	%r394, %r393, %r9;
	mul.wide.u32 	%rd129, %r394, 4;
	add.s64 	%rd130, %rd2, %rd129;
	ld.local.f32 	%f559, [%rd130];
	add.f32 	%f1349, %f558, %f559;
	add.s32 	%r1219, %r1219, 16;
	and.b32  	%r1221, %r1185, -16;
	setp.ne.s32 	%p57, %r1219, %r1221;
	@%p57 bra 	$L__BB0_73;
$L__BB0_74:
	and.b32  	%r102, %r1185, 15;
	setp.eq.s32 	%p58, %r102, 0;
	@%p58 bra 	$L__BB0_84;
	setp.lt.u32 	%p59, %r102, 8;
	@%p59 bra 	$L__BB0_77;
	add.s32 	%r395, %r1221, %r1184;
	rem.u32 	%r396, %r395, %r9;
	mul.wide.u32 	%rd131, %r396, 4;
	add.s64 	%rd132, %rd2, %rd131;
	ld.local.f32 	%f561, [%rd132];
	add.f32 	%f562, %f1349, %f561;
	add.s32 	%r397, %r395, 1;
	rem.u32 	%r398, %r397, %r9;
	mul.wide.u32 	%rd133, %r398, 4;
	add.s64 	%rd134, %rd2, %rd133;
	ld.local.f32 	%f563, [%rd134];
	add.f32 	%f564, %f562, %f563;
	add.s32 	%r399, %r395, 2;
	rem.u32 	%r400, %r399, %r9;
	mul.wide.u32 	%rd135, %r400, 4;
	add.s64 	%rd136, %rd2, %rd135;
	ld.local.f32 	%f565, [%rd136];
	add.f32 	%f566, %f564, %f565;
	add.s32 	%r401, %r395, 3;
	rem.u32 	%r402, %r401, %r9;
	mul.wide.u32 	%rd137, %r402, 4;
	add.s64 	%rd138, %rd2, %rd137;
	ld.local.f32 	%f567, [%rd138];
	add.f32 	%f568, %f566, %f567;
	add.s32 	%r403, %r395, 4;
	rem.u32 	%r404, %r403, %r9;
	mul.wide.u32 	%rd139, %r404, 4;
	add.s64 	%rd140, %rd2, %rd139;
	ld.local.f32 	%f569, [%rd140];
	add.f32 	%f570, %f568, %f569;
	add.s32 	%r405, %r395, 5;
	rem.u32 	%r406, %r405, %r9;
	mul.wide.u32 	%rd141, %r406, 4;
	add.s64 	%rd142, %rd2, %rd141;
	ld.local.f32 	%f571, [%rd142];
	add.f32 	%f572, %f570, %f571;
	add.s32 	%r407, %r395, 6;
	rem.u32 	%r408, %r407, %r9;
	mul.wide.u32 	%rd143, %r408, 4;
	add.s64 	%rd144, %rd2, %rd143;
	ld.local.f32 	%f573, [%rd144];
	add.f32 	%f574, %f572, %f573;
	add.s32 	%r409, %r395, 7;
	rem.u32 	%r410, %r409, %r9;
	mul.wide.u32 	%rd145, %r410, 4;
	add.s64 	%rd146, %rd2, %rd145;
	ld.local.f32 	%f575, [%rd146];
	add.f32 	%f1349, %f574, %f575;
	add.s32 	%r1221, %r1221, 8;
$L__BB0_77:
	and.b32  	%r411, %r1185, 7;
	setp.eq.s32 	%p60, %r411, 0;
	@%p60 bra 	$L__BB0_84;
	and.b32  	%r412, %r1185, 7;
	setp.lt.u32 	%p61, %r412, 4;
	@%p61 bra 	$L__BB0_80;
	add.s32 	%r413, %r1221, %r1184;
	rem.u32 	%r414, %r413, %r9;
	mul.wide.u32 	%rd147, %r414, 4;
	add.s64 	%rd148, %rd2, %rd147;
	ld.local.f32 	%f577, [%rd148];
	add.f32 	%f578, %f1349, %f577;
	add.s32 	%r415, %r413, 1;
	rem.u32 	%r416, %r415, %r9;
	mul.wide.u32 	%rd149, %r416, 4;
	add.s64 	%rd150, %rd2, %rd149;
	ld.local.f32 	%f579, [%rd150];
	add.f32 	%f580, %f578, %f579;
	add.s32 	%r417, %r413, 2;
	rem.u32 	%r418, %r417, %r9;
	mul.wide.u32 	%rd151, %r418, 4;
	add.s64 	%rd152, %rd2, %rd151;
	ld.local.f32 	%f581, [%rd152];
	add.f32 	%f582, %f580, %f581;
	add.s32 	%r419, %r413, 3;
	rem.u32 	%r420, %r419, %r9;
	mul.wide.u32 	%rd153, %r420, 4;
	add.s64 	%rd154, %rd2, %rd153;
	ld.local.f32 	%f583, [%rd154];
	add.f32 	%f1349, %f582, %f583;
	add.s32 	%r1221, %r1221, 4;
$L__BB0_80:
	and.b32  	%r421, %r1185, 3;
	setp.eq.s32 	%p62, %r421, 0;
	@%p62 bra 	$L__BB0_84;
	add.s32 	%r107, %r1221, %r1184;
	rem.u32 	%r422, %r107, %r9;
	mul.wide.u32 	%rd155, %r422, 4;
	add.s64 	%rd156, %rd2, %rd155;
	ld.local.f32 	%f584, [%rd156];
	add.f32 	%f1349, %f1349, %f584;
	and.b32  	%r423, %r1185, 3;
	setp.eq.s32 	%p63, %r423, 1;
	@%p63 bra 	$L__BB0_84;
	add.s32 	%r424, %r107, 1;
	rem.u32 	%r425, %r424, %r9;
	mul.wide.u32 	%rd157, %r425, 4;
	add.s64 	%rd158, %rd2, %rd157;
	ld.local.f32 	%f585, [%rd158];
	add.f32 	%f1349, %f1349, %f585;
	and.b32  	%r426, %r1185, 3;
	setp.eq.s32 	%p64, %r426, 2;
	@%p64 bra 	$L__BB0_84;
	add.s32 	%r427, %r107, 2;
	rem.u32 	%r428, %r427, %r9;
	mul.wide.u32 	%rd159, %r428, 4;
	add.s64 	%rd160, %rd2, %rd159;
	ld.local.f32 	%f586, [%rd160];
	add.f32 	%f1349, %f1349, %f586;
$L__BB0_84:
	mov.f32 	%f1357, 0f00000000;
	mov.b32 	%r1225, 0;
	@%p56 bra 	$L__BB0_87;
	mov.f32 	%f1357, 0f00000000;
	mov.b32 	%r1223, 0;
$L__BB0_86:
	.pragma "nounroll";
	add.s32 	%r431, %r1223, %r1184;
	rem.u32 	%r432, %r431, %r9;
	mul.wide.u32 	%rd161, %r432, 4;
	add.s64 	%rd162, %rd2, %rd161;
	ld.local.f32 	%f590, [%rd162];
	add.f32 	%f591, %f1357, %f590;
	add.s32 	%r433, %r431, 1;
	rem.u32 	%r434, %r433, %r9;
	mul.wide.u32 	%rd163, %r434, 4;
	add.s64 	%rd164, %rd2, %rd163;
	ld.local.f32 	%f592, [%rd164];
	add.f32 	%f593, %f591, %f592;
	add.s32 	%r435, %r431, 2;
	rem.u32 	%r436, %r435, %r9;
	mul.wide.u32 	%rd165, %r436, 4;
	add.s64 	%rd166, %rd2, %rd165;
	ld.local.f32 	%f594, [%rd166];
	add.f32 	%f595, %f593, %f594;
	add.s32 	%r437, %r431, 3;
	rem.u32 	%r438, %r437, %r9;
	mul.wide.u32 	%rd167, %r438, 4;
	add.s64 	%rd168, %rd2, %rd167;
	ld.local.f32 	%f596, [%rd168];
	add.f32 	%f597, %f595, %f596;
	add.s32 	%r439, %r431, 4;
	rem.u32 	%r440, %r439, %r9;
	mul.wide.u32 	%rd169, %r440, 4;
	add.s64 	%rd170, %rd2, %rd169;
	ld.local.f32 	%f598, [%rd170];
	add.f32 	%f599, %f597, %f598;
	add.s32 	%r441, %r431, 5;
	rem.u32 	%r442, %r441, %r9;
	mul.wide.u32 	%rd171, %r442, 4;
	add.s64 	%rd172, %rd2, %rd171;
	ld.local.f32 	%f600, [%rd172];
	add.f32 	%f601, %f599, %f600;
	add.s32 	%r443, %r431, 6;
	rem.u32 	%r444, %r443, %r9;
	mul.wide.u32 	%rd173, %r444, 4;
	add.s64 	%rd174, %rd2, %rd173;
	ld.local.f32 	%f602, [%rd174];
	add.f32 	%f603, %f601, %f602;
	add.s32 	%r445, %r431, 7;
	rem.u32 	%r446, %r445, %r9;
	mul.wide.u32 	%rd175, %r446, 4;
	add.s64 	%rd176, %rd2, %rd175;
	ld.local.f32 	%f604, [%rd176];
	add.f32 	%f605, %f603, %f604;
	add.s32 	%r447, %r431, 8;
	rem.u32 	%r448, %r447, %r9;
	mul.wide.u32 	%rd177, %r448, 4;
	add.s64 	%rd178, %rd2, %rd177;
	ld.local.f32 	%f606, [%rd178];
	add.f32 	%f607, %f605, %f606;
	add.s32 	%r449, %r431, 9;
	rem.u32 	%r450, %r449, %r9;
	mul.wide.u32 	%rd179, %r450, 4;
	add.s64 	%rd180, %rd2, %rd179;
	ld.local.f32 	%f608, [%rd180];
	add.f32 	%f609, %f607, %f608;
	add.s32 	%r451, %r431, 10;
	rem.u32 	%r452, %r451, %r9;
	mul.wide.u32 	%rd181, %r452, 4;
	add.s64 	%rd182, %rd2, %rd181;
	ld.local.f32 	%f610, [%rd182];
	add.f32 	%f611, %f609, %f610;
	add.s32 	%r453, %r431, 11;
	rem.u32 	%r454, %r453, %r9;
	mul.wide.u32 	%rd183, %r454, 4;
	add.s64 	%rd184, %rd2, %rd183;
	ld.local.f32 	%f612, [%rd184];
	add.f32 	%f613, %f611, %f612;
	add.s32 	%r455, %r431, 12;
	rem.u32 	%r456, %r455, %r9;
	mul.wide.u32 	%rd185, %r456, 4;
	add.s64 	%rd186, %rd2, %rd185;
	ld.local.f32 	%f614, [%rd186];
	add.f32 	%f615, %f613, %f614;
	add.s32 	%r457, %r431, 13;
	rem.u32 	%r458, %r457, %r9;
	mul.wide.u32 	%rd187, %r458, 4;
	add.s64 	%rd188, %rd2, %rd187;
	ld.local.f32 	%f616, [%rd188];
	add.f32 	%f617, %f615, %f616;
	add.s32 	%r459, %r431, 14;
	rem.u32 	%r460, %r459, %r9;
	mul.wide.u32 	%rd189, %r460, 4;
	add.s64 	%rd190, %rd2, %rd189;
	ld.local.f32 	%f618, [%rd190];
	add.f32 	%f619, %f617, %f618;
	add.s32 	%r461, %r431, 15;
	rem.u32 	%r462, %r461, %r9;
	mul.wide.u32 	%rd191, %r462, 4;
	add.s64 	%rd192, %rd2, %rd191;
	ld.local.f32 	%f620, [%rd192];
	add.f32 	%f1357, %f619, %f620;
	add.s32 	%r1223, %r1223, 16;
	and.b32  	%r1225, %r1185, -16;
	setp.ne.s32 	%p66, %r1223, %r1225;
	@%p66 bra 	$L__BB0_86;
$L__BB0_87:
	and.b32  	%r112, %r1185, 15;
	setp.eq.s32 	%p67, %r112, 0;
	@%p67 bra 	$L__BB0_97;
	setp.lt.u32 	%p68, %r112, 8;
	@%p68 bra 	$L__BB0_90;
	add.s32 	%r463, %r1225, %r1184;
	rem.u32 	%r464, %r463, %r9;
	mul.wide.u32 	%rd193, %r464, 4;
	add.s64 	%rd194, %rd2, %rd193;
	ld.local.f32 	%f622, [%rd194];
	add.f32 	%f623, %f1357, %f622;
	add.s32 	%r465, %r463, 1;
	rem.u32 	%r466, %r465, %r9;
	mul.wide.u32 	%rd195, %r466, 4;
	add.s64 	%rd196, %rd2, %rd195;
	ld.local.f32 	%f624, [%rd196];
	add.f32 	%f625, %f623, %f624;
	add.s32 	%r467, %r463, 2;
	rem.u32 	%r468, %r467, %r9;
	mul.wide.u32 	%rd197, %r468, 4;
	add.s64 	%rd198, %rd2, %rd197;
	ld.local.f32 	%f626, [%rd198];
	add.f32 	%f627, %f625, %f626;
	add.s32 	%r469, %r463, 3;
	rem.u32 	%r470, %r469, %r9;
	mul.wide.u32 	%rd199, %r470, 4;
	add.s64 	%rd200, %rd2, %rd199;
	ld.local.f32 	%f628, [%rd200];
	add.f32 	%f629, %f627, %f628;
	add.s32 	%r471, %r463, 4;
	rem.u32 	%r472, %r471, %r9;
	mul.wide.u32 	%rd201, %r472, 4;
	add.s64 	%rd202, %rd2, %rd201;
	ld.local.f32 	%f630, [%rd202];
	add.f32 	%f631, %f629, %f630;
	add.s32 	%r473, %r463, 5;
	rem.u32 	%r474, %r473, %r9;
	mul.wide.u32 	%rd203, %r474, 4;
	add.s64 	%rd204, %rd2, %rd203;
	ld.local.f32 	%f632, [%rd204];
	add.f32 	%f633, %f631, %f632;
	add.s32 	%r475, %r463, 6;
	rem.u32 	%r476, %r475, %r9;
	mul.wide.u32 	%rd205, %r476, 4;
	add.s64 	%rd206, %rd2, %rd205;
	ld.local.f32 	%f634, [%rd206];
	add.f32 	%f635, %f633, %f634;
	add.s32 	%r477, %r463, 7;
	rem.u32 	%r478, %r477, %r9;
	mul.wide.u32 	%rd207, %r478, 4;
	add.s64 	%rd208, %rd2, %rd207;
	ld.local.f32 	%f636, [%rd208];
	add.f32 	%f1357, %f635, %f636;
	add.s32 	%r1225, %r1225, 8;
$L__BB0_90:
	and.b32  	%r479, %r1185, 7;
	setp.eq.s32 	%p69, %r479, 0;
	@%p69 bra 	$L__BB0_97;
	and.b32  	%r480, %r1185, 7;
	setp.lt.u32 	%p70, %r480, 4;
	@%p70 bra 	$L__BB0_93;
	add.s32 	%r481, %r1225, %r1184;
	rem.u32 	%r482, %r481, %r9;
	mul.wide.u32 	%rd209, %r482, 4;
	add.s64 	%rd210, %rd2, %rd209;
	ld.local.f32 	%f638, [%rd210];
	add.f32 	%f639, %f1357, %f638;
	add.s32 	%r483, %r481, 1;
	rem.u32 	%r484, %r483, %r9;
	mul.wide.u32 	%rd211, %r484, 4;
	add.s64 	%rd212, %rd2, %rd211;
	ld.local.f32 	%f640, [%rd212];
	add.f32 	%f641, %f639, %f640;
	add.s32 	%r485, %r481, 2;
	rem.u32 	%r486, %r485, %r9;
	mul.wide.u32 	%rd213, %r486, 4;
	add.s64 	%rd214, %rd2, %rd213;
	ld.local.f32 	%f642, [%rd214];
	add.f32 	%f643, %f641, %f642;
	add.s32 	%r487, %r481, 3;
	rem.u32 	%r488, %r487, %r9;
	mul.wide.u32 	%rd215, %r488, 4;
	add.s64 	%rd216, %rd2, %rd215;
	ld.local.f32 	%f644, [%rd216];
	add.f32 	%f1357, %f643, %f644;
	add.s32 	%r1225, %r1225, 4;
$L__BB0_93:
	and.b32  	%r489, %r1185, 3;
	setp.eq.s32 	%p71, %r489, 0;
	@%p71 bra 	$L__BB0_97;
	add.s32 	%r117, %r1225, %r1184;
	rem.u32 	%r490, %r117, %r9;
	mul.wide.u32 	%rd217, %r490, 4;
	add.s64 	%rd218, %rd2, %rd217;
	ld.local.f32 	%f645, [%rd218];
	add.f32 	%f1357, %f1357, %f645;
	and.b32  	%r491, %r1185, 3;
	setp.eq.s32 	%p72, %r491, 1;
	@%p72 bra 	$L__BB0_97;
	add.s32 	%r492, %r117, 1;
	rem.u32 	%r493, %r492, %r9;
	mul.wide.u32 	%rd219, %r493, 4;
	add.s64 	%rd220, %rd2, %rd219;
	ld.local.f32 	%f646, [%rd220];
	add.f32 	%f1357, %f1357, %f646;
	and.b32  	%r494, %r1185, 3;
	setp.eq.s32 	%p73, %r494, 2;
	@%p73 bra 	$L__BB0_97;
	add.s32 	%r495, %r117, 2;
	rem.u32 	%r496, %r495, %r9;
	mul.wide.u32 	%rd221, %r496, 4;
	add.s64 	%rd222, %rd2, %rd221;
	ld.local.f32 	%f647, [%rd222];
	add.f32 	%f1357, %f1357, %f647;
$L__BB0_97:
	cvt.rn.f32.u32 	%f650, %r1185;
	div.rn.f32 	%f172, %f1357, %f650;
	mov.f32 	%f1365, 0f00000000;
	mov.b32 	%r1229, 0;
	@%p56 bra 	$L__BB0_100;
	mov.f32 	%f1365, 0f00000000;
	mov.b32 	%r1227, 0;
$L__BB0_99:
	.pragma "nounroll";
	add.s32 	%r499, %r1227, %r1184;
	rem.u32 	%r500, %r499, %r9;
	mul.wide.u32 	%rd223, %r500, 4;
	add.s64 	%rd224, %rd2, %rd223;
	ld.local.f32 	%f652, [%rd224];
	sub.f32 	%f653, %f652, %f172;
	fma.rn.f32 	%f654, %f653, %f653, %f1365;
	add.s32 	%r501, %r499, 1;
	rem.u32 	%r502, %r501, %r9;
	mul.wide.u32 	%rd225, %r502, 4;
	add.s64 	%rd226, %rd2, %rd225;
	ld.local.f32 	%f655, [%rd226];
	sub.f32 	%f656, %f655, %f172;
	fma.rn.f32 	%f657, %f656, %f656, %f654;
	add.s32 	%r503, %r499, 2;
	rem.u32 	%r504, %r503, %r9;
	mul.wide.u32 	%rd227, %r504, 4;
	add.s64 	%rd228, %rd2, %rd227;
	ld.local.f32 	%f658, [%rd228];
	sub.f32 	%f659, %f658, %f172;
	fma.rn.f32 	%f660, %f659, %f659, %f657;
	add.s32 	%r505, %r499, 3;
	rem.u32 	%r506, %r505, %r9;
	mul.wide.u32 	%rd229, %r506, 4;
	add.s64 	%rd230, %rd2, %rd229;
	ld.local.f32 	%f661, [%rd230];
	sub.f32 	%f662, %f661, %f172;
	fma.rn.f32 	%f663, %f662, %f662, %f660;
	add.s32 	%r507, %r499, 4;
	rem.u32 	%r508, %r507, %r9;
	mul.wide.u32 	%rd231, %r508, 4;
	add.s64 	%rd232, %rd2, %rd231;
	ld.local.f32 	%f664, [%rd232];
	sub.f32 	%f665, %f664, %f172;
	fma.rn.f32 	%f666, %f665, %f665, %f663;
	add.s32 	%r509, %r499, 5;
	rem.u32 	%r510, %r509, %r9;
	mul.wide.u32 	%rd233, %r510, 4;
	add.s64 	%rd234, %rd2, %rd233;
	ld.local.f32 	%f667, [%rd234];
	sub.f32 	%f668, %f667, %f172;
	fma.rn.f32 	%f669, %f668, %f668, %f666;
	add.s32 	%r511, %r499, 6;
	rem.u32 	%r512, %r511, %r9;
	mul.wide.u32 	%rd235, %r512, 4;
	add.s64 	%rd236, %rd2, %rd235;
	ld.local.f32 	%f670, [%rd236];
	sub.f32 	%f671, %f670, %f172;
	fma.rn.f32 	%f672, %f671, %f671, %f669;
	add.s32 	%r513, %r499, 7;
	rem.u32 	%r514, %r513, %r9;
	mul.wide.u32 	%rd237, %r514, 4;
	add.s64 	%rd238, %rd2, %rd237;
	ld.local.f32 	%f673, [%rd238];
	sub.f32 	%f674, %f673, %f172;
	fma.rn.f32 	%f675, %f674, %f674, %f672;
	add.s32 	%r515, %r499, 8;
	rem.u32 	%r516, %r515, %r9;
	mul.wide.u32 	%rd239, %r516, 4;
	add.s64 	%rd240, %rd2, %rd239;
	ld.local.f32 	%f676, [%rd240];
	sub.f32 	%f677, %f676, %f172;
	fma.rn.f32 	%f678, %f677, %f677, %f675;
	add.s32 	%r517, %r499, 9;
	rem.u32 	%r518, %r517, %r9;
	mul.wide.u32 	%rd241, %r518, 4;
	add.s64 	%rd242, %rd2, %rd241;
	ld.local.f32 	%f679, [%rd242];
	sub.f32 	%f680, %f679, %f172;
	fma.rn.f32 	%f681, %f680, %f680, %f678;
	add.s32 	%r519, %r499, 10;
	rem.u32 	%r520, %r519, %r9;
	mul.wide.u32 	%rd243, %r520, 4;
	add.s64 	%rd244, %rd2, %rd243;
	ld.local.f32 	%f682, [%rd244];
	sub.f32 	%f683, %f682, %f172;
	fma.rn.f32 	%f684, %f683, %f683, %f681;
	add.s32 	%r521, %r499, 11;
	rem.u32 	%r522, %r521, %r9;
	mul.wide.u32 	%rd245, %r522, 4;
	add.s64 	%rd246, %rd2, %rd245;
	ld.local.f32 	%f685, [%rd246];
	sub.f32 	%f686, %f685, %f172;
	fma.rn.f32 	%f687, %f686, %f686, %f684;
	add.s32 	%r523, %r499, 12;
	rem.u32 	%r524, %r523, %r9;
	mul.wide.u32 	%rd247, %r524, 4;
	add.s64 	%rd248, %rd2, %rd247;
	ld.local.f32 	%f688, [%rd248];
	sub.f32 	%f689, %f688, %f172;
	fma.rn.f32 	%f690, %f689, %f689, %f687;
	add.s32 	%r525, %r499, 13;
	rem.u32 	%r526, %r525, %r9;
	mul.wide.u32 	%rd249, %r526, 4;
	add.s64 	%rd250, %rd2, %rd249;
	ld.local.f32 	%f691, [%rd250];
	sub.f32 	%f692, %f691, %f172;
	fma.rn.f32 	%f693, %f692, %f692, %f690;
	add.s32 	%r527, %r499, 14;
	rem.u32 	%r528, %r527, %r9;
	mul.wide.u32 	%rd251, %r528, 4;
	add.s64 	%rd252, %rd2, %rd251;
	ld.local.f32 	%f694, [%rd252];
	sub.f32 	%f695, %f694, %f172;
	fma.rn.f32 	%f696, %f695, %f695, %f693;
	add.s32 	%r529, %r499, 15;
	rem.u32 	%r530, %r529, %r9;
	mul.wide.u32 	%rd253, %r530, 4;
	add.s64 	%rd254, %rd2, %rd253;
	ld.local.f32 	%f697, [%rd254];
	sub.f32 	%f698, %f697, %f172;
	fma.rn.f32 	%f1365, %f698, %f698, %f696;
	add.s32 	%r1227, %r1227, 16;
	and.b32  	%r1229, %r1185, -16;
	setp.ne.s32 	%p75, %r1227, %r1229;
	@%p75 bra 	$L__BB0_99;
$L__BB0_100:
	and.b32  	%r122, %r1185, 15;
	setp.eq.s32 	%p76, %r122, 0;
	@%p76 bra 	$L__BB0_110;
	setp.lt.u32 	%p77, %r122, 8;
	@%p77 bra 	$L__BB0_103;
	add.s32 	%r531, %r1229, %r1184;
	rem.u32 	%r532, %r531, %r9;
	mul.wide.u32 	%rd255, %r532, 4;
	add.s64 	%rd256, %rd2, %rd255;
	ld.local.f32 	%f700, [%rd256];
	sub.f32 	%f701, %f700, %f172;
	fma.rn.f32 	%f702, %f701, %f701, %f1365;
	add.s32 	%r533, %r531, 1;
	rem.u32 	%r534, %r533, %r9;
	mul.wide.u32 	%rd257, %r534, 4;
	add.s64 	%rd258, %rd2, %rd257;
	ld.local.f32 	%f703, [%rd258];
	sub.f32 	%f704, %f703, %f172;
	fma.rn.f32 	%f705, %f704, %f704, %f702;
	add.s32 	%r535, %r531, 2;
	rem.u32 	%r536, %r535, %r9;
	mul.wide.u32 	%rd259, %r536, 4;
	add.s64 	%rd260, %rd2, %rd259;
	ld.local.f32 	%f706, [%rd260];
	sub.f32 	%f707, %f706, %f172;
	fma.rn.f32 	%f708, %f707, %f707, %f705;
	add.s32 	%r537, %r531, 3;
	rem.u32 	%r538, %r537, %r9;
	mul.wide.u32 	%rd261, %r538, 4;
	add.s64 	%rd262, %rd2, %rd261;
	ld.local.f32 	%f709, [%rd262];
	sub.f32 	%f710, %f709, %f172;
	fma.rn.f32 	%f711, %f710, %f710, %f708;
	add.s32 	%r539, %r531, 4;
	rem.u32 	%r540, %r539, %r9;
	mul.wide.u32 	%rd263, %r540, 4;
	add.s64 	%rd264, %rd2, %rd263;
	ld.local.f32 	%f712, [%rd264];
	sub.f32 	%f713, %f712, %f172;
	fma.rn.f32 	%f714, %f713, %f713, %f711;
	add.s32 	%r541, %r531, 5;
	rem.u32 	%r542, %r541, %r9;
	mul.wide.u32 	%rd265, %r542, 4;
	add.s64 	%rd266, %rd2, %rd265;
	ld.local.f32 	%f715, [%rd266];
	sub.f32 	%f716, %f715, %f172;
	fma.rn.f32 	%f717, %f716, %f716, %f714;
	add.s32 	%r543, %r531, 6;
	rem.u32 	%r544, %r543, %r9;
	mul.wide.u32 	%rd267, %r544, 4;
	add.s64 	%rd268, %rd2, %rd267;
	ld.local.f32 	%f718, [%rd268];
	sub.f32 	%f719, %f718, %f172;
	fma.rn.f32 	%f720, %f719, %f719, %f717;
	add.s32 	%r545, %r531, 7;
	rem.u32 	%r546, %r545, %r9;
	mul.wide.u32 	%rd269, %r546, 4;
	add.s64 	%rd270, %rd2, %rd269;
	ld.local.f32 	%f721, [%rd270];
	sub.f32 	%f722, %f721, %f172;
	fma.rn.f32 	%f1365, %f722, %f722, %f720;
	add.s32 	%r1229, %r1229, 8;
$L__BB0_103:
	and.b32  	%r547, %r1185, 7;
	setp.eq.s32 	%p78, %r547, 0;
	@%p78 bra 	$L__BB0_110;
	and.b32  	%r548, %r1185, 7;
	setp.lt.u32 	%p79, %r548, 4;
	@%p79 bra 	$L__BB0_106;
	add.s32 	%r549, %r1229, %r1184;
	rem.u32 	%r550, %r549, %r9;
	mul.wide.u32 	%rd271, %r550, 4;
	add.s64 	%rd272, %rd2, %rd271;
	ld.local.f32 	%f724, [%rd272];
	sub.f32 	%f725, %f724, %f172;
	fma.rn.f32 	%f726, %f725, %f725, %f1365;
	add.s32 	%r551, %r549, 1;
	rem.u32 	%r552, %r551, %r9;
	mul.wide.u32 	%rd273, %r552, 4;
	add.s64 	%rd274, %rd2, %rd273;
	ld.local.f32 	%f727, [%rd274];
	sub.f32 	%f728, %f727, %f172;
	fma.rn.f32 	%f729, %f728, %f728, %f726;
	add.s32 	%r553, %r549, 2;
	rem.u32 	%r554, %r553, %r9;
	mul.wide.u32 	%rd275, %r554, 4;
	add.s64 	%rd276, %rd2, %rd275;
	ld.local.f32 	%f730, [%rd276];
	sub.f32 	%f731, %f730, %f172;
	fma.rn.f32 	%f732, %f731, %f731, %f729;
	add.s32 	%r555, %r549, 3;
	rem.u32 	%r556, %r555, %r9;
	mul.wide.u32 	%rd277, %r556, 4;
	add.s64 	%rd278, %rd2, %rd277;
	ld.local.f32 	%f733, [%rd278];
	sub.f32 	%f734, %f733, %f172;
	fma.rn.f32 	%f1365, %f734, %f734, %f732;
	add.s32 	%r1229, %r1229, 4;
$L__BB0_106:
	and.b32  	%r557, %r1185, 3;
	setp.eq.s32 	%p80, %r557, 0;
	@%p80 bra 	$L__BB0_110;
	add.s32 	%r127, %r1229, %r1184;
	rem.u32 	%r558, %r127, %r9;
	mul.wide.u32 	%rd279, %r558, 4;
	add.s64 	%rd280, %rd2, %rd279;
	ld.local.f32 	%f735, [%rd280];
	sub.f32 	%f736, %f735, %f172;
	fma.rn.f32 	%f1365, %f736, %f736, %f1365;
	and.b32  	%r559, %r1185, 3;
	setp.eq.s32 	%p81, %r559, 1;
	@%p81 bra 	$L__BB0_110;
	add.s32 	%r560, %r127, 1;
	rem.u32 	%r561, %r560, %r9;
	mul.wide.u32 	%rd281, %r561, 4;
	add.s64 	%rd282, %rd2, %rd281;
	ld.local.f32 	%f737, [%rd282];
	sub.f32 	%f738, %f737, %f172;
	fma.rn.f32 	%f1365, %f738, %f738, %f1365;
	and.b32  	%r562, %r1185, 3;
	setp.eq.s32 	%p82, %r562, 2;
	@%p82 bra 	$L__BB0_110;
	add.s32 	%r563, %r127, 2;
	rem.u32 	%r564, %r563, %r9;
	mul.wide.u32 	%rd283, %r564, 4;
	add.s64 	%rd284, %rd2, %rd283;
	ld.local.f32 	%f739, [%rd284];
	sub.f32 	%f740, %f739, %f172;
	fma.rn.f32 	%f1365, %f740, %f740, %f1365;
$L__BB0_110:
	cvt.rn.f32.u32 	%f741, %r1185;
	div.rn.f32 	%f742, %f1365, %f741;
	sqrt.rn.f32 	%f743, %f742;
	add.f32 	%f1367, %f743, %f743;
	div.rn.f32 	%f1366, %f1349, %f741;
$L__BB0_111:
	add.f32 	%f1368, %f1366, %f1367;
	sub.f32 	%f1369, %f1366, %f1367;
$L__BB0_112:
	setp.leu.f32 	%p93, %f36, 0f00000000;
	mov.f32 	%f1370, 0f00000000;
	@%p93 bra 	$L__BB0_114;
	sub.f32 	%f808, %f1368, %f1369;
	div.rn.f32 	%f1370, %f808, %f36;
$L__BB0_114:
	mul.wide.u32 	%rd347, %r1186, 4;
	add.s64 	%rd348, %rd3, %rd347;
	st.local.f32 	[%rd348], %f1370;
	add.s32 	%r625, %r1186, 1;
	rem.u32 	%r1186, %r625, %r10;
	setp.lt.u32 	%p94, %r1187, %r10;
	selp.u32 	%r626, 1, 0, %p94;
	add.s32 	%r1187, %r1187, %r626;
	setp.eq.s32 	%p95, %r1187, 0;
	mov.f32 	%f1379, 0f00000000;
	@%p95 bra 	$L__BB0_129;
	setp.lt.u32 	%p96, %r1187, 16;
	mov.f32 	%f1378, 0f00000000;
	mov.b32 	%r1233, 0;
	@%p96 bra 	$L__BB0_118;
	mov.f32 	%f1378, 0f00000000;
	mov.b32 	%r1231, 0;
$L__BB0_117:
	.pragma "nounroll";
	setp.lt.u32 	%p97, %r1187, %r10;
	selp.b32 	%r629, 0, %r1186, %p97;
	add.s32 	%r630, %r1231, %r629;
	rem.u32 	%r631, %r630, %r10;
	mul.wide.u32 	%rd349, %r631, 4;
	add.s64 	%rd350, %rd3, %rd349;
	ld.local.f32 	%f813, [%rd350];
	add.f32 	%f814, %f1378, %f813;
	add.s32 	%r632, %r630, 1;
	rem.u32 	%r633, %r632, %r10;
	mul.wide.u32 	%rd351, %r633, 4;
	add.s64 	%rd352, %rd3, %rd351;
	ld.local.f32 	%f815, [%rd352];
	add.f32 	%f816, %f814, %f815;
	add.s32 	%r634, %r630, 2;
	rem.u32 	%r635, %r634, %r10;
	mul.wide.u32 	%rd353, %r635, 4;
	add.s64 	%rd354, %rd3, %rd353;
	ld.local.f32 	%f817, [%rd354];
	add.f32 	%f818, %f816, %f817;
	add.s32 	%r636, %r630, 3;
	rem.u32 	%r637, %r636, %r10;
	mul.wide.u32 	%rd355, %r637, 4;
	add.s64 	%rd356, %rd3, %rd355;
	ld.local.f32 	%f819, [%rd356];
	add.f32 	%f820, %f818, %f819;
	add.s32 	%r638, %r630, 4;
	rem.u32 	%r639, %r638, %r10;
	mul.wide.u32 	%rd357, %r639, 4;
	add.s64 	%rd358, %rd3, %rd357;
	ld.local.f32 	%f821, [%rd358];
	add.f32 	%f822, %f820, %f821;
	add.s32 	%r640, %r630, 5;
	rem.u32 	%r641, %r640, %r10;
	mul.wide.u32 	%rd359, %r641, 4;
	add.s64 	%rd360, %rd3, %rd359;
	ld.local.f32 	%f823, [%rd360];
	add.f32 	%f824, %f822, %f823;
	add.s32 	%r642, %r630, 6;
	rem.u32 	%r643, %r642, %r10;
	mul.wide.u32 	%rd361, %r643, 4;
	add.s64 	%rd362, %rd3, %rd361;
	ld.local.f32 	%f825, [%rd362];
	add.f32 	%f826, %f824, %f825;
	add.s32 	%r644, %r630, 7;
	rem.u32 	%r645, %r644, %r10;
	mul.wide.u32 	%rd363, %r645, 4;
	add.s64 	%rd364, %rd3, %rd363;
	ld.local.f32 	%f827, [%rd364];
	add.f32 	%f828, %f826, %f827;
	add.s32 	%r646, %r630, 8;
	rem.u32 	%r647, %r646, %r10;
	mul.wide.u32 	%rd365, %r647, 4;
	add.s64 	%rd366, %rd3, %rd365;
	ld.local.f32 	%f829, [%rd366];
	add.f32 	%f830, %f828, %f829;
	add.s32 	%r648, %r630, 9;
	rem.u32 	%r649, %r648, %r10;
	mul.wide.u32 	%rd367, %r649, 4;
	add.s64 	%rd368, %rd3, %rd367;
	ld.local.f32 	%f831, [%rd368];
	add.f32 	%f832, %f830, %f831;
	add.s32 	%r650, %r630, 10;
	rem.u32 	%r651, %r650, %r10;
	mul.wide.u32 	%rd369, %r651, 4;
	add.s64 	%rd370, %rd3, %rd369;
	ld.local.f32 	%f833, [%rd370];
	add.f32 	%f834, %f832, %f833;
	add.s32 	%r652, %r630, 11;
	rem.u32 	%r653, %r652, %r10;
	mul.wide.u32 	%rd371, %r653, 4;
	add.s64 	%rd372, %rd3, %rd371;
	ld.local.f32 	%f835, [%rd372];
	add.f32 	%f836, %f834, %f835;
	add.s32 	%r654, %r630, 12;
	rem.u32 	%r655, %r654, %r10;
	mul.wide.u32 	%rd373, %r655, 4;
	add.s64 	%rd374, %rd3, %rd373;
	ld.local.f32 	%f837, [%rd374];
	add.f32 	%f838, %f836, %f837;
	add.s32 	%r656, %r630, 13;
	rem.u32 	%r657, %r656, %r10;
	mul.wide.u32 	%rd375, %r657, 4;
	add.s64 	%rd376, %rd3, %rd375;
	ld.local.f32 	%f839, [%rd376];
	add.f32 	%f840, %f838, %f839;
	add.s32 	%r658, %r630, 14;
	rem.u32 	%r659, %r658, %r10;
	mul.wide.u32 	%rd377, %r659, 4;
	add.s64 	%rd378, %rd3, %rd377;
	ld.local.f32 	%f841, [%rd378];
	add.f32 	%f842, %f840, %f841;
	add.s32 	%r660, %r630, 15;
	rem.u32 	%r661, %r660, %r10;
	mul.wide.u32 	%rd379, %r661, 4;
	add.s64 	%rd380, %rd3, %rd379;
	ld.local.f32 	%f843, [%rd380];
	add.f32 	%f1378, %f842, %f843;
	add.s32 	%r1231, %r1231, 16;
	and.b32  	%r1233, %r1187, -16;
	setp.ne.s32 	%p98, %r1231, %r1233;
	@%p98 bra 	$L__BB0_117;
$L__BB0_118:
	and.b32  	%r662, %r1187, 15;
	setp.eq.s32 	%p99, %r662, 0;
	@%p99 bra 	$L__BB0_128;
	and.b32  	%r663, %r1187, 15;
	setp.lt.u32 	%p100, %r663, 8;
	@%p100 bra 	$L__BB0_121;
	setp.lt.u32 	%p101, %r1187, %r10;
	selp.b32 	%r664, 0, %r1186, %p101;
	add.s32 	%r665, %r1233, %r664;
	rem.u32 	%r666, %r665, %r10;
	mul.wide.u32 	%rd381, %r666, 4;
	add.s64 	%rd382, %rd3, %rd381;
	ld.local.f32 	%f845, [%rd382];
	add.f32 	%f846, %f1378, %f845;
	add.s32 	%r667, %r665, 1;
	rem.u32 	%r668, %r667, %r10;
	mul.wide.u32 	%rd383, %r668, 4;
	add.s64 	%rd384, %rd3, %rd383;
	ld.local.f32 	%f847, [%rd384];
	add.f32 	%f848, %f846, %f847;
	add.s32 	%r669, %r665, 2;
	rem.u32 	%r670, %r669, %r10;
	mul.wide.u32 	%rd385, %r670, 4;
	add.s64 	%rd386, %rd3, %rd385;
	ld.local.f32 	%f849, [%rd386];
	add.f32 	%f850, %f848, %f849;
	add.s32 	%r671, %r665, 3;
	rem.u32 	%r672, %r671, %r10;
	mul.wide.u32 	%rd387, %r672, 4;
	add.s64 	%rd388, %rd3, %rd387;
	ld.local.f32 	%f851, [%rd388];
	add.f32 	%f852, %f850, %f851;
	add.s32 	%r673, %r665, 4;
	rem.u32 	%r674, %r673, %r10;
	mul.wide.u32 	%rd389, %r674, 4;
	add.s64 	%rd390, %rd3, %rd389;
	ld.local.f32 	%f853, [%rd390];
	add.f32 	%f854, %f852, %f853;
	add.s32 	%r675, %r665, 5;
	rem.u32 	%r676, %r675, %r10;
	mul.wide.u32 	%rd391, %r676, 4;
	add.s64 	%rd392, %rd3, %rd391;
	ld.local.f32 	%f855, [%rd392];
	add.f32 	%f856, %f854, %f855;
	add.s32 	%r677, %r665, 6;
	rem.u32 	%r678, %r677, %r10;
	mul.wide.u32 	%rd393, %r678, 4;
	add.s64 	%rd394, %rd3, %rd393;
	ld.local.f32 	%f857, [%rd394];
	add.f32 	%f858, %f856, %f857;
	add.s32 	%r679, %r665, 7;
	rem.u32 	%r680, %r679, %r10;
	mul.wide.u32 	%rd395, %r680, 4;
	add.s64 	%rd396, %rd3, %rd395;
	ld.local.f32 	%f859, [%rd396];
	add.f32 	%f1378, %f858, %f859;
	add.s32 	%r1233, %r1233, 8;
$L__BB0_121:
	and.b32  	%r681, %r1187, 7;
	setp.eq.s32 	%p102, %r681, 0;
	@%p102 bra 	$L__BB0_128;
	and.b32  	%r682, %r1187, 7;
	setp.lt.u32 	%p103, %r682, 4;
	@%p103 bra 	$L__BB0_124;
	setp.lt.u32 	%p104, %r1187, %r10;
	selp.b32 	%r683, 0, %r1186, %p104;
	add.s32 	%r684, %r1233, %r683;
	rem.u32 	%r685, %r684, %r10;
	mul.wide.u32 	%rd397, %r685, 4;
	add.s64 	%rd398, %rd3, %rd397;
	ld.local.f32 	%f861, [%rd398];
	add.f32 	%f862, %f1378, %f861;
	add.s32 	%r686, %r684, 1;
	rem.u32 	%r687, %r686, %r10;
	mul.wide.u32 	%rd399, %r687, 4;
	add.s64 	%rd400, %rd3, %rd399;
	ld.local.f32 	%f863, [%rd400];
	add.f32 	%f864, %f862, %f863;
	add.s32 	%r688, %r684, 2;
	rem.u32 	%r689, %r688, %r10;
	mul.wide.u32 	%rd401, %r689, 4;
	add.s64 	%rd402, %rd3, %rd401;
	ld.local.f32 	%f865, [%rd402];
	add.f32 	%f866, %f864, %f865;
	add.s32 	%r690, %r684, 3;
	rem.u32 	%r691, %r690, %r10;
	mul.wide.u32 	%rd403, %r691, 4;
	add.s64 	%rd404, %rd3, %rd403;
	ld.local.f32 	%f867, [%rd404];
	add.f32 	%f1378, %f866, %f867;
	add.s32 	%r1233, %r1233, 4;
$L__BB0_124:
	and.b32  	%r692, %r1187, 3;
	setp.eq.s32 	%p105, %r692, 0;
	@%p105 bra 	$L__BB0_128;
	setp.lt.u32 	%p106, %r1187, %r10;
	selp.b32 	%r693, 0, %r1186, %p106;
	add.s32 	%r138, %r1233, %r693;
	rem.u32 	%r694, %r138, %r10;
	mul.wide.u32 	%rd405, %r694, 4;
	add.s64 	%rd406, %rd3, %rd405;
	ld.local.f32 	%f868, [%rd406];
	add.f32 	%f1378, %f1378, %f868;
	and.b32  	%r695, %r1187, 3;
	setp.eq.s32 	%p107, %r695, 1;
	@%p107 bra 	$L__BB0_128;
	add.s32 	%r696, %r138, 1;
	rem.u32 	%r697, %r696, %r10;
	mul.wide.u32 	%rd407, %r697, 4;
	add.s64 	%rd408, %rd3, %rd407;
	ld.local.f32 	%f869, [%rd408];
	add.f32 	%f1378, %f1378, %f869;
	and.b32  	%r698, %r1187, 3;
	setp.eq.s32 	%p108, %r698, 2;
	@%p108 bra 	$L__BB0_128;
	add.s32 	%r699, %r138, 2;
	rem.u32 	%r700, %r699, %r10;
	mul.wide.u32 	%rd409, %r700, 4;
	add.s64 	%rd410, %rd3, %rd409;
	ld.local.f32 	%f870, [%rd410];
	add.f32 	%f1378, %f1378, %f870;
$L__BB0_128:
	cvt.rn.f32.u32 	%f871, %r1187;
	div.rn.f32 	%f1379, %f1378, %f871;
$L__BB0_129:
	setp.eq.s32 	%p109, %r1183, 0;
	mov.f32 	%f1380, 0f00000000;
	mov.f32 	%f1381, %f36;
	mov.f32 	%f1382, %f36;
	mov.f32 	%f1383, %f1380;
	@%p109 bra 	$L__BB0_131;
	mul.f32 	%f873, %f36, 0f3E1D89D9;
	fma.rn.f32 	%f1382, %f1290, 0f3F589D8A, %f873;
	mul.f32 	%f874, %f36, 0f3D97B426;
	fma.rn.f32 	%f1381, %f1291, 0f3F6D097B, %f874;
	sub.f32 	%f875, %f1382, %f1381;
	mul.f32 	%f876, %f875, 0f3E4CCCCD;
	fma.rn.f32 	%f1380, %f1292, 0f3F4CCCCD, %f876;
	sub.f32 	%f1383, %f875, %f1380;
$L__BB0_131:
	setp.eq.s32 	%p110, %r19, 0;
	mov.f32 	%f1419, 0f00000000;
	mov.f32 	%f1420, %f1419;
	@%p110 bra 	$L__BB0_192;
	mul.wide.u32 	%rd411, %r1190, 4;
	add.s64 	%rd412, %rd5, %rd411;
	st.local.f32 	[%rd412], %f1329;
	add.s32 	%r701, %r1190, 1;
	rem.u32 	%r1190, %r701, %r12;
	setp.lt.u32 	%p111, %r1191, %r12;
	selp.u32 	%r702, 1, 0, %p111;
	add.s32 	%r1191, %r1191, %r702;
	setp.lt.u32 	%p112, %r1191, %r12;
	mov.f32 	%f1419, 0f3F000000;
	mov.f32 	%f1420, %f1419;
	@%p112 bra 	$L__BB0_192;
	setp.eq.s32 	%p113, %r1191, 0;
	mov.f32 	%f1391, 0f00000000;
	mov.f32 	%f1400, %f1391;
	@%p113 bra 	$L__BB0_160;
	setp.lt.u32 	%p114, %r1191, 16;
	mov.f32 	%f1391, 0f7F7FFFFF;
	mov.b32 	%r1237, 0;
	@%p114 bra 	$L__BB0_137;
	mov.f32 	%f1391, 0f7F7FFFFF;
	mov.b32 	%r1235, 0;
$L__BB0_136:
	.pragma "nounroll";
	add.s32 	%r705, %r1235, %r1190;
	rem.u32 	%r706, %r705, %r12;
	mul.wide.u32 	%rd413, %r706, 4;
	add.s64 	%rd414, %rd5, %rd413;
	ld.local.f32 	%f883, [%rd414];
	setp.lt.f32 	%p115, %f883, %f1391;
	selp.f32 	%f884, %f883, %f1391, %p115;
	add.s32 	%r707, %r705, 1;
	rem.u32 	%r708, %r707, %r12;
	mul.wide.u32 	%rd415, %r708, 4;
	add.s64 	%rd416, %rd5, %rd415;
	ld.local.f32 	%f885, [%rd416];
	setp.lt.f32 	%p116, %f885, %f884;
	selp.f32 	%f886, %f885, %f884, %p116;
	add.s32 	%r709, %r705, 2;
	rem.u32 	%r710, %r709, %r12;
	mul.wide.u32 	%rd417, %r710, 4;
	add.s64 	%rd418, %rd5, %rd417;
	ld.local.f32 	%f887, [%rd418];
	setp.lt.f32 	%p117, %f887, %f886;
	selp.f32 	%f888, %f887, %f886, %p117;
	add.s32 	%r711, %r705, 3;
	rem.u32 	%r712, %r711, %r12;
	mul.wide.u32 	%rd419, %r712, 4;
	add.s64 	%rd420, %rd5, %rd419;
	ld.local.f32 	%f889, [%rd420];
	setp.lt.f32 	%p118, %f889, %f888;
	selp.f32 	%f890, %f889, %f888, %p118;
	add.s32 	%r713, %r705, 4;
	rem.u32 	%r714, %r713, %r12;
	mul.wide.u32 	%rd421, %r714, 4;
	add.s64 	%rd422, %rd5, %rd421;
	ld.local.f32 	%f891, [%rd422];
	setp.lt.f32 	%p119, %f891, %f890;
	selp.f32 	%f892, %f891, %f890, %p119;
	add.s32 	%r715, %r705, 5;
	rem.u32 	%r716, %r715, %r12;
	mul.wide.u32 	%rd423, %r716, 4;
	add.s64 	%rd424, %rd5, %rd423;
	ld.local.f32 	%f893, [%rd424];
	setp.lt.f32 	%p120, %f893, %f892;
	selp.f32 	%f894, %f893, %f892, %p120;
	add.s32 	%r717, %r705, 6;
	rem.u32 	%r718, %r717, %r12;
	mul.wide.u32 	%rd425, %r718, 4;
	add.s64 	%rd426, %rd5, %rd425;
	ld.local.f32 	%f895, [%rd426];
	setp.lt.f32 	%p121, %f895, %f894;
	selp.f32 	%f896, %f895, %f894, %p121;
	add.s32 	%r719, %r705, 7;
	rem.u32 	%r720, %r719, %r12;
	mul.wide.u32 	%rd427, %r720, 4;
	add.s64 	%rd428, %rd5, %rd427;
	ld.local.f32 	%f897, [%rd428];
	setp.lt.f32 	%p122, %f897, %f896;
	selp.f32 	%f898, %f897, %f896, %p122;
	add.s32 	%r721, %r705, 8;
	rem.u32 	%r722, %r721, %r12;
	mul.wide.u32 	%rd429, %r722, 4;
	add.s64 	%rd430, %rd5, %rd429;
	ld.local.f32 	%f899, [%rd430];
	setp.lt.f32 	%p123, %f899, %f898;
	selp.f32 	%f900, %f899, %f898, %p123;
	add.s32 	%r723, %r705, 9;
	rem.u32 	%r724, %r723, %r12;
	mul.wide.u32 	%rd431, %r724, 4;
	add.s64 	%rd432, %rd5, %rd431;
	ld.local.f32 	%f901, [%rd432];
	setp.lt.f32 	%p124, %f901, %f900;
	selp.f32 	%f902, %f901, %f900, %p124;
	add.s32 	%r725, %r705, 10;
	rem.u32 	%r726, %r725, %r12;
	mul.wide.u32 	%rd433, %r726, 4;
	add.s64 	%rd434, %rd5, %rd433;
	ld.local.f32 	%f903, [%rd434];
	setp.lt.f32 	%p125, %f903, %f902;
	selp.f32 	%f904, %f903, %f902, %p125;
	add.s32 	%r727, %r705, 11;
	rem.u32 	%r728, %r727, %r12;
	mul.wide.u32 	%rd435, %r728, 4;
	add.s64 	%rd436, %rd5, %rd435;
	ld.local.f32 	%f905, [%rd436];
	setp.lt.f32 	%p126, %f905, %f904;
	selp.f32 	%f906, %f905, %f904, %p126;
	add.s32 	%r729, %r705, 12;
	rem.u32 	%r730, %r729, %r12;
	mul.wide.u32 	%rd437, %r730, 4;
	add.s64 	%rd438, %rd5, %rd437;
	ld.local.f32 	%f907, [%rd438];
	setp.lt.f32 	%p127, %f907, %f906;
	selp.f32 	%f908, %f907, %f906, %p127;
	add.s32 	%r731, %r705, 13;
	rem.u32 	%r732, %r731, %r12;
	mul.wide.u32 	%rd439, %r732, 4;
	add.s64 	%rd440, %rd5, %rd439;
	ld.local.f32 	%f909, [%rd440];
	setp.lt.f32 	%p128, %f909, %f908;
	selp.f32 	%f910, %f909, %f908, %p128;
	add.s32 	%r733, %r705, 14;
	rem.u32 	%r734, %r733, %r12;
	mul.wide.u32 	%rd441, %r734, 4;
	add.s64 	%rd442, %rd5, %rd441;
	ld.local.f32 	%f911, [%rd442];
	setp.lt.f32 	%p129, %f911, %f910;
	selp.f32 	%f912, %f911, %f910, %p129;
	add.s32 	%r735, %r705, 15;
	rem.u32 	%r736, %r735, %r12;
	mul.wide.u32 	%rd443, %r736, 4;
	add.s64 	%rd444, %rd5, %rd443;
	ld.local.f32 	%f913, [%rd444];
	setp.lt.f32 	%p130, %f913, %f912;
	selp.f32 	%f1391, %f913, %f912, %p130;
	add.s32 	%r1235, %r1235, 16;
	and.b32  	%r1237, %r1191, -16;
	setp.ne.s32 	%p131, %r1235, %r1237;
	@%p131 bra 	$L__BB0_136;
$L__BB0_137:
	and.b32  	%r737, %r1191, 15;
	setp.eq.s32 	%p132, %r737, 0;
	@%p132 bra 	$L__BB0_147;
	and.b32  	%r738, %r1191, 15;
	setp.lt.u32 	%p133, %r738, 8;
	@%p133 bra 	$L__BB0_140;
	add.s32 	%r739, %r1237, %r1190;
	rem.u32 	%r740, %r739, %r12;
	mul.wide.u32 	%rd445, %r740, 4;
	add.s64 	%rd446, %rd5, %rd445;
	ld.local.f32 	%f915, [%rd446];
	setp.lt.f32 	%p134, %f915, %f1391;
	selp.f32 	%f916, %f915, %f1391, %p134;
	add.s32 	%r741, %r739, 1;
	rem.u32 	%r742, %r741, %r12;
	mul.wide.u32 	%rd447, %r742, 4;
	add.s64 	%rd448, %rd5, %rd447;
	ld.local.f32 	%f917, [%rd448];
	setp.lt.f32 	%p135, %f917, %f916;
	selp.f32 	%f918, %f917, %f916, %p135;
	add.s32 	%r743, %r739, 2;
	rem.u32 	%r744, %r743, %r12;
	mul.wide.u32 	%rd449, %r744, 4;
	add.s64 	%rd450, %rd5, %rd449;
	ld.local.f32 	%f919, [%rd450];
	setp.lt.f32 	%p136, %f919, %f918;
	selp.f32 	%f920, %f919, %f918, %p136;
	add.s32 	%r745, %r739, 3;
	rem.u32 	%r746, %r745, %r12;
	mul.wide.u32 	%rd451, %r746, 4;
	add.s64 	%rd452, %rd5, %rd451;
	ld.local.f32 	%f921, [%rd452];
	setp.lt.f32 	%p137, %f921, %f920;
	selp.f32 	%f922, %f921, %f920, %p137;
	add.s32 	%r747, %r739, 4;
	rem.u32 	%r748, %r747, %r12;
	mul.wide.u32 	%rd453, %r748, 4;
	add.s64 	%rd454, %rd5, %rd453;
	ld.local.f32 	%f923, [%rd454];
	setp.lt.f32 	%p138, %f923, %f922;
	selp.f32 	%f924, %f923, %f922, %p138;
	add.s32 	%r749, %r739, 5;
	rem.u32 	%r750, %r749, %r12;
	mul.wide.u32 	%rd455, %r750, 4;
	add.s64 	%rd456, %rd5, %rd455;
	ld.local.f32 	%f925, [%rd456];
	setp.lt.f32 	%p139, %f925, %f924;
	selp.f32 	%f926, %f925, %f924, %p139;
	add.s32 	%r751, %r739, 6;
	rem.u32 	%r752, %r751, %r12;
	mul.wide.u32 	%rd457, %r752, 4;
	add.s64 	%rd458, %rd5, %rd457;
	ld.local.f32 	%f927, [%rd458];
	setp.lt.f32 	%p140, %f927, %f926;
	selp.f32 	%f928, %f927, %f926, %p140;
	add.s32 	%r753, %r739, 7;
	rem.u32 	%r754, %r753, %r12;
	mul.wide.u32 	%rd459, %r754, 4;
	add.s64 	%rd460, %rd5, %rd459;
	ld.local.f32 	%f929, [%rd460];
	setp.lt.f32 	%p141, %f929, %f928;
	selp.f32 	%f1391, %f929, %f928, %p141;
	add.s32 	%r1237, %r1237, 8;
$L__BB0_140:
	and.b32  	%r755, %r1191, 7;
	setp.eq.s32 	%p142, %r755, 0;
	@%p142 bra 	$L__BB0_147;
	and.b32  	%r756, %r1191, 7;
	setp.lt.u32 	%p143, %r756, 4;
	@%p143 bra 	$L__BB0_143;
	add.s32 	%r757, %r1237, %r1190;
	rem.u32 	%r758, %r757, %r12;
	mul.wide.u32 	%rd461, %r758, 4;
	add.s64 	%rd462, %rd5, %rd461;
	ld.local.f32 	%f931, [%rd462];
	setp.lt.f32 	%p144, %f931, %f1391;
	selp.f32 	%f932, %f931, %f1391, %p144;
	add.s32 	%r759, %r757, 1;
	rem.u32 	%r760, %r759, %r12;
	mul.wide.u32 	%rd463, %r760, 4;
	add.s64 	%rd464, %rd5, %rd463;
	ld.local.f32 	%f933, [%rd464];
	setp.lt.f32 	%p145, %f933, %f932;
	selp.f32 	%f934, %f933, %f932, %p145;
	add.s32 	%r761, %r757, 2;
	rem.u32 	%r762, %r761, %r12;
	mul.wide.u32 	%rd465, %r762, 4;
	add.s64 	%rd466, %rd5, %rd465;
	ld.local.f32 	%f935, [%rd466];
	setp.lt.f32 	%p146, %f935, %f934;
	selp.f32 	%f936, %f935, %f934, %p146;
	add.s32 	%r763, %r757, 3;
	rem.u32 	%r764, %r763, %r12;
	mul.wide.u32 	%rd467, %r764, 4;
	add.s64 	%rd468, %rd5, %rd467;
	ld.local.f32 	%f937, [%rd468];
	setp.lt.f32 	%p147, %f937, %f936;
	selp.f32 	%f1391, %f937, %f936, %p147;
	add.s32 	%r1237, %r1237, 4;
$L__BB0_143:
	and.b32  	%r765, %r1191, 3;
	setp.eq.s32 	%p148, %r765, 0;
	@%p148 bra 	$L__BB0_147;
	add.s32 	%r149, %r1237, %r1190;
	rem.u32 	%r766, %r149, %r12;
	mul.wide.u32 	%rd469, %r766, 4;
	add.s64 	%rd470, %rd5, %rd469;
	ld.local.f32 	%f938, [%rd470];
	setp.lt.f32 	%p149, %f938, %f1391;
	selp.f32 	%f1391, %f938, %f1391, %p149;
	and.b32  	%r767, %r1191, 3;
	setp.eq.s32 	%p150, %r767, 1;
	@%p150 bra 	$L__BB0_147;
	add.s32 	%r768, %r149, 1;
	rem.u32 	%r769, %r768, %r12;
	mul.wide.u32 	%rd471, %r769, 4;
	add.s64 	%rd472, %rd5, %rd471;
	ld.local.f32 	%f939, [%rd472];
	setp.lt.f32 	%p151, %f939, %f1391;
	selp.f32 	%f1391, %f939, %f1391, %p151;
	and.b32  	%r770, %r1191, 3;
	setp.eq.s32 	%p152, %r770, 2;
	@%p152 bra 	$L__BB0_147;
	add.s32 	%r771, %r149, 2;
	rem.u32 	%r772, %r771, %r12;
	mul.wide.u32 	%rd473, %r772, 4;
	add.s64 	%rd474, %rd5, %rd473;
	ld.local.f32 	%f940, [%rd474];
	setp.lt.f32 	%p153, %f940, %f1391;
	selp.f32 	%f1391, %f940, %f1391, %p153;
$L__BB0_147:
	mov.f32 	%f1400, 0fFF7FFFFF;
	mov.b32 	%r1241, 0;
	@%p114 bra 	$L__BB0_150;
	mov.f32 	%f1400, 0fFF7FFFFF;
	mov.b32 	%r1239, 0;
$L__BB0_149:
	.pragma "nounroll";
	add.s32 	%r775, %r1239, %r1190;
	rem.u32 	%r776, %r775, %r12;
	mul.wide.u32 	%rd475, %r776, 4;
	add.s64 	%rd476, %rd5, %rd475;
	ld.local.f32 	%f944, [%rd476];
	setp.gt.f32 	%p155, %f944, %f1400;
	selp.f32 	%f945, %f944, %f1400, %p155;
	add.s32 	%r777, %r775, 1;
	rem.u32 	%r778, %r777, %r12;
	mul.wide.u32 	%rd477, %r778, 4;
	add.s64 	%rd478, %rd5, %rd477;
	ld.local.f32 	%f946, [%rd478];
	setp.gt.f32 	%p156, %f946, %f945;
	selp.f32 	%f947, %f946, %f945, %p156;
	add.s32 	%r779, %r775, 2;
	rem.u32 	%r780, %r779, %r12;
	mul.wide.u32 	%rd479, %r780, 4;
	add.s64 	%rd480, %rd5, %rd479;
	ld.local.f32 	%f948, [%rd480];
	setp.gt.f32 	%p157, %f948, %f947;
	selp.f32 	%f949, %f948, %f947, %p157;
	add.s32 	%r781, %r775, 3;
	rem.u32 	%r782, %r781, %r12;
	mul.wide.u32 	%rd481, %r782, 4;
	add.s64 	%rd482, %rd5, %rd481;
	ld.local.f32 	%f950, [%rd482];
	setp.gt.f32 	%p158, %f950, %f949;
	selp.f32 	%f951, %f950, %f949, %p158;
	add.s32 	%r783, %r775, 4;
	rem.u32 	%r784, %r783, %r12;
	mul.wide.u32 	%rd483, %r784, 4;
	add.s64 	%rd484, %rd5, %rd483;
	ld.local.f32 	%f952, [%rd484];
	setp.gt.f32 	%p159, %f952, %f951;
	selp.f32 	%f953, %f952, %f951, %p159;
	add.s32 	%r785, %r775, 5;
	rem.u32 	%r786, %r785, %r12;
	mul.wide.u32 	%rd485, %r786, 4;
	add.s64 	%rd486, %rd5, %rd485;
	ld.local.f32 	%f954, [%rd486];
	setp.gt.f32 	%p160, %f954, %f953;
	selp.f32 	%f955, %f954, %f953, %p160;
	add.s32 	%r787, %r775, 6;
	rem.u32 	%r788, %r787, %r12;
	mul.wide.u32 	%rd487, %r788, 4;
	add.s64 	%rd488, %rd5, %rd487;
	ld.local.f32 	%f956, [%rd488];
	setp.gt.f32 	%p161, %f956, %f955;
	selp.f32 	%f957, %f956, %f955, %p161;
	add.s32 	%r789, %r775, 7;
	rem.u32 	%r790, %r789, %r12;
	mul.wide.u32 	%rd489, %r790, 4;
	add.s64 	%rd490, %rd5, %rd489;
	ld.local.f32 	%f958, [%rd490];
	setp.gt.f32 	%p162, %f958, %f957;
	selp.f32 	%f959, %f958, %f957, %p162;
	add.s32 	%r791, %r775, 8;
	rem.u32 	%r792, %r791, %r12;
	mul.wide.u32 	%rd491, %r792, 4;
	add.s64 	%rd492, %rd5, %rd491;
	ld.local.f32 	%f960, [%rd492];
	setp.gt.f32 	%p163, %f960, %f959;
	selp.f32 	%f961, %f960, %f959, %p163;
	add.s32 	%r793, %r775, 9;
	rem.u32 	%r794, %r793, %r12;
	mul.wide.u32 	%rd493, %r794, 4;
	add.s64 	%rd494, %rd5, %rd493;
	ld.local.f32 	%f962, [%rd494];
	setp.gt.f32 	%p164, %f962, %f961;
	selp.f32 	%f963, %f962, %f961, %p164;
	add.s32 	%r795, %r775, 10;
	rem.u32 	%r796, %r795, %r12;
	mul.wide.u32 	%rd495, %r796, 4;
	add.s64 	%rd496, %rd5, %rd495;
	ld.local.f32 	%f964, [%rd496];
	setp.gt.f32 	%p165, %f964, %f963;
	selp.f32 	%f965, %f964, %f963, %p165;
	add.s32 	%r797, %r775, 11;
	rem.u32 	%r798, %r797, %r12;
	mul.wide.u32 	%rd497, %r798, 4;
	add.s64 	%rd498, %rd5, %rd497;
	ld.local.f32 	%f966, [%rd498];
	setp.gt.f32 	%p166, %f966, %f965;
	selp.f32 	%f967, %f966, %f965, %p166;
	add.s32 	%r799, %r775, 12;
	rem.u32 	%r800, %r799, %r12;
	mul.wide.u32 	%rd499, %r800, 4;
	add.s64 	%rd500, %rd5, %rd499;
	ld.local.f32 	%f968, [%rd500];
	setp.gt.f32 	%p167, %f968, %f967;
	selp.f32 	%f969, %f968, %f967, %p167;
	add.s32 	%r801, %r775, 13;
	rem.u32 	%r802, %r801, %r12;
	mul.wide.u32 	%rd501, %r802, 4;
	add.s64 	%rd502, %rd5, %rd501;
	ld.local.f32 	%f970, [%rd502];
	setp.gt.f32 	%p168, %f970, %f969;
	selp.f32 	%f971, %f970, %f969, %p168;
	add.s32 	%r803, %r775, 14;
	rem.u32 	%r804, %r803, %r12;
	mul.wide.u32 	%rd503, %r804, 4;
	add.s64 	%rd504, %rd5, %rd503;
	ld.local.f32 	%f972, [%rd504];
	setp.gt.f32 	%p169, %f972, %f971;
	selp.f32 	%f973, %f972, %f971, %p169;
	add.s32 	%r805, %r775, 15;
	rem.u32 	%r806, %r805, %r12;
	mul.wide.u32 	%rd505, %r806, 4;
	add.s64 	%rd506, %rd5, %rd505;
	ld.local.f32 	%f974, [%rd506];
	setp.gt.f32 	%p170, %f974, %f973;
	selp.f32 	%f1400, %f974, %f973, %p170;
	add.s32 	%r1239, %r1239, 16;
	and.b32  	%r1241, %r1191, -16;
	setp.ne.s32 	%p171, %r1239, %r1241;
	@%p171 bra 	$L__BB0_149;
$L__BB0_150:
	and.b32  	%r807, %r1191, 15;
	setp.eq.s32 	%p172, %r807, 0;
	@%p172 bra 	$L__BB0_160;
	and.b32  	%r808, %r1191, 15;
	setp.lt.u32 	%p173, %r808, 8;
	@%p173 bra 	$L__BB0_153;
	add.s32 	%r809, %r1241, %r1190;
	rem.u32 	%r810, %r809, %r12;
	mul.wide.u32 	%rd507, %r810, 4;
	add.s64 	%rd508, %rd5, %rd507;
	ld.local.f32 	%f976, [%rd508];
	setp.gt.f32 	%p174, %f976, %f1400;
	selp.f32 	%f977, %f976, %f1400, %p174;
	add.s32 	%r811, %r809, 1;
	rem.u32 	%r812, %r811, %r12;
	mul.wide.u32 	%rd509, %r812, 4;
	add.s64 	%rd510, %rd5, %rd509;
	ld.local.f32 	%f978, [%rd510];
	setp.gt.f32 	%p175, %f978, %f977;
	selp.f32 	%f979, %f978, %f977, %p175;
	add.s32 	%r813, %r809, 2;
	rem.u32 	%r814, %r813, %r12;
	mul.wide.u32 	%rd511, %r814, 4;
	add.s64 	%rd512, %rd5, %rd511;
	ld.local.f32 	%f980, [%rd512];
	setp.gt.f32 	%p176, %f980, %f979;
	selp.f32 	%f981, %f980, %f979, %p176;
	add.s32 	%r815, %r809, 3;
	rem.u32 	%r816, %r815, %r12;
	mul.wide.u32 	%rd513, %r816, 4;
	add.s64 	%rd514, %rd5, %rd513;
	ld.local.f32 	%f982, [%rd514];
	setp.gt.f32 	%p177, %f982, %f981;
	selp.f32 	%f983, %f982, %f981, %p177;
	add.s32 	%r817, %r809, 4;
	rem.u32 	%r818, %r817, %r12;
	mul.wide.u32 	%rd515, %r818, 4;
	add.s64 	%rd516, %rd5, %rd515;
	ld.local.f32 	%f984, [%rd516];
	setp.gt.f32 	%p178, %f984, %f983;
	selp.f32 	%f985, %f984, %f983, %p178;
	add.s32 	%r819, %r809, 5;
	rem.u32 	%r820, %r819, %r12;
	mul.wide.u32 	%rd517, %r820, 4;
	add.s64 	%rd518, %rd5, %rd517;
	ld.local.f32 	%f986, [%rd518];
	setp.gt.f32 	%p179, %f986, %f985;
	selp.f32 	%f987, %f986, %f985, %p179;
	add.s32 	%r821, %r809, 6;
	rem.u32 	%r822, %r821, %r12;
	mul.wide.u32 	%rd519, %r822, 4;
	add.s64 	%rd520, %rd5, %rd519;
	ld.local.f32 	%f988, [%rd520];
	setp.gt.f32 	%p180, %f988, %f987;
	selp.f32 	%f989, %f988, %f987, %p180;
	add.s32 	%r823, %r809, 7;
	rem.u32 	%r824, %r823, %r12;
	mul.wide.u32 	%rd521, %r824, 4;
	add.s64 	%rd522, %rd5, %rd521;
	ld.local.f32 	%f990, [%rd522];
	setp.gt.f32 	%p181, %f990, %f989;
	selp.f32 	%f1400, %f990, %f989, %p181;
	add.s32 	%r1241, %r1241, 8;
$L__BB0_153:
	and.b32  	%r825, %r1191, 7;
	setp.eq.s32 	%p182, %r825, 0;
	@%p182 bra 	$L__BB0_160;
	and.b32  	%r826, %r1191, 7;
	setp.lt.u32 	%p183, %r826, 4;
	@%p183 bra 	$L__BB0_156;
	add.s32 	%r827, %r1241, %r1190;
	rem.u32 	%r828, %r827, %r12;
	mul.wide.u32 	%rd523, %r828, 4;
	add.s64 	%rd524, %rd5, %rd523;
	ld.local.f32 	%f992, [%rd524];
	setp.gt.f32 	%p184, %f992, %f1400;
	selp.f32 	%f993, %f992, %f1400, %p184;
	add.s32 	%r829, %r827, 1;
	rem.u32 	%r830, %r829, %r12;
	mul.wide.u32 	%rd525, %r830, 4;
	add.s64 	%rd526, %rd5, %rd525;
	ld.local.f32 	%f994, [%rd526];
	setp.gt.f32 	%p185, %f994, %f993;
	selp.f32 	%f995, %f994, %f993, %p185;
	add.s32 	%r831, %r827, 2;
	rem.u32 	%r832, %r831, %r12;
	mul.wide.u32 	%rd527, %r832, 4;
	add.s64 	%rd528, %rd5, %rd527;
	ld.local.f32 	%f996, [%rd528];
	setp.gt.f32 	%p186, %f996, %f995;
	selp.f32 	%f997, %f996, %f995, %p186;
	add.s32 	%r833, %r827, 3;
	rem.u32 	%r834, %r833, %r12;
	mul.wide.u32 	%rd529, %r834, 4;
	add.s64 	%rd530, %rd5, %rd529;
	ld.local.f32 	%f998, [%rd530];
	setp.gt.f32 	%p187, %f998, %f997;
	selp.f32 	%f1400, %f998, %f997, %p187;
	add.s32 	%r1241, %r1241, 4;
$L__BB0_156:
	and.b32  	%r835, %r1191, 3;
	setp.eq.s32 	%p188, %r835, 0;
	@%p188 bra 	$L__BB0_160;
	add.s32 	%r158, %r1241, %r1190;
	rem.u32 	%r836, %r158, %r12;
	mul.wide.u32 	%rd531, %r836, 4;
	add.s64 	%rd532, %rd5, %rd531;
	ld.local.f32 	%f999, [%rd532];
	setp.gt.f32 	%p189, %f999, %f1400;
	selp.f32 	%f1400, %f999, %f1400, %p189;
	and.b32  	%r837, %r1191, 3;
	setp.eq.s32 	%p190, %r837, 1;
	@%p190 bra 	$L__BB0_160;
	add.s32 	%r838, %r158, 1;
	rem.u32 	%r839, %r838, %r12;
	mul.wide.u32 	%rd533, %r839, 4;
	add.s64 	%rd534, %rd5, %rd533;
	ld.local.f32 	%f1000, [%rd534];
	setp.gt.f32 	%p191, %f1000, %f1400;
	selp.f32 	%f1400, %f1000, %f1400, %p191;
	and.b32  	%r840, %r1191, 3;
	setp.eq.s32 	%p192, %r840, 2;
	@%p192 bra 	$L__BB0_160;
	add.s32 	%r841, %r158, 2;
	rem.u32 	%r842, %r841, %r12;
	mul.wide.u32 	%rd535, %r842, 4;
	add.s64 	%rd536, %rd5, %rd535;
	ld.local.f32 	%f1001, [%rd536];
	setp.gt.f32 	%p193, %f1001, %f1400;
	selp.f32 	%f1400, %f1001, %f1400, %p193;
$L__BB0_160:
	sub.f32 	%f250, %f1400, %f1391;
	setp.leu.f32 	%p194, %f250, 0f00000000;
	mov.f32 	%f1401, 0f3F000000;
	@%p194 bra 	$L__BB0_162;
	sub.f32 	%f1003, %f1329, %f1391;
	div.rn.f32 	%f1401, %f1003, %f250;
$L__BB0_162:
	mul.wide.u32 	%rd537, %r1254, 4;
	add.s64 	%rd538, %rd6, %rd537;
	st.local.f32 	[%rd538], %f1401;
	add.s32 	%r843, %r1254, 1;
	rem.u32 	%r1254, %r843, %r13;
	setp.lt.u32 	%p195, %r1253, %r13;
	selp.u32 	%r844, 1, 0, %p195;
	add.s32 	%r1253, %r1253, %r844;
	setp.eq.s32 	%p196, %r1253, 0;
	mov.f32 	%f1419, 0f00000000;
	@%p196 bra 	$L__BB0_177;
	setp.lt.u32 	%p197, %r1253, 16;
	mov.f32 	%f1409, 0f00000000;
	mov.b32 	%r1245, 0;
	@%p197 bra 	$L__BB0_166;
	mov.f32 	%f1409, 0f00000000;
	mov.b32 	%r1243, 0;
$L__BB0_165:
	.pragma "nounroll";
	setp.lt.u32 	%p198, %r1253, %r13;
	selp.b32 	%r847, 0, %r1254, %p198;
	add.s32 	%r848, %r1243, %r847;
	rem.u32 	%r849, %r848, %r13;
	mul.wide.u32 	%rd539, %r849, 4;
	add.s64 	%rd540, %rd6, %rd539;
	ld.local.f32 	%f1008, [%rd540];
	add.f32 	%f1009, %f1409, %f1008;
	add.s32 	%r850, %r848, 1;
	rem.u32 	%r851, %r850, %r13;
	mul.wide.u32 	%rd541, %r851, 4;
	add.s64 	%rd542, %rd6, %rd541;
	ld.local.f32 	%f1010, [%rd542];
	add.f32 	%f1011, %f1009, %f1010;
	add.s32 	%r852, %r848, 2;
	rem.u32 	%r853, %r852, %r13;
	mul.wide.u32 	%rd543, %r853, 4;
	add.s64 	%rd544, %rd6, %rd543;
	ld.local.f32 	%f1012, [%rd544];
	add.f32 	%f1013, %f1011, %f1012;
	add.s32 	%r854, %r848, 3;
	rem.u32 	%r855, %r854, %r13;
	mul.wide.u32 	%rd545, %r855, 4;
	add.s64 	%rd546, %rd6, %rd545;
	ld.local.f32 	%f1014, [%rd546];
	add.f32 	%f1015, %f1013, %f1014;
	add.s32 	%r856, %r848, 4;
	rem.u32 	%r857, %r856, %r13;
	mul.wide.u32 	%rd547, %r857, 4;
	add.s64 	%rd548, %rd6, %rd547;
	ld.local.f32 	%f1016, [%rd548];
	add.f32 	%f1017, %f1015, %f1016;
	add.s32 	%r858, %r848, 5;
	rem.u32 	%r859, %r858, %r13;
	mul.wide.u32 	%rd549, %r859, 4;
	add.s64 	%rd550, %rd6, %rd549;
	ld.local.f32 	%f1018, [%rd550];
	add.f32 	%f1019, %f1017, %f1018;
	add.s32 	%r860, %r848, 6;
	rem.u32 	%r861, %r860, %r13;
	mul.wide.u32 	%rd551, %r861, 4;
	add.s64 	%rd552, %rd6, %rd551;
	ld.local.f32 	%f1020, [%rd552];
	add.f32 	%f1021, %f1019, %f1020;
	add.s32 	%r862, %r848, 7;
	rem.u32 	%r863, %r862, %r13;
	mul.wide.u32 	%rd553, %r863, 4;
	add.s64 	%rd554, %rd6, %rd553;
	ld.local.f32 	%f1022, [%rd554];
	add.f32 	%f1023, %f1021, %f1022;
	add.s32 	%r864, %r848, 8;
	rem.u32 	%r865, %r864, %r13;
	mul.wide.u32 	%rd555, %r865, 4;
	add.s64 	%rd556, %rd6, %rd555;
	ld.local.f32 	%f1024, [%rd556];
	add.f32 	%f1025, %f1023, %f1024;
	add.s32 	%r866, %r848, 9;
	rem.u32 	%r867, %r866, %r13;
	mul.wide.u32 	%rd557, %r867, 4;
	add.s64 	%rd558, %rd6, %rd557;
	ld.local.f32 	%f1026, [%rd558];
	add.f32 	%f1027, %f1025, %f1026;
	add.s32 	%r868, %r848, 10;
	rem.u32 	%r869, %r868, %r13;
	mul.wide.u32 	%rd559, %r869, 4;
	add.s64 	%rd560, %rd6, %rd559;
	ld.local.f32 	%f1028, [%rd560];
	add.f32 	%f1029, %f1027, %f1028;
	add.s32 	%r870, %r848, 11;
	rem.u32 	%r871, %r870, %r13;
	mul.wide.u32 	%rd561, %r871, 4;
	add.s64 	%rd562, %rd6, %rd561;
	ld.local.f32 	%f1030, [%rd562];
	add.f32 	%f1031, %f1029, %f1030;
	add.s32 	%r872, %r848, 12;
	rem.u32 	%r873, %r872, %r13;
	mul.wide.u32 	%rd563, %r873, 4;
	add.s64 	%rd564, %rd6, %rd563;
	ld.local.f32 	%f1032, [%rd564];
	add.f32 	%f1033, %f1031, %f1032;
	add.s32 	%r874, %r848, 13;
	rem.u32 	%r875, %r874, %r13;
	mul.wide.u32 	%rd565, %r875, 4;
	add.s64 	%rd566, %rd6, %rd565;
	ld.local.f32 	%f1034, [%rd566];
	add.f32 	%f1035, %f1033, %f1034;
	add.s32 	%r876, %r848, 14;
	rem.u32 	%r877, %r876, %r13;
	mul.wide.u32 	%rd567, %r877, 4;
	add.s64 	%rd568, %rd6, %rd567;
	ld.local.f32 	%f1036, [%rd568];
	add.f32 	%f1037, %f1035, %f1036;
	add.s32 	%r878, %r848, 15;
	rem.u32 	%r879, %r878, %r13;
	mul.wide.u32 	%rd569, %r879, 4;
	add.s64 	%rd570, %rd6, %rd569;
	ld.local.f32 	%f1038, [%rd570];
	add.f32 	%f1409, %f1037, %f1038;
	add.s32 	%r1243, %r1243, 16;
	and.b32  	%r1245, %r1253, -16;
	setp.ne.s32 	%p199, %r1243, %r1245;
	@%p199 bra 	$L__BB0_165;
$L__BB0_166:
	and.b32  	%r880, %r1253, 15;
	setp.eq.s32 	%p200, %r880, 0;
	@%p200 bra 	$L__BB0_176;
	and.b32  	%r881, %r1253, 15;
	setp.lt.u32 	%p201, %r881, 8;
	@%p201 bra 	$L__BB0_169;
	setp.lt.u32 	%p202, %r1253, %r13;
	selp.b32 	%r882, 0, %r1254, %p202;
	add.s32 	%r883, %r1245, %r882;
	rem.u32 	%r884, %r883, %r13;
	mul.wide.u32 	%rd571, %r884, 4;
	add.s64 	%rd572, %rd6, %rd571;
	ld.local.f32 	%f1040, [%rd572];
	add.f32 	%f1041, %f1409, %f1040;
	add.s32 	%r885, %r883, 1;
	rem.u32 	%r886, %r885, %r13;
	mul.wide.u32 	%rd573, %r886, 4;
	add.s64 	%rd574, %rd6, %rd573;
	ld.local.f32 	%f1042, [%rd574];
	add.f32 	%f1043, %f1041, %f1042;
	add.s32 	%r887, %r883, 2;
	rem.u32 	%r888, %r887, %r13;
	mul.wide.u32 	%rd575, %r888, 4;
	add.s64 	%rd576, %rd6, %rd575;
	ld.local.f32 	%f1044, [%rd576];
	add.f32 	%f1045, %f1043, %f1044;
	add.s32 	%r889, %r883, 3;
	rem.u32 	%r890, %r889, %r13;
	mul.wide.u32 	%rd577, %r890, 4;
	add.s64 	%rd578, %rd6, %rd577;
	ld.local.f32 	%f1046, [%rd578];
	add.f32 	%f1047, %f1045, %f1046;
	add.s32 	%r891, %r883, 4;
	rem.u32 	%r892, %r891, %r13;
	mul.wide.u32 	%rd579, %r892, 4;
	add.s64 	%rd580, %rd6, %rd579;
	ld.local.f32 	%f1048, [%rd580];
	add.f32 	%f1049, %f1047, %f1048;
	add.s32 	%r893, %r883, 5;
	rem.u32 	%r894, %r893, %r13;
	mul.wide.u32 	%rd581, %r894, 4;
	add.s64 	%rd582, %rd6, %rd581;
	ld.local.f32 	%f1050, [%rd582];
	add.f32 	%f1051, %f1049, %f1050;
	add.s32 	%r895, %r883, 6;
	rem.u32 	%r896, %r895, %r13;
	mul.wide.u32 	%rd583, %r896, 4;
	add.s64 	%rd584, %rd6, %rd583;
	ld.local.f32 	%f1052, [%rd584];
	add.f32 	%f1053, %f1051, %f1052;
	add.s32 	%r897, %r883, 7;
	rem.u32 	%r898, %r897, %r13;
	mul.wide.u32 	%rd585, %r898, 4;
	add.s64 	%rd586, %rd6, %rd585;
	ld.local.f32 	%f1054, [%rd586];
	add.f32 	%f1409, %f1053, %f1054;
	add.s32 	%r1245, %r1245, 8;
$L__BB0_169:
	and.b32  	%r899, %r1253, 7;
	setp.eq.s32 	%p203, %r899, 0;
	@%p203 bra 	$L__BB0_176;
	and.b32  	%r900, %r1253, 7;
	setp.lt.u32 	%p204, %r900, 4;
	@%p204 bra 	$L__BB0_172;
	setp.lt.u32 	%p205, %r1253, %r13;
	selp.b32 	%r901, 0, %r1254, %p205;
	add.s32 	%r902, %r1245, %r901;
	rem.u32 	%r903, %r902, %r13;
	mul.wide.u32 	%rd587, %r903, 4;
	add.s64 	%rd588, %rd6, %rd587;
	ld.local.f32 	%f1056, [%rd588];
	add.f32 	%f1057, %f1409, %f1056;
	add.s32 	%r904, %r902, 1;
	rem.u32 	%r905, %r904, %r13;
	mul.wide.u32 	%rd589, %r905, 4;
	add.s64 	%rd590, %rd6, %rd589;
	ld.local.f32 	%f1058, [%rd590];
	add.f32 	%f1059, %f1057, %f1058;
	add.s32 	%r906, %r902, 2;
	rem.u32 	%r907, %r906, %r13;
	mul.wide.u32 	%rd591, %r907, 4;
	add.s64 	%rd592, %rd6, %rd591;
	ld.local.f32 	%f1060, [%rd592];
	add.f32 	%f1061, %f1059, %f1060;
	add.s32 	%r908, %r902, 3;
	rem.u32 	%r909, %r908, %r13;
	mul.wide.u32 	%rd593, %r909, 4;
	add.s64 	%rd594, %rd6, %rd593;
	ld.local.f32 	%f1062, [%rd594];
	add.f32 	%f1409, %f1061, %f1062;
	add.s32 	%r1245, %r1245, 4;
$L__BB0_172:
	and.b32  	%r910, %r1253, 3;
	setp.eq.s32 	%p206, %r910, 0;
	@%p206 bra 	$L__BB0_176;
	setp.lt.u32 	%p207, %r1253, %r13;
	selp.b32 	%r911, 0, %r1254, %p207;
	add.s32 	%r169, %r1245, %r911;
	rem.u32 	%r912, %r169, %r13;
	mul.wide.u32 	%rd595, %r912, 4;
	add.s64 	%rd596, %rd6, %rd595;
	ld.local.f32 	%f1063, [%rd596];
	add.f32 	%f1409, %f1409, %f1063;
	and.b32  	%r913, %r1253, 3;
	setp.eq.s32 	%p208, %r913, 1;
	@%p208 bra 	$L__BB0_176;
	add.s32 	%r914, %r169, 1;
	rem.u32 	%r915, %r914, %r13;
	mul.wide.u32 	%rd597, %r915, 4;
	add.s64 	%rd598, %rd6, %rd597;
	ld.local.f32 	%f1064, [%rd598];
	add.f32 	%f1409, %f1409, %f1064;
	and.b32  	%r916, %r1253, 3;
	setp.eq.s32 	%p209, %r916, 2;
	@%p209 bra 	$L__BB0_176;
	add.s32 	%r917, %r169, 2;
	rem.u32 	%r918, %r917, %r13;
	mul.wide.u32 	%rd599, %r918, 4;
	add.s64 	%rd600, %rd6, %rd599;
	ld.local.f32 	%f1065, [%rd600];
	add.f32 	%f1409, %f1409, %f1065;
$L__BB0_176:
	cvt.rn.f32.u32 	%f1066, %r1253;
	div.rn.f32 	%f1419, %f1409, %f1066;
$L__BB0_177:
	mul.wide.u32 	%rd601, %r1252, 4;
	add.s64 	%rd602, %rd7, %rd601;
	st.local.f32 	[%rd602], %f1419;
	add.s32 	%r920, %r1252, 1;
	rem.u32 	%r1252, %r920, %r14;
	setp.lt.u32 	%p210, %r1251, %r14;
	selp.u32 	%r921, 1, 0, %p210;
	add.s32 	%r171, %r1251, %r921;
	setp.eq.s32 	%p211, %r171, 0;
	mov.f32 	%f1420, 0f00000000;
	mov.b32 	%r1251, 0;
	@%p211 bra 	$L__BB0_192;
	setp.lt.u32 	%p212, %r171, 16;
	mov.f32 	%f1418, 0f00000000;
	mov.b32 	%r1249, 0;
	@%p212 bra 	$L__BB0_181;
	mov.f32 	%f1418, 0f00000000;
	mov.b32 	%r1247, 0;
$L__BB0_180:
	.pragma "nounroll";
	setp.lt.u32 	%p213, %r171, %r14;
	selp.b32 	%r924, 0, %r1252, %p213;
	add.s32 	%r925, %r1247, %r924;
	rem.u32 	%r926, %r925, %r14;
	mul.wide.u32 	%rd603, %r926, 4;
	add.s64 	%rd604, %rd7, %rd603;
	ld.local.f32 	%f1071, [%rd604];
	add.f32 	%f1072, %f1418, %f1071;
	add.s32 	%r927, %r925, 1;
	rem.u32 	%r928, %r927, %r14;
	mul.wide.u32 	%rd605, %r928, 4;
	add.s64 	%rd606, %rd7, %rd605;
	ld.local.f32 	%f1073, [%rd606];
	add.f32 	%f1074, %f1072, %f1073;
	add.s32 	%r929, %r925, 2;
	rem.u32 	%r930, %r929, %r14;
	mul.wide.u32 	%rd607, %r930, 4;
	add.s64 	%rd608, %rd7, %rd607;
	ld.local.f32 	%f1075, [%rd608];
	add.f32 	%f1076, %f1074, %f1075;
	add.s32 	%r931, %r925, 3;
	rem.u32 	%r932, %r931, %r14;
	mul.wide.u32 	%rd609, %r932, 4;
	add.s64 	%rd610, %rd7, %rd609;
	ld.local.f32 	%f1077, [%rd610];
	add.f32 	%f1078, %f1076, %f1077;
	add.s32 	%r933, %r925, 4;
	rem.u32 	%r934, %r933, %r14;
	mul.wide.u32 	%rd611, %r934, 4;
	add.s64 	%rd612, %rd7, %rd611;
	ld.local.f32 	%f1079, [%rd612];
	add.f32 	%f1080, %f1078, %f1079;
	add.s32 	%r935, %r925, 5;
	rem.u32 	%r936, %r935, %r14;
	mul.wide.u32 	%rd613, %r936, 4;
	add.s64 	%rd614, %rd7, %rd613;
	ld.local.f32 	%f1081, [%rd614];
	add.f32 	%f1082, %f1080, %f1081;
	add.s32 	%r937, %r925, 6;
	rem.u32 	%r938, %r937, %r14;
	mul.wide.u32 	%rd615, %r938, 4;
	add.s64 	%rd616, %rd7, %rd615;
	ld.local.f32 	%f1083, [%rd616];
	add.f32 	%f1084, %f1082, %f1083;
	add.s32 	%r939, %r925, 7;
	rem.u32 	%r940, %r939, %r14;
	mul.wide.u32 	%rd617, %r940, 4;
	add.s64 	%rd618, %rd7, %rd617;
	ld.local.f32 	%f1085, [%rd618];
	add.f32 	%f1086, %f1084, %f1085;
	add.s32 	%r941, %r925, 8;
	rem.u32 	%r942, %r941, %r14;
	mul.wide.u32 	%rd619, %r942, 4;
	add.s64 	%rd620, %rd7, %rd619;
	ld.local.f32 	%f1087, [%rd620];
	add.f32 	%f1088, %f1086, %f1087;
	add.s32 	%r943, %r925, 9;
	rem.u32 	%r944, %r943, %r14;
	mul.wide.u32 	%rd621, %r944, 4;
	add.s64 	%rd622, %rd7, %rd621;
	ld.local.f32 	%f1089, [%rd622];
	add.f32 	%f1090, %f1088, %f1089;
	add.s32 	%r945, %r925, 10;
	rem.u32 	%r946, %r945, %r14;
	mul.wide.u32 	%rd623, %r946, 4;
	add.s64 	%rd624, %rd7, %rd623;
	ld.local.f32 	%f1091, [%rd624];
	add.f32 	%f1092, %f1090, %f1091;
	add.s32 	%r947, %r925, 11;
	rem.u32 	%r948, %r947, %r14;
	mul.wide.u32 	%rd625, %r948, 4;
	add.s64 	%rd626, %rd7, %rd625;
	ld.local.f32 	%f1093, [%rd626];
	add.f32 	%f1094, %f1092, %f1093;
	add.s32 	%r949, %r925, 12;
	rem.u32 	%r950, %r949, %r14;
	mul.wide.u32 	%rd627, %r950, 4;
	add.s64 	%rd628, %rd7, %rd627;
	ld.local.f32 	%f1095, [%rd628];
	add.f32 	%f1096, %f1094, %f1095;
	add.s32 	%r951, %r925, 13;
	rem.u32 	%r952, %r951, %r14;
	mul.wide.u32 	%rd629, %r952, 4;
	add.s64 	%rd630, %rd7, %rd629;
	ld.local.f32 	%f1097, [%rd630];
	add.f32 	%f1098, %f1096, %f1097;
	add.s32 	%r953, %r925, 14;
	rem.u32 	%r954, %r953, %r14;
	mul.wide.u32 	%rd631, %r954, 4;
	add.s64 	%rd632, %rd7, %rd631;
	ld.local.f32 	%f1099, [%rd632];
	add.f32 	%f1100, %f1098, %f1099;
	add.s32 	%r955, %r925, 15;
	rem.u32 	%r956, %r955, %r14;
	mul.wide.u32 	%rd633, %r956, 4;
	add.s64 	%rd634, %rd7, %rd633;
	ld.local.f32 	%f1101, [%rd634];
	add.f32 	%f1418, %f1100, %f1101;
	add.s32 	%r1247, %r1247, 16;
	and.b32  	%r1249, %r171, -16;
	setp.ne.s32 	%p214, %r1247, %r1249;
	@%p214 bra 	$L__BB0_180;
$L__BB0_181:
	and.b32  	%r957, %r171, 15;
	setp.eq.s32 	%p215, %r957, 0;
	@%p215 bra 	$L__BB0_191;
	and.b32  	%r958, %r171, 15;
	setp.lt.u32 	%p216, %r958, 8;
	@%p216 bra 	$L__BB0_184;
	setp.lt.u32 	%p217, %r171, %r14;
	selp.b32 	%r959, 0, %r1252, %p217;
	add.s32 	%r960, %r1249, %r959;
	rem.u32 	%r961, %r960, %r14;
	mul.wide.u32 	%rd635, %r961, 4;
	add.s64 	%rd636, %rd7, %rd635;
	ld.local.f32 	%f1103, [%rd636];
	add.f32 	%f1104, %f1418, %f1103;
	add.s32 	%r962, %r960, 1;
	rem.u32 	%r963, %r962, %r14;
	mul.wide.u32 	%rd637, %r963, 4;
	add.s64 	%rd638, %rd7, %rd637;
	ld.local.f32 	%f1105, [%rd638];
	add.f32 	%f1106, %f1104, %f1105;
	add.s32 	%r964, %r960, 2;
	rem.u32 	%r965, %r964, %r14;
	mul.wide.u32 	%rd639, %r965, 4;
	add.s64 	%rd640, %rd7, %rd639;
	ld.local.f32 	%f1107, [%rd640];
	add.f32 	%f1108, %f1106, %f1107;
	add.s32 	%r966, %r960, 3;
	rem.u32 	%r967, %r966, %r14;
	mul.wide.u32 	%rd641, %r967, 4;
	add.s64 	%rd642, %rd7, %rd641;
	ld.local.f32 	%f1109, [%rd642];
	add.f32 	%f1110, %f1108, %f1109;
	add.s32 	%r968, %r960, 4;
	rem.u32 	%r969, %r968, %r14;
	mul.wide.u32 	%rd643, %r969, 4;
	add.s64 	%rd644, %rd7, %rd643;
	ld.local.f32 	%f1111, [%rd644];
	add.f32 	%f1112, %f1110, %f1111;
	add.s32 	%r970, %r960, 5;
	rem.u32 	%r971, %r970, %r14;
	mul.wide.u32 	%rd645, %r971, 4;
	add.s64 	%rd646, %rd7, %rd645;
	ld.local.f32 	%f1113, [%rd646];
	add.f32 	%f1114, %f1112, %f1113;
	add.s32 	%r972, %r960, 6;
	rem.u32 	%r973, %r972, %r14;
	mul.wide.u32 	%rd647, %r973, 4;
	add.s64 	%rd648, %rd7, %rd647;
	ld.local.f32 	%f1115, [%rd648];
	add.f32 	%f1116, %f1114, %f1115;
	add.s32 	%r974, %r960, 7;
	rem.u32 	%r975, %r974, %r14;
	mul.wide.u32 	%rd649, %r975, 4;
	add.s64 	%rd650, %rd7, %rd649;
	ld.local.f32 	%f1117, [%rd650];
	add.f32 	%f1418, %f1116, %f1117;
	add.s32 	%r1249, %r1249, 8;
$L__BB0_184:
	and.b32  	%r976, %r171, 7;
	setp.eq.s32 	%p218, %r976, 0;
	@%p218 bra 	$L__BB0_191;
	and.b32  	%r977, %r171, 7;
	setp.lt.u32 	%p219, %r977, 4;
	@%p219 bra 	$L__BB0_187;
	setp.lt.u32 	%p220, %r171, %r14;
	selp.b32 	%r978, 0, %r1252, %p220;
	add.s32 	%r979, %r1249, %r978;
	rem.u32 	%r980, %r979, %r14;
	mul.wide.u32 	%rd651, %r980, 4;
	add.s64 	%rd652, %rd7, %rd651;
	ld.local.f32 	%f1119, [%rd652];
	add.f32 	%f1120, %f1418, %f1119;
	add.s32 	%r981, %r979, 1;
	rem.u32 	%r982, %r981, %r14;
	mul.wide.u32 	%rd653, %r982, 4;
	add.s64 	%rd654, %rd7, %rd653;
	ld.local.f32 	%f1121, [%rd654];
	add.f32 	%f1122, %f1120, %f1121;
	add.s32 	%r983, %r979, 2;
	rem.u32 	%r984, %r983, %r14;
	mul.wide.u32 	%rd655, %r984, 4;
	add.s64 	%rd656, %rd7, %rd655;
	ld.local.f32 	%f1123, [%rd656];
	add.f32 	%f1124, %f1122, %f1123;
	add.s32 	%r985, %r979, 3;
	rem.u32 	%r986, %r985, %r14;
	mul.wide.u32 	%rd657, %r986, 4;
	add.s64 	%rd658, %rd7, %rd657;
	ld.local.f32 	%f1125, [%rd658];
	add.f32 	%f1418, %f1124, %f1125;
	add.s32 	%r1249, %r1249, 4;
$L__BB0_187:
	and.b32  	%r987, %r171, 3;
	setp.eq.s32 	%p221, %r987, 0;
	@%p221 bra 	$L__BB0_191;
	setp.lt.u32 	%p222, %r171, %r14;
	selp.b32 	%r988, 0, %r1252, %p222;
	add.s32 	%r180, %r1249, %r988;
	rem.u32 	%r989, %r180, %r14;
	mul.wide.u32 	%rd659, %r989, 4;
	add.s64 	%rd660, %rd7, %rd659;
	ld.local.f32 	%f1126, [%rd660];
	add.f32 	%f1418, %f1418, %f1126;
	and.b32  	%r990, %r171, 3;
	setp.eq.s32 	%p223, %r990, 1;
	@%p223 bra 	$L__BB0_191;
	add.s32 	%r991, %r180, 1;
	rem.u32 	%r992, %r991, %r14;
	mul.wide.u32 	%rd661, %r992, 4;
	add.s64 	%rd662, %rd7, %rd661;
	ld.local.f32 	%f1127, [%rd662];
	add.f32 	%f1418, %f1418, %f1127;
	and.b32  	%r993, %r171, 3;
	setp.eq.s32 	%p224, %r993, 2;
	@%p224 bra 	$L__BB0_191;
	add.s32 	%r994, %r180, 2;
	rem.u32 	%r995, %r994, %r14;
	mul.wide.u32 	%rd663, %r995, 4;
	add.s64 	%rd664, %rd7, %rd663;
	ld.local.f32 	%f1128, [%rd664];
	add.f32 	%f1418, %f1418, %f1128;
$L__BB0_191:
	cvt.rn.f32.u32 	%f1129, %r171;
	div.rn.f32 	%f1420, %f1418, %f1129;
	mov.u32 	%r1251, %r171;
$L__BB0_192:
	mul.wide.u32 	%rd665, %r1196, 4;
	add.s64 	%rd666, %rd8, %rd665;
	st.local.f32 	[%rd666], %f37;
	add.s32 	%r996, %r1196, 1;
	rem.u32 	%r1196, %r996, %r15;
	setp.lt.u32 	%p225, %r1197, %r15;
	selp.u32 	%r997, 1, 0, %p225;
	add.s32 	%r1197, %r1197, %r997;
	setp.eq.s32 	%p226, %r1197, 0;
	mov.f32 	%f1429, 0f00000000;
	@%p226 bra 	$L__BB0_207;
	setp.lt.u32 	%p227, %r1197, 16;
	mov.f32 	%f1428, 0f00000000;
	mov.b32 	%r1259, 0;
	@%p227 bra 	$L__BB0_196;
	mov.f32 	%f1428, 0f00000000;
	mov.b32 	%r1257, 0;
$L__BB0_195:
	.pragma "nounroll";
	setp.lt.u32 	%p228, %r1197, %r15;
	selp.b32 	%r1000, 0, %r1196, %p228;
	add.s32 	%r1001, %r1257, %r1000;
	rem.u32 	%r1002, %r1001, %r15;
	mul.wide.u32 	%rd667, %r1002, 4;
	add.s64 	%rd668, %rd8, %rd667;
	ld.local.f32 	%f1134, [%rd668];
	add.f32 	%f1135, %f1428, %f1134;
	add.s32 	%r1003, %r1001, 1;
	rem.u32 	%r1004, %r1003, %r15;
	mul.wide.u32 	%rd669, %r1004, 4;
	add.s64 	%rd670, %rd8, %rd669;
	ld.local.f32 	%f1136, [%rd670];
	add.f32 	%f1137, %f1135, %f1136;
	add.s32 	%r1005, %r1001, 2;
	rem.u32 	%r1006, %r1005, %r15;
	mul.wide.u32 	%rd671, %r1006, 4;
	add.s64 	%rd672, %rd8, %rd671;
	ld.local.f32 	%f1138, [%rd672];
	add.f32 	%f1139, %f1137, %f1138;
	add.s32 	%r1007, %r1001, 3;
	rem.u32 	%r1008, %r1007, %r15;
	mul.wide.u32 	%rd673, %r1008, 4;
	add.s64 	%rd674, %rd8, %rd673;
	ld.local.f32 	%f1140, [%rd674];
	add.f32 	%f1141, %f1139, %f1140;
	add.s32 	%r1009, %r1001, 4;
	rem.u32 	%r1010, %r1009, %r15;
	mul.wide.u32 	%rd675, %r1010, 4;
	add.s64 	%rd676, %rd8, %rd675;
	ld.local.f32 	%f1142, [%rd676];
	add.f32 	%f1143, %f1141, %f1142;
	add.s32 	%r1011, %r1001, 5;
	rem.u32 	%r1012, %r1011, %r15;
	mul.wide.u32 	%rd677, %r1012, 4;
	add.s64 	%rd678, %rd8, %rd677;
	ld.local.f32 	%f1144, [%rd678];
	add.f32 	%f1145, %f1143, %f1144;
	add.s32 	%r1013, %r1001, 6;
	rem.u32 	%r1014, %r1013, %r15;
	mul.wide.u32 	%rd679, %r1014, 4;
	add.s64 	%rd680, %rd8, %rd679;
	ld.local.f32 	%f1146, [%rd680];
	add.f32 	%f1147, %f1145, %f1146;
	add.s32 	%r1015, %r1001, 7;
	rem.u32 	%r1016, %r1015, %r15;
	mul.wide.u32 	%rd681, %r1016, 4;
	add.s64 	%rd682, %rd8, %rd681;
	ld.local.f32 	%f1148, [%rd682];
	add.f32 	%f1149, %f1147, %f1148;
	add.s32 	%r1017, %r1001, 8;
	rem.u32 	%r1018, %r1017, %r15;
	mul.wide.u32 	%rd683, %r1018, 4;
	add.s64 	%rd684, %rd8, %rd683;
	ld.local.f32 	%f1150, [%rd684];
	add.f32 	%f1151, %f1149, %f1150;
	add.s32 	%r1019, %r1001, 9;
	rem.u32 	%r1020, %r1019, %r15;
	mul.wide.u32 	%rd685, %r1020, 4;
	add.s64 	%rd686, %rd8, %rd685;
	ld.local.f32 	%f1152, [%rd686];
	add.f32 	%f1153, %f1151, %f1152;
	add.s32 	%r1021, %r1001, 10;
	rem.u32 	%r1022, %r1021, %r15;
	mul.wide.u32 	%rd687, %r1022, 4;
	add.s64 	%rd688, %rd8, %rd687;
	ld.local.f32 	%f1154, [%rd688];
	add.f32 	%f1155, %f1153, %f1154;
	add.s32 	%r1023, %r1001, 11;
	rem.u32 	%r1024, %r1023, %r15;
	mul.wide.u32 	%rd689, %r1024, 4;
	add.s64 	%rd690, %rd8, %rd689;
	ld.local.f32 	%f1156, [%rd690];
	add.f32 	%f1157, %f1155, %f1156;
	add.s32 	%r1025, %r1001, 12;
	rem.u32 	%r1026, %r1025, %r15;
	mul.wide.u32 	%rd691, %r1026, 4;
	add.s64 	%rd692, %rd8, %rd691;
	ld.local.f32 	%f1158, [%rd692];
	add.f32 	%f1159, %f1157, %f1158;
	add.s32 	%r1027, %r1001, 13;
	rem.u32 	%r1028, %r1027, %r15;
	mul.wide.u32 	%rd693, %r1028, 4;
	add.s64 	%rd694, %rd8, %rd693;
	ld.local.f32 	%f1160, [%rd694];
	add.f32 	%f1161, %f1159, %f1160;
	add.s32 	%r1029, %r1001, 14;
	rem.u32 	%r1030, %r1029, %r15;
	mul.wide.u32 	%rd695, %r1030, 4;
	add.s64 	%rd696, %rd8, %rd695;
	ld.local.f32 	%f1162, [%rd696];
	add.f32 	%f1163, %f1161, %f1162;
	add.s32 	%r1031, %r1001, 15;
	rem.u32 	%r1032, %r1031, %r15;
	mul.wide.u32 	%rd697, %r1032, 4;
	add.s64 	%rd698, %rd8, %rd697;
	ld.local.f32 	%f1164, [%rd698];
	add.f32 	%f1428, %f1163, %f1164;
	add.s32 	%r1257, %r1257, 16;
	and.b32  	%r1259, %r1197, -16;
	setp.ne.s32 	%p229, %r1257, %r1259;
	@%p229 bra 	$L__BB0_195;
$L__BB0_196:
	and.b32  	%r1033, %r1197, 15;
	setp.eq.s32 	%p230, %r1033, 0;
	@%p230 bra 	$L__BB0_206;
	and.b32  	%r1034, %r1197, 15;
	setp.lt.u32 	%p231, %r1034, 8;
	@%p231 bra 	$L__BB0_199;
	setp.lt.u32 	%p232, %r1197, %r15;
	selp.b32 	%r1035, 0, %r1196, %p232;
	add.s32 	%r1036, %r1259, %r1035;
	rem.u32 	%r1037, %r1036, %r15;
	mul.wide.u32 	%rd699, %r1037, 4;
	add.s64 	%rd700, %rd8, %rd699;
	ld.local.f32 	%f1166, [%rd700];
	add.f32 	%f1167, %f1428, %f1166;
	add.s32 	%r1038, %r1036, 1;
	rem.u32 	%r1039, %r1038, %r15;
	mul.wide.u32 	%rd701, %r1039, 4;
	add.s64 	%rd702, %rd8, %rd701;
	ld.local.f32 	%f1168, [%rd702];
	add.f32 	%f1169, %f1167, %f1168;
	add.s32 	%r1040, %r1036, 2;
	rem.u32 	%r1041, %r1040, %r15;
	mul.wide.u32 	%rd703, %r1041, 4;
	add.s64 	%rd704, %rd8, %rd703;
	ld.local.f32 	%f1170, [%rd704];
	add.f32 	%f1171, %f1169, %f1170;
	add.s32 	%r1042, %r1036, 3;
	rem.u32 	%r1043, %r1042, %r15;
	mul.wide.u32 	%rd705, %r1043, 4;
	add.s64 	%rd706, %rd8, %rd705;
	ld.local.f32 	%f1172, [%rd706];
	add.f32 	%f1173, %f1171, %f1172;
	add.s32 	%r1044, %r1036, 4;
	rem.u32 	%r1045, %r1044, %r15;
	mul.wide.u32 	%rd707, %r1045, 4;
	add.s64 	%rd708, %rd8, %rd707;
	ld.local.f32 	%f1174, [%rd708];
	add.f32 	%f1175, %f1173, %f1174;
	add.s32 	%r1046, %r1036, 5;
	rem.u32 	%r1047, %r1046, %r15;
	mul.wide.u32 	%rd709, %r1047, 4;
	add.s64 	%rd710, %rd8, %rd709;
	ld.local.f32 	%f1176, [%rd710];
	add.f32 	%f1177, %f1175, %f1176;
	add.s32 	%r1048, %r1036, 6;
	rem.u32 	%r1049, %r1048, %r15;
	mul.wide.u32 	%rd711, %r1049, 4;
	add.s64 	%rd712, %rd8, %rd711;
	ld.local.f32 	%f1178, [%rd712];
	add.f32 	%f1179, %f1177, %f1178;
	add.s32 	%r1050, %r1036, 7;
	rem.u32 	%r1051, %r1050, %r15;
	mul.wide.u32 	%rd713, %r1051, 4;
	add.s64 	%rd714, %rd8, %rd713;
	ld.local.f32 	%f1180, [%rd714];
	add.f32 	%f1428, %f1179, %f1180;
	add.s32 	%r1259, %r1259, 8;
$L__BB0_199:
	and.b32  	%r1052, %r1197, 7;
	setp.eq.s32 	%p233, %r1052, 0;
	@%p233 bra 	$L__BB0_206;
	and.b32  	%r1053, %r1197, 7;
	setp.lt.u32 	%p234, %r1053, 4;
	@%p234 bra 	$L__BB0_202;
	setp.lt.u32 	%p235, %r1197, %r15;
	selp.b32 	%r1054, 0, %r1196, %p235;
	add.s32 	%r1055, %r1259, %r1054;
	rem.u32 	%r1056, %r1055, %r15;
	mul.wide.u32 	%rd715, %r1056, 4;
	add.s64 	%rd716, %rd8, %rd715;
	ld.local.f32 	%f1182, [%rd716];
	add.f32 	%f1183, %f1428, %f1182;
	add.s32 	%r1057, %r1055, 1;
	rem.u32 	%r1058, %r1057, %r15;
	mul.wide.u32 	%rd717, %r1058, 4;
	add.s64 	%rd718, %rd8, %rd717;
	ld.local.f32 	%f1184, [%rd718];
	add.f32 	%f1185, %f1183, %f1184;
	add.s32 	%r1059, %r1055, 2;
	rem.u32 	%r1060, %r1059, %r15;
	mul.wide.u32 	%rd719, %r1060, 4;
	add.s64 	%rd720, %rd8, %rd719;
	ld.local.f32 	%f1186, [%rd720];
	add.f32 	%f1187, %f1185, %f1186;
	add.s32 	%r1061, %r1055, 3;
	rem.u32 	%r1062, %r1061, %r15;
	mul.wide.u32 	%rd721, %r1062, 4;
	add.s64 	%rd722, %rd8, %rd721;
	ld.local.f32 	%f1188, [%rd722];
	add.f32 	%f1428, %f1187, %f1188;
	add.s32 	%r1259, %r1259, 4;
$L__BB0_202:
	and.b32  	%r1063, %r1197, 3;
	setp.eq.s32 	%p236, %r1063, 0;
	@%p236 bra 	$L__BB0_206;
	setp.lt.u32 	%p237, %r1197, %r15;
	selp.b32 	%r1064, 0, %r1196, %p237;
	add.s32 	%r197, %r1259, %r1064;
	rem.u32 	%r1065, %r197, %r15;
	mul.wide.u32 	%rd723, %r1065, 4;
	add.s64 	%rd724, %rd8, %rd723;
	ld.local.f32 	%f1189, [%rd724];
	add.f32 	%f1428, %f1428, %f1189;
	and.b32  	%r1066, %r1197, 3;
	setp.eq.s32 	%p238, %r1066, 1;
	@%p238 bra 	$L__BB0_206;
	add.s32 	%r1067, %r197, 1;
	rem.u32 	%r1068, %r1067, %r15;
	mul.wide.u32 	%rd725, %r1068, 4;
	add.s64 	%rd726, %rd8, %rd725;
	ld.local.f32 	%f1190, [%rd726];
	add.f32 	%f1428, %f1428, %f1190;
	and.b32  	%r1069, %r1197, 3;
	setp.eq.s32 	%p239, %r1069, 2;
	@%p239 bra 	$L__BB0_206;
	add.s32 	%r1070, %r197, 2;
	rem.u32 	%r1071, %r1070, %r15;
	mul.wide.u32 	%rd727, %r1071, 4;
	add.s64 	%rd728, %rd8, %rd727;
	ld.local.f32 	%f1191, [%rd728];
	add.f32 	%f1428, %f1428, %f1191;
$L__BB0_206:
	cvt.rn.f32.u32 	%f1192, %r1197;
	div.rn.f32 	%f1429, %f1428, %f1192;
$L__BB0_207:
	mul.wide.u32 	%rd729, %r1198, 4;
	add.s64 	%rd730, %rd9, %rd729;
	st.local.f32 	[%rd730], %f37;
	add.s32 	%r1072, %r1198, 1;
	rem.u32 	%r1198, %r1072, %r16;
	setp.lt.u32 	%p240, %r1199, %r16;
	selp.u32 	%r1073, 1, 0, %p240;
	add.s32 	%r1199, %r1199, %r1073;
	setp.eq.s32 	%p241, %r1199, 0;
	mov.f32 	%f1438, 0f00000000;
	@%p241 bra 	$L__BB0_222;
	setp.lt.u32 	%p242, %r1199, 16;
	mov.f32 	%f1437, 0f00000000;
	mov.b32 	%r1263, 0;
	@%p242 bra 	$L__BB0_211;
	mov.f32 	%f1437, 0f00000000;
	mov.b32 	%r1261, 0;
$L__BB0_210:
	.pragma "nounroll";
	setp.lt.u32 	%p243, %r1199, %r16;
	selp.b32 	%r1076, 0, %r1198, %p243;
	add.s32 	%r1077, %r1261, %r1076;
	rem.u32 	%r1078, %r1077, %r16;
	mul.wide.u32 	%rd731, %r1078, 4;
	add.s64 	%rd732, %rd9, %rd731;
	ld.local.f32 	%f1197, [%rd732];
	add.f32 	%f1198, %f1437, %f1197;
	add.s32 	%r1079, %r1077, 1;
	rem.u32 	%r1080, %r1079, %r16;
	mul.wide.u32 	%rd733, %r1080, 4;
	add.s64 	%rd734, %rd9, %rd733;
	ld.local.f32 	%f1199, [%rd734];
	add.f32 	%f1200, %f1198, %f1199;
	add.s32 	%r1081, %r1077, 2;
	rem.u32 	%r1082, %r1081, %r16;
	mul.wide.u32 	%rd735, %r1082, 4;
	add.s64 	%rd736, %rd9, %rd735;
	ld.local.f32 	%f1201, [%rd736];
	add.f32 	%f1202, %f1200, %f1201;
	add.s32 	%r1083, %r1077, 3;
	rem.u32 	%r1084, %r1083, %r16;
	mul.wide.u32 	%rd737, %r1084, 4;
	add.s64 	%rd738, %rd9, %rd737;
	ld.local.f32 	%f1203, [%rd738];
	add.f32 	%f1204, %f1202, %f1203;
	add.s32 	%r1085, %r1077, 4;
	rem.u32 	%r1086, %r1085, %r16;
	mul.wide.u32 	%rd739, %r1086, 4;
	add.s64 	%rd740, %rd9, %rd739;
	ld.local.f32 	%f1205, [%rd740];
	add.f32 	%f1206, %f1204, %f1205;
	add.s32 	%r1087, %r1077, 5;
	rem.u32 	%r1088, %r1087, %r16;
	mul.wide.u32 	%rd741, %r1088, 4;
	add.s64 	%rd742, %rd9, %rd741;
	ld.local.f32 	%f1207, [%rd742];
	add.f32 	%f1208, %f1206, %f1207;
	add.s32 	%r1089, %r1077, 6;
	rem.u32 	%r1090, %r1089, %r16;
	mul.wide.u32 	%rd743, %r1090, 4;
	add.s64 	%rd744, %rd9, %rd743;
	ld.local.f32 	%f1209, [%rd744];
	add.f32 	%f1210, %f1208, %f1209;
	add.s32 	%r1091, %r1077, 7;
	rem.u32 	%r1092, %r1091, %r16;
	mul.wide.u32 	%rd745, %r1092, 4;
	add.s64 	%rd746, %rd9, %rd745;
	ld.local.f32 	%f1211, [%rd746];
	add.f32 	%f1212, %f1210, %f1211;
	add.s32 	%r1093, %r1077, 8;
	rem.u32 	%r1094, %r1093, %r16;
	mul.wide.u32 	%rd747, %r1094, 4;
	add.s64 	%rd748, %rd9, %rd747;
	ld.local.f32 	%f1213, [%rd748];
	add.f32 	%f1214, %f1212, %f1213;
	add.s32 	%r1095, %r1077, 9;
	rem.u32 	%r1096, %r1095, %r16;
	mul.wide.u32 	%rd749, %r1096, 4;
	add.s64 	%rd750, %rd9, %rd749;
	ld.local.f32 	%f1215, [%rd750];
	add.f32 	%f1216, %f1214, %f1215;
	add.s32 	%r1097, %r1077, 10;
	rem.u32 	%r1098, %r1097, %r16;
	mul.wide.u32 	%rd751, %r1098, 4;
	add.s64 	%rd752, %rd9, %rd751;
	ld.local.f32 	%f1217, [%rd752];
	add.f32 	%f1218, %f1216, %f1217;
	add.s32 	%r1099, %r1077, 11;
	rem.u32 	%r1100, %r1099, %r16;
	mul.wide.u32 	%rd753, %r1100, 4;
	add.s64 	%rd754, %rd9, %rd753;
	ld.local.f32 	%f1219, [%rd754];
	add.f32 	%f1220, %f1218, %f1219;
	add.s32 	%r1101, %r1077, 12;
	rem.u32 	%r1102, %r1101, %r16;
	mul.wide.u32 	%rd755, %r1102, 4;
	add.s64 	%rd756, %rd9, %rd755;
	ld.local.f32 	%f1221, [%rd756];
	add.f32 	%f1222, %f1220, %f1221;
	add.s32 	%r1103, %r1077, 13;
	rem.u32 	%r1104, %r1103, %r16;
	mul.wide.u32 	%rd757, %r1104, 4;
	add.s64 	%rd758, %rd9, %rd757;
	ld.local.f32 	%f1223, [%rd758];
	add.f32 	%f1224, %f1222, %f1223;
	add.s32 	%r1105, %r1077, 14;
	rem.u32 	%r1106, %r1105, %r16;
	mul.wide.u32 	%rd759, %r1106, 4;
	add.s64 	%rd760, %rd9, %rd759;
	ld.local.f32 	%f1225, [%rd760];
	add.f32 	%f1226, %f1224, %f1225;
	add.s32 	%r1107, %r1077, 15;
	rem.u32 	%r1108, %r1107, %r16;
	mul.wide.u32 	%rd761, %r1108, 4;
	add.s64 	%rd762, %rd9, %rd761;
	ld.local.f32 	%f1227, [%rd762];
	add.f32 	%f1437, %f1226, %f1227;
	add.s32 	%r1261, %r1261, 16;
	and.b32  	%r1263, %r1199, -16;
	setp.ne.s32 	%p244, %r1261, %r1263;
	@%p244 bra 	$L__BB0_210;
$L__BB0_211:
	and.b32  	%r1109, %r1199, 15;
	setp.eq.s32 	%p245, %r1109, 0;
	@%p245 bra 	$L__BB0_221;
	and.b32  	%r1110, %r1199, 15;
	setp.lt.u32 	%p246, %r1110, 8;
	@%p246 bra 	$L__BB0_214;
	setp.lt.u32 	%p247, %r1199, %r16;
	selp.b32 	%r1111, 0, %r1198, %p247;
	add.s32 	%r1112, %r1263, %r1111;
	rem.u32 	%r1113, %r1112, %r16;
	mul.wide.u32 	%rd763, %r1113, 4;
	add.s64 	%rd764, %rd9, %rd763;
	ld.local.f32 	%f1229, [%rd764];
	add.f32 	%f1230, %f1437, %f1229;
	add.s32 	%r1114, %r1112, 1;
	rem.u32 	%r1115, %r1114, %r16;
	mul.wide.u32 	%rd765, %r1115, 4;
	add.s64 	%rd766, %rd9, %rd765;
	ld.local.f32 	%f1231, [%rd766];
	add.f32 	%f1232, %f1230, %f1231;
	add.s32 	%r1116, %r1112, 2;
	rem.u32 	%r1117, %r1116, %r16;
	mul.wide.u32 	%rd767, %r1117, 4;
	add.s64 	%rd768, %rd9, %rd767;
	ld.local.f32 	%f1233, [%rd768];
	add.f32 	%f1234, %f1232, %f1233;
	add.s32 	%r1118, %r1112, 3;
	rem.u32 	%r1119, %r1118, %r16;
	mul.wide.u32 	%rd769, %r1119, 4;
	add.s64 	%rd770, %rd9, %rd769;
	ld.local.f32 	%f1235, [%rd770];
	add.f32 	%f1236, %f1234, %f1235;
	add.s32 	%r1120, %r1112, 4;
	rem.u32 	%r1121, %r1120, %r16;
	mul.wide.u32 	%rd771, %r1121, 4;
	add.s64 	%rd772, %rd9, %rd771;
	ld.local.f32 	%f1237, [%rd772];
	add.f32 	%f1238, %f1236, %f1237;
	add.s32 	%r1122, %r1112, 5;
	rem.u32 	%r1123, %r1122, %r16;
	mul.wide.u32 	%rd773, %r1123, 4;
	add.s64 	%rd774, %rd9, %rd773;
	ld.local.f32 	%f1239, [%rd774];
	add.f32 	%f1240, %f1238, %f1239;
	add.s32 	%r1124, %r1112, 6;
	rem.u32 	%r1125, %r1124, %r16;
	mul.wide.u32 	%rd775, %r1125, 4;
	add.s64 	%rd776, %rd9, %rd775;
	ld.local.f32 	%f1241, [%rd776];
	add.f32 	%f1242, %f1240, %f1241;
	add.s32 	%r1126, %r1112, 7;
	rem.u32 	%r1127, %r1126, %r16;
	mul.wide.u32 	%rd777, %r1127, 4;
	add.s64 	%rd778, %rd9, %rd777;
	ld.local.f32 	%f1243, [%rd778];
	add.f32 	%f1437, %f1242, %f1243;
	add.s32 	%r1263, %r1263, 8;
$L__BB0_214:
	and.b32  	%r1128, %r1199, 7;
	setp.eq.s32 	%p248, %r1128, 0;
	@%p248 bra 	$L__BB0_221;
	and.b32  	%r1129, %r1199, 7;
	setp.lt.u32 	%p249, %r1129, 4;
	@%p249 bra 	$L__BB0_217;
	setp.lt.u32 	%p250, %r1199, %r16;
	selp.b32 	%r1130, 0, %r1198, %p250;
	add.s32 	%r1131, %r1263, %r1130;
	rem.u32 	%r1132, %r1131, %r16;
	mul.wide.u32 	%rd779, %r1132, 4;
	add.s64 	%rd780, %rd9, %rd779;
	ld.local.f32 	%f1245, [%rd780];
	add.f32 	%f1246, %f1437, %f1245;
	add.s32 	%r1133, %r1131, 1;
	rem.u32 	%r1134, %r1133, %r16;
	mul.wide.u32 	%rd781, %r1134, 4;
	add.s64 	%rd782, %rd9, %rd781;
	ld.local.f32 	%f1247, [%rd782];
	add.f32 	%f1248, %f1246, %f1247;
	add.s32 	%r1135, %r1131, 2;
	rem.u32 	%r1136, %r1135, %r16;
	mul.wide.u32 	%rd783, %r1136, 4;
	add.s64 	%rd784, %rd9, %rd783;
	ld.local.f32 	%f1249, [%rd784];
	add.f32 	%f1250, %f1248, %f1249;
	add.s32 	%r1137, %r1131, 3;
	rem.u32 	%r1138, %r1137, %r16;
	mul.wide.u32 	%rd785, %r1138, 4;
	add.s64 	%rd786, %rd9, %rd785;
	ld.local.f32 	%f1251, [%rd786];
	add.f32 	%f1437, %f1250, %f1251;
	add.s32 	%r1263, %r1263, 4;
$L__BB0_217:
	and.b32  	%r1139, %r1199, 3;
	setp.eq.s32 	%p251, %r1139, 0;
	@%p251 bra 	$L__BB0_221;
	setp.lt.u32 	%p252, %r1199, %r16;
	selp.b32 	%r1140, 0, %r1198, %p252;
	add.s32 	%r208, %r1263, %r1140;
	rem.u32 	%r1141, %r208, %r16;
	mul.wide.u32 	%rd787, %r1141, 4;
	add.s64 	%rd788, %rd9, %rd787;
	ld.local.f32 	%f1252, [%rd788];
	add.f32 	%f1437, %f1437, %f1252;
	and.b32  	%r1142, %r1199, 3;
	setp.eq.s32 	%p253, %r1142, 1;
	@%p253 bra 	$L__BB0_221;
	add.s32 	%r1143, %r208, 1;
	rem.u32 	%r1144, %r1143, %r16;
	mul.wide.u32 	%rd789, %r1144, 4;
	add.s64 	%rd790, %rd9, %rd789;
	ld.local.f32 	%f1253, [%rd790];
	add.f32 	%f1437, %f1437, %f1253;
	and.b32  	%r1145, %r1199, 3;
	setp.eq.s32 	%p254, %r1145, 2;
	@%p254 bra 	$L__BB0_221;
	add.s32 	%r1146, %r208, 2;
	rem.u32 	%r1147, %r1146, %r16;
	mul.wide.u32 	%rd791, %r1147, 4;
	add.s64 	%rd792, %rd9, %rd791;
	ld.local.f32 	%f1254, [%rd792];
	add.f32 	%f1437, %f1437, %f1254;
$L__BB0_221:
	cvt.rn.f32.u32 	%f1255, %r1199;
	div.rn.f32 	%f1438, %f1437, %f1255;
$L__BB0_222:
	mul.wide.u32 	%rd793, %r1200, 4;
	add.s64 	%rd794, %rd10, %rd793;
	st.local.f32 	[%rd794], %f1268;
	add.s32 	%r1149, %r1200, 1;
	rem.u32 	%r1200, %r1149, %r17;
	setp.lt.u32 	%p256, %r1201, %r17;
	selp.u32 	%r1150, 1, 0, %p256;
	add.s32 	%r1201, %r1201, %r1150;
	setp.lt.u32 	%p257, %r1201, %r8;
	mov.b32 	%r1265, 0;
	or.pred  	%p258, %p257, %p93;
	@%p258 bra 	$L__BB0_224;
	add.s32 	%r1151, %r1201, %r1200;
	add.s32 	%r1152, %r1151, -1;
	rem.u32 	%r1153, %r1152, %r17;
	mul.wide.u32 	%rd795, %r1153, 4;
	add.s64 	%rd796, %rd10, %rd795;
	ld.local.f32 	%f1256, [%rd796];
	sub.s32 	%r1154, %r1201, %r8;
	add.s32 	%r1155, %r1154, %r1200;
	rem.u32 	%r1156, %r1155, %r17;
	mul.wide.u32 	%rd797, %r1156, 4;
	add.s64 	%rd798, %rd10, %rd797;
	ld.local.f32 	%f1257, [%rd798];
	sub.f32 	%f1258, %f1256, %f1257;
	div.rn.f32 	%f1259, %f1258, %f36;
	mov.b32 	%r1265, %f1259;
$L__BB0_224:
	ld.param.u64 	%rd804, [indicator_kernel_param_3];
	setp.ge.u32 	%p259, %r1170, %r18;
	selp.u32 	%r1158, 1, 0, %p259;
	cvta.to.global.u64 	%rd799, %rd804;
	mul.wide.u32 	%rd800, %r55, 160;
	add.s64 	%rd801, %rd799, %rd800;
	st.global.v4.f32 	[%rd801], {%f36, %f34, %f35, %f39};
	mov.b32 	%r1161, %f37;
	mov.b32 	%r1162, %f1267;
	mov.b32 	%r1163, %f1268;
	st.global.v4.u32 	[%rd801+16], {%r1161, %r56, %r1162, %r1163};
	sub.f32 	%f1260, %f1310, %f1295;
	st.global.v4.f32 	[%rd801+32], {%f1269, %f1310, %f1260, %f1311};
	sub.f32 	%f1261, %f16, %f1294;
	st.global.v4.f32 	[%rd801+48], {%f1312, %f16, %f1261, %f1324};
	div.rn.f32 	%f1262, %f1370, %f1379;
	setp.gt.f32 	%p260, %f1379, 0f00000000;
	selp.f32 	%f1263, %f1262, 0f3F800000, %p260;
	st.global.v4.f32 	[%rd801+64], {%f1368, %f1369, %f1370, %f1263};
	st.global.v4.f32 	[%rd801+80], {%f1329, %f1419, %f1420, %f1383};
	st.global.v4.f32 	[%rd801+96], {%f1293, %f1289, %f1288, %f1429};
	setp.gt.f32 	%p261, %f1438, %f1429;
	selp.u32 	%r1164, 1, 0, %p261;
	mov.b32 	%r1165, %f1296;
	mov.b32 	%r1166, %f1287;
	mov.b32 	%r1167, %f1270;
	st.global.v4.u32 	[%rd801+112], {%r1164, %r1165, %r1166, %r1167};
	mov.b32 	%r1168, 0;
	st.global.v4.u32 	[%rd801+128], {%r1265, %r1170, %r1158, %r1168};
	st.global.v4.u32 	[%rd801+144], {%r1168, %r1168, %r1168, %r1168};
	add.s32 	%r1170, %r1170, 1;
	add.s32 	%r1173, %r1173, 1;
	add.s32 	%r1172, %r1172, 1;
	add.s32 	%r1171, %r1171, 1;
	add.s32 	%r1183, %r1183, 1;
	mov.b32 	%r1178, 1;
	mov.f32 	%f1296, %f36;
	mov.f32 	%f1295, %f1310;
	mov.f32 	%f1294, %f16;
	mov.f32 	%f1292, %f1380;
	mov.f32 	%f1291, %f1381;
	mov.f32 	%f1290, %f1382;
	mov.f32 	%f1288, %f1289;
	mov.f32 	%f1287, %f1267;
	mov.f32 	%f1282, %f36;
	mov.f32 	%f18, %f36;
	mov.u32 	%r29, %r1202;
	mov.u32 	%r27, %r1204;
	mov.f32 	%f10, %f36;
	mov.f32 	%f9, %f35;
	mov.f32 	%f8, %f34;
	mov.f32 	%f1270, %f1268;
	mov.f32 	%f1289, %f1293;
	mov.f32 	%f1293, %f1383;
$L__BB0_225:
	add.s32 	%r1169, %r1169, 1;
	setp.ne.s32 	%p262, %r1169, %r4;
	@%p262 bra 	$L__BB0_3;
$L__BB0_226:
	ret;

}
	// .globl	breadth_kernel
.visible .entry breadth_kernel(
	.param .u64 .ptr .align 1 breadth_kernel_param_0,
	.param .u64 .ptr .align 1 breadth_kernel_param_1,
	.param .u64 .ptr .align 1 breadth_kernel_param_2,
	.param .u64 .ptr .align 1 breadth_kernel_param_3
)
{
	.reg .pred 	%p<61>;
	.reg .b32 	%r<168>;
	.reg .b32 	%f<75>;
	.reg .b64 	%rd<47>;

	ld.param.u64 	%rd5, [breadth_kernel_param_0];
	ld.param.u64 	%rd6, [breadth_kernel_param_1];
	ld.param.u64 	%rd4, [breadth_kernel_param_2];
	ld.param.u64 	%rd7, [breadth_kernel_param_3];
	cvta.to.global.u64 	%rd1, %rd6;
	cvta.to.global.u64 	%rd2, %rd7;
	cvta.to.global.u64 	%rd3, %rd5;
	mov.u32 	%r47, %ctaid.x;
	mov.u32 	%r48, %ntid.x;
	mov.u32 	%r49, %tid.x;
	mad.lo.s32 	%r1, %r47, %r48, %r49;
	ld.global.u32 	%r50, [%rd3];
	ld.global.u32 	%r2, [%rd3+8];
	mul.lo.s32 	%r51, %r2, %r50;
	setp.ge.u32 	%p1, %r1, %r51;
	@%p1 bra 	$L__BB1_19;
	rem.u32 	%r3, %r1, %r2;
	ld.global.u32 	%r4, [%rd3+4];
	sub.s32 	%r53, %r1, %r3;
	mul.lo.s32 	%r5, %r53, %r4;
	setp.eq.s32 	%p2, %r4, 0;
	mov.b32 	%r166, 0;
	mov.f32 	%f73, 0f00000000;
	@%p2 bra 	$L__BB1_14;
	mad.lo.s32 	%r6, %r4, %r3, %r5;
	and.b32  	%r7, %r4, 7;
	setp.lt.u32 	%p3, %r4, 8;
	mov.b32 	%r157, 0;
	mov.u32 	%r166, %r157;
	mov.u32 	%r165, %r157;
	@%p3 bra 	$L__BB1_5;
	and.b32  	%r157, %r4, -8;
	neg.s32 	%r147, %r157;
	mad.lo.s32 	%r146, %r4, %r1, 3;
	mov.b32 	%r166, 0;
	mov.u32 	%r165, %r166;
$L__BB1_4:
	.pragma "nounroll";
	add.s32 	%r57, %r146, -3;
	mul.wide.u32 	%rd8, %r57, 160;
	add.s64 	%rd9, %rd1, %rd8;
	ld.global.u32 	%r58, [%rd9+132];
	ld.global.v2.f32 	{%f6, %f7}, [%rd9+120];
	setp.gt.u32 	%p4, %r58, 1;
	setp.gt.f32 	%p5, %f6, %f7;
	and.pred  	%p6, %p4, %p5;
	selp.u32 	%r59, 1, 0, %p6;
	add.s32 	%r60, %r165, %r59;
	selp.u32 	%r61, 1, 0, %p4;
	add.s32 	%r62, %r166, %r61;
	add.s32 	%r63, %r146, -2;
	mul.wide.u32 	%rd10, %r63, 160;
	add.s64 	%rd11, %rd1, %rd10;
	ld.global.v2.f32 	{%f10, %f11}, [%rd11+120];
	ld.global.u32 	%r64, [%rd11+132];
	setp.gt.u32 	%p7, %r64, 1;
	setp.gt.f32 	%p8, %f10, %f11;
	and.pred  	%p9, %p7, %p8;
	selp.u32 	%r65, 1, 0, %p9;
	add.s32 	%r66, %r60, %r65;
	selp.u32 	%r67, 1, 0, %p7;
	add.s32 	%r68, %r62, %r67;
	add.s32 	%r69, %r146, -1;
	mul.wide.u32 	%rd12, %r69, 160;
	add.s64 	%rd13, %rd1, %rd12;
	ld.global.v2.f32 	{%f14, %f15}, [%rd13+120];
	ld.global.u32 	%r70, [%rd13+132];
	setp.gt.u32 	%p10, %r70, 1;
	setp.gt.f32 	%p11, %f14, %f15;
	and.pred  	%p12, %p10, %p11;
	selp.u32 	%r71, 1, 0, %p12;
	add.s32 	%r72, %r66, %r71;
	selp.u32 	%r73, 1, 0, %p10;
	add.s32 	%r74, %r68, %r73;
	add.s32 	%r75, %r146, 4;
	mul.wide.u32 	%rd14, %r146, 160;
	add.s64 	%rd15, %rd1, %rd14;
	ld.global.v2.f32 	{%f18, %f19}, [%rd15+120];
	ld.global.u32 	%r76, [%rd15+132];
	setp.gt.u32 	%p13, %r76, 1;
	setp.gt.f32 	%p14, %f18, %f19;
	and.pred  	%p15, %p13, %p14;
	selp.u32 	%r77, 1, 0, %p15;
	add.s32 	%r78, %r72, %r77;
	selp.u32 	%r79, 1, 0, %p13;
	add.s32 	%r80, %r74, %r79;
	add.s32 	%r81, %r146, 1;
	mul.wide.u32 	%rd16, %r81, 160;
	add.s64 	%rd17, %rd1, %rd16;
	ld.global.v2.f32 	{%f22, %f23}, [%rd17+120];
	ld.global.u32 	%r82, [%rd17+132];
	setp.gt.u32 	%p16, %r82, 1;
	setp.gt.f32 	%p17, %f22, %f23;
	and.pred  	%p18, %p16, %p17;
	selp.u32 	%r83, 1, 0, %p18;
	add.s32 	%r84, %r78, %r83;
	selp.u32 	%r85, 1, 0, %p16;
	add.s32 	%r86, %r80, %r85;
	add.s32 	%r87, %r146, 2;
	mul.wide.u32 	%rd18, %r87, 160;
	add.s64 	%rd19, %rd1, %rd18;
	ld.global.v2.f32 	{%f26, %f27}, [%rd19+120];
	ld.global.u32 	%r88, [%rd19+132];
	setp.gt.u32 	%p19, %r88, 1;
	setp.gt.f32 	%p20, %f26, %f27;
	and.pred  	%p21, %p19, %p20;
	selp.u32 	%r89, 1, 0, %p21;
	add.s32 	%r90, %r84, %r89;
	selp.u32 	%r91, 1, 0, %p19;
	add.s32 	%r92, %r86, %r91;
	add.s32 	%r93, %r146, 3;
	mul.wide.u32 	%rd20, %r93, 160;
	add.s64 	%rd21, %rd1, %rd20;
	ld.global.v2.f32 	{%f30, %f31}, [%rd21+120];
	ld.global.u32 	%r94, [%rd21+132];
	setp.gt.u32 	%p22, %r94, 1;
	setp.gt.f32 	%p23, %f30, %f31;
	and.pred  	%p24, %p22, %p23;
	selp.u32 	%r95, 1, 0, %p24;
	add.s32 	%r96, %r90, %r95;
	selp.u32 	%r97, 1, 0, %p22;
	add.s32 	%r98, %r92, %r97;
	mul.wide.u32 	%rd22, %r75, 160;
	add.s64 	%rd23, %rd1, %rd22;
	ld.global.v2.f32 	{%f34, %f35}, [%rd23+120];
	ld.global.u32 	%r99, [%rd23+132];
	setp.gt.u32 	%p25, %r99, 1;
	setp.gt.f32 	%p26, %f34, %f35;
	and.pred  	%p27, %p25, %p26;
	selp.u32 	%r100, 1, 0, %p27;
	add.s32 	%r165, %r96, %r100;
	selp.u32 	%r101, 1, 0, %p25;
	add.s32 	%r166, %r98, %r101;
	add.s32 	%r147, %r147, 8;
	add.s32 	%r146, %r146, 8;
	setp.ne.s32 	%p28, %r147, 0;
	@%p28 bra 	$L__BB1_4;
$L__BB1_5:
	setp.eq.s32 	%p29, %r7, 0;
	@%p29 bra 	$L__BB1_13;
	and.b32  	%r24, %r4, 3;
	setp.lt.u32 	%p30, %r7, 4;
	@%p30 bra 	$L__BB1_8;
	add.s32 	%r103, %r6, %r157;
	mul.wide.u32 	%rd24, %r103, 160;
	add.s64 	%rd25, %rd1, %rd24;
	ld.global.v2.f32 	{%f38, %f39}, [%rd25+120];
	ld.global.u32 	%r104, [%rd25+132];
	setp.gt.u32 	%p31, %r104, 1;
	setp.gt.f32 	%p32, %f38, %f39;
	and.pred  	%p33, %p31, %p32;
	selp.u32 	%r105, 1, 0, %p33;
	add.s32 	%r106, %r165, %r105;
	selp.u32 	%r107, 1, 0, %p31;
	add.s32 	%r108, %r166, %r107;
	add.s32 	%r109, %r103, 1;
	mul.wide.u32 	%rd26, %r109, 160;
	add.s64 	%rd27, %rd1, %rd26;
	ld.global.v2.f32 	{%f42, %f43}, [%rd27+120];
	ld.global.u32 	%r110, [%rd27+132];
	setp.gt.u32 	%p34, %r110, 1;
	setp.gt.f32 	%p35, %f42, %f43;
	and.pred  	%p36, %p34, %p35;
	selp.u32 	%r111, 1, 0, %p36;
	add.s32 	%r112, %r106, %r111;
	selp.u32 	%r113, 1, 0, %p34;
	add.s32 	%r114, %r108, %r113;
	add.s32 	%r115, %r103, 2;
	mul.wide.u32 	%rd28, %r115, 160;
	add.s64 	%rd29, %rd1, %rd28;
	ld.global.v2.f32 	{%f46, %f47}, [%rd29+120];
	ld.global.u32 	%r116, [%rd29+132];
	setp.gt.u32 	%p37, %r116, 1;
	setp.gt.f32 	%p38, %f46, %f47;
	and.pred  	%p39, %p37, %p38;
	selp.u32 	%r117, 1, 0, %p39;
	add.s32 	%r118, %r112, %r117;
	selp.u32 	%r119, 1, 0, %p37;
	add.s32 	%r120, %r114, %r119;
	add.s32 	%r121, %r103, 3;
	mul.wide.u32 	%rd30, %r121, 160;
	add.s64 	%rd31, %rd1, %rd30;
	ld.global.v2.f32 	{%f50, %f51}, [%rd31+120];
	ld.global.u32 	%r122, [%rd31+132];
	setp.gt.u32 	%p40, %r122, 1;
	setp.gt.f32 	%p41, %f50, %f51;
	and.pred  	%p42, %p40, %p41;
	selp.u32 	%r123, 1, 0, %p42;
	add.s32 	%r165, %r118, %r123;
	selp.u32 	%r124, 1, 0, %p40;
	add.s32 	%r166, %r120, %r124;
	add.s32 	%r157, %r157, 4;
$L__BB1_8:
	setp.eq.s32 	%p43, %r24, 0;
	@%p43 bra 	$L__BB1_13;
	setp.eq.s32 	%p44, %r24, 1;
	@%p44 bra 	$L__BB1_11;
	add.s32 	%r126, %r6, %r157;
	mul.wide.u32 	%rd32, %r126, 160;
	add.s64 	%rd33, %rd1, %rd32;
	ld.global.v2.f32 	{%f54, %f55}, [%rd33+120];
	ld.global.u32 	%r127, [%rd33+132];
	setp.gt.u32 	%p45, %r127, 1;
	setp.gt.f32 	%p46, %f54, %f55;
	and.pred  	%p47, %p45, %p46;
	selp.u32 	%r128, 1, 0, %p47;
	add.s32 	%r129, %r165, %r128;
	selp.u32 	%r130, 1, 0, %p45;
	add.s32 	%r131, %r166, %r130;
	add.s32 	%r132, %r126, 1;
	mul.wide.u32 	%rd34, %r132, 160;
	add.s64 	%rd35, %rd1, %rd34;
	ld.global.v2.f32 	{%f58, %f59}, [%rd35+120];
	ld.global.u32 	%r133, [%rd35+132];
	setp.gt.u32 	%p48, %r133, 1;
	setp.gt.f32 	%p49, %f58, %f59;
	and.pred  	%p50, %p48, %p49;
	selp.u32 	%r134, 1, 0, %p50;
	add.s32 	%r165, %r129, %r134;
	selp.u32 	%r135, 1, 0, %p48;
	add.s32 	%r166, %r131, %r135;
	add.s32 	%r157, %r157, 2;
$L__BB1_11:
	and.b32  	%r136, %r4, 1;
	setp.eq.b32 	%p51, %r136, 1;
	not.pred 	%p52, %p51;
	@%p52 bra 	$L__BB1_13;
	add.s32 	%r137, %r6, %r157;
	mul.wide.u32 	%rd36, %r137, 160;
	add.s64 	%rd37, %rd1, %rd36;
	ld.global.v2.f32 	{%f62, %f63}, [%rd37+120];
	ld.global.u32 	%r138, [%rd37+132];
	setp.gt.u32 	%p53, %r138, 1;
	setp.gt.f32 	%p54, %f62, %f63;
	and.pred  	%p55, %p53, %p54;
	selp.u32 	%r139, 1, 0, %p55;
	add.s32 	%r165, %r165, %r139;
	selp.u32 	%r140, 1, 0, %p53;
	add.s32 	%r166, %r166, %r140;
$L__BB1_13:
	cvt.rn.f32.u32 	%f73, %r165;
$L__BB1_14:
	setp.eq.s32 	%p56, %r166, 0;
	mov.f32 	%f74, 0f42480000;
	@%p56 bra 	$L__BB1_16;
	cvt.rn.f32.u32 	%f67, %r166;
	div.rn.f32 	%f68, %f73, %f67;
	mul.f32 	%f74, %f68, 0f42C80000;
$L__BB1_16:
	cvta.to.global.u64 	%rd38, %rd4;
	mul.wide.u32 	%rd39, %r1, 4;
	add.s64 	%rd40, %rd38, %rd39;
	st.global.f32 	[%rd40], %f74;
	ld.global.u32 	%r46, [%rd3+12];
	setp.ge.u32 	%p57, %r46, %r4;
	@%p57 bra 	$L__BB1_18;
	mad.lo.s32 	%r142, %r4, %r3, %r5;
	add.s32 	%r143, %r142, %r46;
	mul.wide.u32 	%rd43, %r143, 160;
	add.s64 	%rd44, %rd1, %rd43;
	ld.global.u32 	%r144, [%rd44+132];
	ld.global.f32 	%f69, [%rd44+124];
	ld.global.f32 	%f71, [%rd44+116];
	setp.gt.u32 	%p58, %r144, 1;
	setp.gt.f32 	%p59, %f71, %f69;
	and.pred  	%p60, %p58, %p59;
	selp.u32 	%r145, 1, 0, %p60;
	add.s64 	%rd46, %rd2, %rd39;
	st.global.u32 	[%rd46], %r145;
	bra.uni 	$L__BB1_19;
$L__BB1_18:
	add.s64 	%rd42, %rd2, %rd39;
	mov.b32 	%r141, 0;
	st.global.u32 	[%rd42], %r141;
$L__BB1_19:
	ret;

}


// ===== COMPILED SASS (sm_100) =====

	.target	sm_100

	.elftype	@"ET_EXEC"


//--------------------- .note.nv.tkinfo           --------------------------
	.section	.note.nv.tkinfo,"",@"SHT_NOTE"
	.sectionflags	@"SHF_NOTE_NV_TKINFO"
	.tkinfo
        /*0018*/ 	.word	0x00000002
        /*0030*/ 	.string	""
        /*0030*/ 	.string	"ptxas"
        /*0030*/ 	.string	"Cuda compilation tools, release 13.0, V13.0.88"
        /*0030*/ 	.string	"Build cuda_13.0.r13.0/compiler.36424714_0"
        /*0030*/ 	.string	"-arch sm_100 -m 64 "



//--------------------- .note.nv.cuinfo           --------------------------
	.section	.note.nv.cuinfo,"",@"SHT_NOTE"
	.sectionflags	@"SHF_NOTE_NV_CUINFO"
        /*0018*/ 	.short	0x0002
        /*001a*/ 	.short	0x0064
        /*001c*/ 	.short	0x0082
	.zero		2


//--------------------- .nv.info                  --------------------------
	.section	.nv.info,"",@"SHT_CUDA_INFO"
	.align	4


	//----- nvinfo : EIATTR_REGCOUNT
	.align		4
        /*0000*/ 	.byte	0x04, 0x2f
        /*0002*/ 	.short	(.L_1 - .L_0)
	.align		4
.L_0:
        /*0004*/ 	.word	index@(indicator_kernel)
        /*0008*/ 	.word	0x00000080


	//----- nvinfo : EIATTR_FRAME_SIZE
	.align		4
.L_1:
        /*000c*/ 	.byte	0x04, 0x11
        /*000e*/ 	.short	(.L_3 - .L_2)
	.align		4
.L_2:
        /*0010*/ 	.word	index@($__internal_2_$__cuda_sm3x_div_rn_noftz_f32_slowpath)
        /*0014*/ 	.word	0x00002400


	//----- nvinfo : EIATTR_FRAME_SIZE
	.align		4
.L_3:
        /*0018*/ 	.byte	0x04, 0x11
        /*001a*/ 	.short	(.L_5 - .L_4)
	.align		4
.L_4:
        /*001c*/ 	.word	index@($__internal_1_$__cuda_sm20_sqrt_rn_f32_slowpath)
        /*0020*/ 	.word	0x00002400


	//----- nvinfo : EIATTR_FRAME_SIZE
	.align		4
.L_5:
        /*0024*/ 	.byte	0x04, 0x11
        /*0026*/ 	.short	(.L_7 - .L_6)
	.align		4
.L_6:
        /*0028*/ 	.word	index@(indicator_kernel)
        /*002c*/ 	.word	0x00002400


	//----- nvinfo : EIATTR_REGCOUNT
	.align		4
.L_7:
        /*0030*/ 	.byte	0x04, 0x2f
        /*0032*/ 	.short	(.L_9 - .L_8)
	.align		4
.L_8:
        /*0034*/ 	.word	index@(breadth_kernel)
        /*0038*/ 	.word	0x00000020


	//----- nvinfo : EIATTR_FRAME_SIZE
	.align		4
.L_9:
        /*003c*/ 	.byte	0x04, 0x11
        /*003e*/ 	.short	(.L_11 - .L_10)
	.align		4
.L_10:
        /*0040*/ 	.word	index@($__internal_0_$__cuda_sm3x_div_rn_noftz_f32_slowpath)
        /*0044*/ 	.word	0x00000000


	//----- nvinfo : EIATTR_FRAME_SIZE
	.align		4
.L_11:
        /*0048*/ 	.byte	0x04, 0x11
        /*004a*/ 	.short	(.L_13 - .L_12)
	.align		4
.L_12:
        /*004c*/ 	.word	index@(breadth_kernel)
        /*0050*/ 	.word	0x00000000


	//----- nvinfo : EIATTR_MIN_STACK_SIZE
	.align		4
.L_13:
        /*0054*/ 	.byte	0x04, 0x12
        /*0056*/ 	.short	(.L_15 - .L_14)
	.align		4
.L_14:
        /*0058*/ 	.word	index@(breadth_kernel)
        /*005c*/ 	.word	0x00000000


	//----- nvinfo : EIATTR_MIN_STACK_SIZE
	.align		4
.L_15:
        /*0060*/ 	.byte	0x04, 0x12
        /*0062*/ 	.short	(.L_17 - .L_16)
	.align		4
.L_16:
        /*0064*/ 	.word	index@(indicator_kernel)
        /*0068*/ 	.word	0x00002400
.L_17:


//--------------------- .nv.compat                --------------------------
	.section	.nv.compat,"",@"SHT_CUDA_COMPAT_INFO"
	.align	4
        /*0000*/ 	.byte	0x02, 0x09, 0x00, 0x00, 0x02, 0x02, 0x01, 0x00, 0x02, 0x05, 0x05, 0x00, 0x03, 0x07, 0x01, 0x01
        /*0010*/ 	.byte	0x02, 0x03, 0x00, 0x00, 0x02, 0x06, 0x01, 0x00, 0x04, 0x0b, 0x08, 0x00, 0x01, 0x00, 0x00, 0x00
        /*0020*/ 	.byte	0x00, 0x00, 0x00, 0x00


//--------------------- .nv.info.breadth_kernel   --------------------------
	.section	.nv.info.breadth_kernel,"",@"SHT_CUDA_INFO"
	.sectionflags	@""
	.align	4


	//----- nvinfo : EIATTR_CUDA_API_VERSION
	.align		4
        /*0000*/ 	.byte	0x04, 0x37
        /*0002*/ 	.short	(.L_19 - .L_18)
.L_18:
        /*0004*/ 	.word	0x00000082


	//----- nvinfo : EIATTR_KPARAM_INFO
	.align		4
.L_19:
        /*0008*/ 	.byte	0x04, 0x17
        /*000a*/ 	.short	(.L_21 - .L_20)
.L_20:
        /*000c*/ 	.word	0x00000000
        /*0010*/ 	.short	0x0003
        /*0012*/ 	.short	0x0018
        /*0014*/ 	.byte	0x00, 0xf5, 0x21, 0x00


	//----- nvinfo : EIATTR_KPARAM_INFO
	.align		4
.L_21:
        /*0018*/ 	.byte	0x04, 0x17
        /*001a*/ 	.short	(.L_23 - .L_22)
.L_22:
        /*001c*/ 	.word	0x00000000
        /*0020*/ 	.short	0x0002
        /*0022*/ 	.short	0x0010
        /*0024*/ 	.byte	0x00, 0xf5, 0x21, 0x00


	//----- nvinfo : EIATTR_KPARAM_INFO
	.align		4
.L_23:
        /*0028*/ 	.byte	0x04, 0x17
        /*002a*/ 	.short	(.L_25 - .L_24)
.L_24:
        /*002c*/ 	.word	0x00000000
        /*0030*/ 	.short	0x0001
        /*0032*/ 	.short	0x0008
        /*0034*/ 	.byte	0x00, 0xf5, 0x21, 0x00


	//----- nvinfo : EIATTR_KPARAM_INFO
	.align		4
.L_25:
        /*0038*/ 	.byte	0x04, 0x17
        /*003a*/ 	.short	(.L_27 - .L_26)
.L_26:
        /*003c*/ 	.word	0x00000000
        /*0040*/ 	.short	0x0000
        /*0042*/ 	.short	0x0000
        /*0044*/ 	.byte	0x00, 0xf5, 0x21, 0x00


	//----- nvinfo : EIATTR_SPARSE_MMA_MASK
	.align		4
.L_27:
        /*0048*/ 	.byte	0x03, 0x50
        /*004a*/ 	.short	0x0000


	//----- nvinfo : EIATTR_MAXREG_COUNT
	.align		4
        /*004c*/ 	.byte	0x03, 0x1b
        /*004e*/ 	.short	0x00ff


	//----- nvinfo : EIATTR_MERCURY_ISA_VERSION
	.align		4
        /*0050*/ 	.byte	0x03, 0x5f
        /*0052*/ 	.short	0x0101


	//----- nvinfo : EIATTR_VRC_CTA_INIT_COUNT
	.align		4
        /*0054*/ 	.byte	0x02, 0x4a
	.zero		1
	.zero		1


	//----- nvinfo : EIATTR_EXIT_INSTR_OFFSETS
	.align		4
        /*0058*/ 	.byte	0x04, 0x1c
        /*005a*/ 	.short	(.L_29 - .L_28)


	//   ....[0]....
.L_28:
        /*005c*/ 	.word	0x000000b0


	//   ....[1]....
        /*0060*/ 	.word	0x00001050


	//   ....[2]....
        /*0064*/ 	.word	0x00001090


	//----- nvinfo : EIATTR_CRS_STACK_SIZE
	.align		4
.L_29:
        /*0068*/ 	.byte	0x04, 0x1e
        /*006a*/ 	.short	(.L_31 - .L_30)
.L_30:
        /*006c*/ 	.word	0x00000000


	//----- nvinfo : EIATTR_CBANK_PARAM_SIZE
	.align		4
.L_31:
        /*0070*/ 	.byte	0x03, 0x19
        /*0072*/ 	.short	0x0020


	//----- nvinfo : EIATTR_PARAM_CBANK
	.align		4
        /*0074*/ 	.byte	0x04, 0x0a
        /*0076*/ 	.short	(.L_33 - .L_32)
	.align		4
.L_32:
        /*0078*/ 	.word	index@(.nv.constant0.breadth_kernel)
        /*007c*/ 	.short	0x0380
        /*007e*/ 	.short	0x0020


	//----- nvinfo : EIATTR_SW_WAR
	.align		4
.L_33:
        /*0080*/ 	.byte	0x04, 0x36
        /*0082*/ 	.short	(.L_35 - .L_34)
.L_34:
        /*0084*/ 	.word	0x00000008
.L_35:


//--------------------- .nv.info.indicator_kernel --------------------------
	.section	.nv.info.indicator_kernel,"",@"SHT_CUDA_INFO"
	.sectionflags	@""
	.align	4


	//----- nvinfo : EIATTR_CUDA_API_VERSION
	.align		4
        /*0000*/ 	.byte	0x04, 0x37
        /*0002*/ 	.short	(.L_37 - .L_36)
.L_36:
        /*0004*/ 	.word	0x00000082


	//----- nvinfo : EIATTR_KPARAM_INFO
	.align		4
.L_37:
        /*0008*/ 	.byte	0x04, 0x17
        /*000a*/ 	.short	(.L_39 - .L_38)
.L_38:
        /*000c*/ 	.word	0x00000000
        /*0010*/ 	.short	0x0003
        /*0012*/ 	.short	0x0018
        /*0014*/ 	.byte	0x00, 0xf5, 0x21, 0x00


	//----- nvinfo : EIATTR_KPARAM_INFO
	.align		4
.L_39:
        /*0018*/ 	.byte	0x04, 0x17
        /*001a*/ 	.short	(.L_41 - .L_40)
.L_40:
        /*001c*/ 	.word	0x00000000
        /*0020*/ 	.short	0x0002
        /*0022*/ 	.short	0x0010
        /*0024*/ 	.byte	0x00, 0xf5, 0x21, 0x00


	//----- nvinfo : EIATTR_KPARAM_INFO
	.align		4
.L_41:
        /*0028*/ 	.byte	0x04, 0x17
        /*002a*/ 	.short	(.L_43 - .L_42)
.L_42:
        /*002c*/ 	.word	0x00000000
        /*0030*/ 	.short	0x0001
        /*0032*/ 	.short	0x0008
        /*0034*/ 	.byte	0x00, 0xf5, 0x21, 0x00


	//----- nvinfo : EIATTR_KPARAM_INFO
	.align		4
.L_43:
        /*0038*/ 	.byte	0x04, 0x17
        /*003a*/ 	.short	(.L_45 - .L_44)
.L_44:
        /*003c*/ 	.word	0x00000000
        /*0040*/ 	.short	0x0000
        /*0042*/ 	.short	0x0000
        /*0044*/ 	.byte	0x00, 0xf5, 0x21, 0x00


	//----- nvinfo : EIATTR_SPARSE_MMA_MASK
	.align		4
.L_45:
        /*0048*/ 	.byte	0x03, 0x50
        /*004a*/ 	.short	0x0000


	//----- nvinfo : EIATTR_MAXREG_COUNT
	.align		4
        /*004c*/ 	.byte	0x03, 0x1b
        /*004e*/ 	.short	0x00ff


	//----- nvinfo : EIATTR_MERCURY_ISA_VERSION
	.align		4
        /*0050*/ 	.byte	0x03, 0x5f
        /*0052*/ 	.short	0x0101


	//----- nvinfo : EIATTR_VRC_CTA_INIT_COUNT
	.align		4
        /*0054*/ 	.byte	0x02, 0x4a
	.zero		1
	.zero		1


	//----- nvinfo : EIATTR_EXIT_INSTR_OFFSETS
	.align		4
        /*0058*/ 	.byte	0x04, 0x1c
        /*005a*/ 	.short	(.L_47 - .L_46)


	//   ....[0]....
.L_46:
        /*005c*/ 	.word	0x000000f0


	//   ....[1]....
        /*0060*/ 	.word	0x000006c0


	//   ....[2]....
        /*0064*/ 	.word	0x000198d0


	//----- nvinfo : EIATTR_CRS_STACK_SIZE
	.align		4
.L_47:
        /*0068*/ 	.byte	0x04, 0x1e
        /*006a*/ 	.short	(.L_49 - .L_48)
.L_48:
        /*006c*/ 	.word	0x00000000


	//----- nvinfo : EIATTR_CBANK_PARAM_SIZE
	.align		4
.L_49:
        /*0070*/ 	.byte	0x03, 0x19
        /*0072*/ 	.short	0x0020


	//----- nvinfo : EIATTR_PARAM_CBANK
	.align		4
        /*0074*/ 	.byte	0x04, 0x0a
        /*0076*/ 	.short	(.L_51 - .L_50)
	.align		4
.L_50:
        /*0078*/ 	.word	index@(.nv.constant0.indicator_kernel)
        /*007c*/ 	.short	0x0380
        /*007e*/ 	.short	0x0020


	//----- nvinfo : EIATTR_SW_WAR
	.align		4
.L_51:
        /*0080*/ 	.byte	0x04, 0x36
        /*0082*/ 	.short	(.L_53 - .L_52)
.L_52:
        /*0084*/ 	.word	0x00000008
.L_53:


//--------------------- .nv.callgraph             --------------------------
	.section	.nv.callgraph,"",@"SHT_CUDA_CALLGRAPH"
	.align	4
	.sectionentsize	8
	.align		4
        /*0000*/ 	.word	0x00000000
	.align		4
        /*0004*/ 	.word	0xffffffff
	.align		4
        /*0008*/ 	.word	0x00000000
	.align		4
        /*000c*/ 	.word	0xfffffffe
	.align		4
        /*0010*/ 	.word	0x00000000
	.align		4
        /*0014*/ 	.word	0xfffffffd
	.align		4
        /*0018*/ 	.word	0x00000000
	.align		4
        /*001c*/ 	.word	0xfffffffc


//--------------------- .text.breadth_kernel      --------------------------
	.section	.text.breadth_kernel,"ax",@progbits
	.align	128
        .global         breadth_kernel
        .type           breadth_kernel,@function
        .size           breadth_kernel,(.L_x_278 - breadth_kernel)
        .other          breadth_kernel,@"STO_CUDA_ENTRY STV_DEFAULT"
breadth_kernel:
.text.breadth_kernel:
[----:B------:R-:W-:Y:S08]  /*0000*/  LDC R1, c[0x0][0x37c] ;  /* 0x0000df00ff017b82 */ /* 0x000ff00000000800 */
[----:B------:R-:W0:Y:S01]  /*0010*/  LDC.64 R2, c[0x0][0x380] ;  /* 0x0000e000ff027b82 */ /* 0x000e220000000a00 */
[----:B------:R-:W0:Y:S02]  /*0020*/  LDCU.64 UR4, c[0x0][0x358] ;  /* 0x00006b00ff0477ac */ /* 0x000e240008000a00 */
[----:B0-----:R-:W2:Y:S04]  /*0030*/  LDG.E R4, desc[UR4][R2.64] ;  /* 0x0000000402047981 */ /* 0x001ea8000c1e1900 */
[----:B------:R-:W2:Y:S01]  /*0040*/  LDG.E R7, desc[UR4][R2.64+0x8] ;  /* 0x0000080402077981 */ /* 0x000ea2000c1e1900 */
[----:B------:R-:W0:Y:S01]  /*0050*/  S2UR UR6, SR_CTAID.X ;  /* 0x00000000000679c3 */ /* 0x000e220000002500 */
[----:B------:R-:W0:Y:S07]  /*0060*/  S2R R5, SR_TID.X ;  /* 0x0000000000057919 */ /* 0x000e2e0000002100 */
[----:B------:R-:W0:Y:S02]  /*0070*/  LDC R0, c[0x0][0x360] ;  /* 0x0000d800ff007b82 */ /* 0x000e240000000800 */
[----:B0-----:R-:W-:-:S02]  /*0080*/  IMAD R0, R0, UR6, R5 ;  /* 0x0000000600007c24 */ /* 0x001fc4000f8e0205 */
[----:B--2---:R-:W-:-:S05]  /*0090*/  IMAD R5, R4, R7, RZ ;  /* 0x0000000704057224 */ /* 0x004fca00078e02ff */
[----:B------:R-:W-:-:S13]  /*00a0*/  ISETP.GE.U32.AND P0, PT, R0, R5, PT ;  /* 0x000000050000720c */ /* 0x000fda0003f06070 */
[----:B------:R-:W-:Y:S05]  /*00b0*/  @P0 EXIT ;  /* 0x000000000000094d */ /* 0x000fea0003800000 */
[----:B------:R0:W2:Y:S01]  /*00c0*/  LDG.E R3, desc[UR4][R2.64+0x4] ;  /* 0x0000040402037981 */ /* 0x0000a2000c1e1900 */
[----:B------:R-:W1:Y:S01]  /*00d0*/  I2F.U32.RP R6, R7 ;  /* 0x0000000700067306 */ /* 0x000e620000209000 */
[----:B------:R-:W-:Y:S01]  /*00e0*/  IMAD.MOV R9, RZ, RZ, -R7 ;  /* 0x000000ffff097224 */ /* 0x000fe200078e0a07 */
[----:B------:R-:W-:Y:S01]  /*00f0*/  ISETP.NE.U32.AND P1, PT, R7, RZ, PT ;  /* 0x000000ff0700720c */ /* 0x000fe20003f25070 */
[----:B------:R-:W-:-:S05]  /*0100*/  HFMA2 R25, -RZ, RZ, 0, 0 ;  /* 0x00000000ff197431 */ /* 0x000fca00000001ff */
[----:B-1----:R-:W1:Y:S02]  /*0110*/  MUFU.RCP R6, R6 ;  /* 0x0000000600067308 */ /* 0x002e640000001000 */
[----:B-1----:R-:W-:-:S06]  /*0120*/  VIADD R4, R6, 0xffffffe ;  /* 0x0ffffffe06047836 */ /* 0x002fcc0000000000 */
[----:B------:R1:W3:Y:S02]  /*0130*/  F2I.FTZ.U32.TRUNC.NTZ R5, R4 ;  /* 0x0000000400057305 */ /* 0x0002e4000021f000 */
[----:B-1----:R-:W-:Y:S02]  /*0140*/  IMAD.MOV.U32 R4, RZ, RZ, RZ ;  /* 0x000000ffff047224 */ /* 0x002fe400078e00ff */
[----:B---3--:R-:W-:-:S04]  /*0150*/  IMAD R9, R9, R5, RZ ;  /* 0x0000000509097224 */ /* 0x008fc800078e02ff */
[----:B------:R-:W-:-:S06]  /*0160*/  IMAD.HI.U32 R5, R5, R9, R4 ;  /* 0x0000000905057227 */ /* 0x000fcc00078e0004 */
[----:B------:R-:W-:-:S05]  /*0170*/  IMAD.HI.U32 R5, R5, R0, RZ ;  /* 0x0000000005057227 */ /* 0x000fca00078e00ff */
[----:B------:R-:W-:-:S05]  /*0180*/  IADD3 R5, PT, PT, -R5, RZ, RZ ;  /* 0x000000ff05057210 */ /* 0x000fca0007ffe1ff */
[----:B0-----:R-:W-:-:S05]  /*0190*/  IMAD R2, R7, R5, R0 ;  /* 0x0000000507027224 */ /* 0x001fca00078e0200 */
[----:B------:R-:W-:-:S13]  /*01a0*/  ISETP.GE.U32.AND P0, PT, R2, R7, PT ;  /* 0x000000070200720c */ /* 0x000fda0003f06070 */
[----:B------:R-:W-:-:S05]  /*01b0*/  @P0 IMAD.IADD R2, R2, 0x1, -R7 ;  /* 0x0000000102020824 */ /* 0x000fca00078e0a07 */
[----:B------:R-:W-:-:S13]  /*01c0*/  ISETP.GE.U32.AND P0, PT, R2, R7, PT ;  /* 0x000000070200720c */ /* 0x000fda0003f06070 */
[----:B------:R-:W-:Y:S01]  /*01d0*/  @P0 IMAD.IADD R2, R2, 0x1, -R7 ;  /* 0x0000000102020824 */ /* 0x000fe200078e0a07 */
[----:B------:R-:W-:Y:S01]  /*01e0*/  @!P1 LOP3.LUT R2, RZ, R7, RZ, 0x33, !PT ;  /* 0x00000007ff029212 */ /* 0x000fe200078e33ff */
[----:B------:R-:W-:-:S04]  /*01f0*/  IMAD.MOV.U32 R7, RZ, RZ, RZ ;  /* 0x000000ffff077224 */ /* 0x000fc800078e00ff */
[----:B------:R-:W-:Y:S01]  /*0200*/  IMAD.IADD R4, R0, 0x1, -R2 ;  /* 0x0000000100047824 */ /* 0x000fe200078e0a02 */
[----:B--2---:R-:W-:-:S03]  /*0210*/  ISETP.NE.AND P0, PT, R3, RZ, PT ;  /* 0x000000ff0300720c */ /* 0x004fc60003f05270 */
[----:B------:R-:W-:-:S10]  /*0220*/  IMAD R5, R3, R4, RZ ;  /* 0x0000000403057224 */ /* 0x000fd400078e02ff */
[----:B------:R-:W-:Y:S05]  /*0230*/  @!P0 BRA `(.L_x_0) ;  /* 0x0000000800e88947 */ /* 0x000fea0003800000 */
[C---:B------:R-:W-:Y:S01]  /*0240*/  ISETP.GE.U32.AND P1, PT, R3.reuse, 0x8, PT ;  /* 0x000000080300780c */ /* 0x040fe20003f26070 */
[----:B------:R-:W-:Y:S01]  /*0250*/  IMAD.MOV.U32 R7, RZ, RZ, RZ ;  /* 0x000000ffff077224 */ /* 0x000fe200078e00ff */
[----:B------:R-:W-:Y:S01]  /*0260*/  LOP3.LUT R6, R3, 0x7, RZ, 0xc0, !PT ;  /* 0x0000000703067812 */ /* 0x000fe200078ec0ff */
[----:B------:R-:W-:Y:S01]  /*0270*/  IMAD.MOV.U32 R25, RZ, RZ, RZ ;  /* 0x000000ffff197224 */ /* 0x000fe200078e00ff */
[----:B------:R-:W-:Y:S02]  /*0280*/  MOV R19, RZ ;  /* 0x000000ff00137202 */ /* 0x000fe40000000f00 */
[----:B------:R-:W-:-:S07]  /*0290*/  ISETP.NE.AND P0, PT, R6, RZ, PT ;  /* 0x000000ff0600720c */ /* 0x000fce0003f05270 */
[----:B------:R-:W-:Y:S06]  /*02a0*/  @!P1 BRA `(.L_x_1) ;  /* 0x0000000400649947 */ /* 0x000fec0003800000 */
[----:B------:R-:W0:Y:S01]  /*02b0*/  LDC.64 R10, c[0x0][0x388] ;  /* 0x0000e200ff0a7b82 */ /* 0x000e220000000a00 */
[----:B------:R-:W-:Y:S01]  /*02c0*/  LOP3.LUT R7, R3, 0xfffffff8, RZ, 0xc0, !PT ;  /* 0xfffffff803077812 */ /* 0x000fe200078ec0ff */
[----:B------:R-:W-:Y:S02]  /*02d0*/  IMAD R8, R0, R3, 0x3 ;  /* 0x0000000300087424 */ /* 0x000fe400078e0203 */
[----:B------:R-:W-:Y:S02]  /*02e0*/  IMAD.MOV.U32 R25, RZ, RZ, RZ ;  /* 0x000000ffff197224 */ /* 0x000fe400078e00ff */
[----:B------:R-:W-:Y:S02]  /*02f0*/  IMAD.MOV.U32 R19, RZ, RZ, RZ ;  /* 0x000000ffff137224 */ /* 0x000fe400078e00ff */
[----:B------:R-:W-:-:S07]  /*0300*/  IMAD.MOV R4, RZ, RZ, -R7 ;  /* 0x000000ffff047224 */ /* 0x000fce00078e0a07 */
.L_x_2:
[C---:B------:R-:W-:Y:S01]  /*0310*/  IADD3 R27, PT, PT, R8.reuse, -0x3, RZ ;  /* 0xfffffffd081b7810 */ /* 0x040fe20007ffe0ff */
[----:B------:R-:W-:-:S04]  /*0320*/  VIADD R15, R8, 0xfffffffe ;  /* 0xfffffffe080f7836 */ /* 0x000fc80000000000 */
[----:B0-----:R-:W-:-:S04]  /*0330*/  IMAD.WIDE.U32 R26, R27, 0xa0, R10 ;  /* 0x000000a01b1a7825 */ /* 0x001fc800078e000a */
[----:B------:R-:W-:Y:S01]  /*0340*/  VIADD R17, R8, 0xffffffff ;  /* 0xffffffff08117836 */ /* 0x000fe20000000000 */
[----:B------:R-:W2:Y:S01]  /*0350*/  LDG.E R9, desc[UR4][R26.64+0x84] ;  /* 0x000084041a097981 */ /* 0x000ea2000c1e1900 */
[----:B------:R-:W-:-:S03]  /*0360*/  IMAD.WIDE.U32 R14, R15, 0xa0, R10 ;  /* 0x000000a00f0e7825 */ /* 0x000fc600078e000a */
[----:B------:R0:W3:Y:S01]  /*0370*/  LDG.E.64 R20, desc[UR4][R26.64+0x78] ;  /* 0x000078041a147981 */ /* 0x0000e2000c1e1b00 */
[----:B------:R-:W-:-:S03]  /*0380*/  IMAD.WIDE.U32 R16, R17, 0xa0, R10 ;  /* 0x000000a011107825 */ /* 0x000fc600078e000a */
[----:B------:R-:W4:Y:S04]  /*0390*/  LDG.E R24, desc[UR4][R14.64+0x84] ;  /* 0x000084040e187981 */ /* 0x000f28000c1e1900 */
[----:B------:R-:W5:Y:S04]  /*03a0*/  LDG.E R28, desc[UR4][R16.64+0x84] ;  /* 0x00008404101c7981 */ /* 0x000f68000c1e1900 */
[----:B------:R-:W5:Y:S04]  /*03b0*/  LDG.E.64 R14, desc[UR4][R14.64+0x78] ;  /* 0x000078040e0e7981 */ /* 0x000f68000c1e1b00 */
[----:B------:R-:W5:Y:S01]  /*03c0*/  LDG.E.64 R16, desc[UR4][R16.64+0x78] ;  /* 0x0000780410107981 */ /* 0x000f62000c1e1b00 */
[----:B------:R-:W-:-:S05]  /*03d0*/  IMAD.WIDE.U32 R22, R8, 0xa0, R10 ;  /* 0x000000a008167825 */ /* 0x000fca00078e000a */
[----:B------:R-:W5:Y:S04]  /*03e0*/  LDG.E R18, desc[UR4][R22.64+0x84] ;  /* 0x0000840416127981 */ /* 0x000f68000c1e1900 */
[----:B------:R1:W5:Y:S01]  /*03f0*/  LDG.E.64 R12, desc[UR4][R22.64+0x78] ;  /* 0x00007804160c7981 */ /* 0x000362000c1e1b00 */
[----:B------:R-:W-:-:S04]  /*0400*/  VIADD R29, R8, 0x1 ;  /* 0x00000001081d7836 */ /* 0x000fc80000000000 */
[----:B0-----:R-:W-:Y:S01]  /*0410*/  IMAD.WIDE.U32 R26, R29, 0xa0, R10 ;  /* 0x000000a01d1a7825 */ /* 0x001fe200078e000a */
[----:B------:R-:W-:-:S03]  /*0420*/  IADD3 R29, PT, PT, R8, 0x2, RZ ;  /* 0x00000002081d7810 */ /* 0x000fc60007ffe0ff */
[----:B-1----:R-:W-:Y:S02]  /*0430*/  VIADD R23, R19, 0x1 ;  /* 0x0000000113177836 */ /* 0x002fe40000000000 */
[----:B------:R-:W-:Y:S01]  /*0440*/  VIADD R22, R25, 0x1 ;  /* 0x0000000119167836 */ /* 0x000fe20000000000 */
[----:B--2---:R-:W-:Y:S02]  /*0450*/  ISETP.GT.U32.AND P1, PT, R9, 0x1, PT ;  /* 0x000000010900780c */ /* 0x004fe40003f24070 */
[----:B------:R-:W2:Y:S02]  /*0460*/  LDG.E R9, desc[UR4][R26.64+0x84] ;  /* 0x000084041a097981 */ /* 0x000ea4000c1e1900 */
[----:B---3--:R-:W-:Y:S02]  /*0470*/  FSETP.GT.AND P3, PT, R20, R21, P1 ;  /* 0x000000151400720b */ /* 0x008fe40000f64000 */
[----:B----4-:R-:W-:Y:S02]  /*0480*/  ISETP.GT.U32.AND P2, PT, R24, 0x1, PT ;  /* 0x000000011800780c */ /* 0x010fe40003f44070 */
[----:B-----5:R-:W-:Y:S01]  /*0490*/  ISETP.GT.U32.AND P4, PT, R28, 0x1, PT ;  /* 0x000000011c00780c */ /* 0x020fe20003f84070 */
[----:B------:R-:W-:-:S04]  /*04a0*/  IMAD.WIDE.U32 R28, R29, 0xa0, R10 ;  /* 0x000000a01d1c7825 */ /* 0x000fc800078e000a */
[----:B------:R-:W-:Y:S01]  /*04b0*/  VIADD R21, R8, 0x3 ;  /* 0x0000000308157836 */ /* 0x000fe20000000000 */
[----:B------:R-:W-:Y:S01]  /*04c0*/  FSETP.GT.AND P6, PT, R14, R15, P2 ;  /* 0x0000000f0e00720b */ /* 0x000fe200017c4000 */
[----:B------:R-:W3:Y:S04]  /*04d0*/  LDG.E R24, desc[UR4][R28.64+0x84] ;  /* 0x000084041c187981 */ /* 0x000ee8000c1e1900 */
[----:B------:R0:W4:Y:S01]  /*04e0*/  LDG.E.64 R14, desc[UR4][R26.64+0x78] ;  /* 0x000078041a0e7981 */ /* 0x000122000c1e1b00 */
[----:B------:R-:W-:Y:S01]  /*04f0*/  IMAD.WIDE.U32 R20, R21, 0xa0, R10 ;  /* 0x000000a015147825 */ /* 0x000fe200078e000a */
[----:B------:R-:W-:Y:S02]  /*0500*/  FSETP.GT.AND P5, PT, R16, R17, P4 ;  /* 0x000000111000720b */ /* 0x000fe400027a4000 */
[----:B------:R1:W5:Y:S01]  /*0510*/  LDG.E.64 R16, desc[UR4][R28.64+0x78] ;  /* 0x000078041c107981 */ /* 0x000362000c1e1b00 */
[----:B------:R-:W-:Y:S01]  /*0520*/  @!P3 IMAD.MOV R23, RZ, RZ, R19 ;  /* 0x000000ffff17b224 */ /* 0x000fe200078e0213 */
[----:B------:R-:W-:Y:S01]  /*0530*/  @!P1 IADD3 R22, PT, PT, R25, RZ, RZ ;  /* 0x000000ff19169210 */ /* 0x000fe20007ffe0ff */
[----:B------:R-:W-:Y:S01]  /*0540*/  VIADD R19, R8, 0x4 ;  /* 0x0000000408137836 */ /* 0x000fe20000000000 */
[----:B------:R-:W5:Y:S03]  /*0550*/  LDG.E R25, desc[UR4][R20.64+0x84] ;  /* 0x0000840414197981 */ /* 0x000f66000c1e1900 */
[----:B0-----:R-:W-:Y:S01]  /*0560*/  IMAD.WIDE.U32 R26, R19, 0xa0, R10 ;  /* 0x000000a0131a7825 */ /* 0x001fe200078e000a */
[----:B------:R-:W-:-:S02]  /*0570*/  ISETP.GT.U32.AND P1, PT, R18, 0x1, PT ;  /* 0x000000011200780c */ /* 0x000fc40003f24070 */
[----:B------:R-:W5:Y:S04]  /*0580*/  LDG.E.64 R18, desc[UR4][R20.64+0x78] ;  /* 0x0000780414127981 */ /* 0x000f68000c1e1b00 */
[----:B------:R-:W5:Y:S01]  /*0590*/  LDG.E R28, desc[UR4][R26.64+0x84] ;  /* 0x000084041a1c7981 */ /* 0x000f62000c1e1900 */
[----:B------:R-:W-:-:S03]  /*05a0*/  FSETP.GT.AND P3, PT, R12, R13, P1 ;  /* 0x0000000d0c00720b */ /* 0x000fc60000f64000 */
[----:B------:R-:W5:Y:S01]  /*05b0*/  LDG.E.64 R12, desc[UR4][R26.64+0x78] ;  /* 0x000078041a0c7981 */ /* 0x000f62000c1e1b00 */
[C---:B-1----:R-:W-:Y:S01]  /*05c0*/  VIADD R29, R22.reuse, 0x1 ;  /* 0x00000001161d7836 */ /* 0x042fe20000000000 */
[----:B------:R-:W-:Y:S01]  /*05d0*/  @!P2 IADD3 R29, PT, PT, R22, RZ, RZ ;  /* 0x000000ff161da210 */ /* 0x000fe20007ffe0ff */
[----:B------:R-:W-:Y:S02]  /*05e0*/  VIADD R22, R23, 0x1 ;  /* 0x0000000117167836 */ /* 0x000fe40000000000 */
[----:B------:R-:W-:Y:S02]  /*05f0*/  @!P6 IMAD.MOV R22, RZ, RZ, R23 ;  /* 0x000000ffff16e224 */ /* 0x000fe400078e0217 */
[----:B------:R-:W-:Y:S02]  /*0600*/  VIADD R23, R29, 0x1 ;  /* 0x000000011d177836 */ /* 0x000fe40000000000 */
[----:B------:R-:W-:Y:S02]  /*0610*/  @!P4 IMAD.MOV R23, RZ, RZ, R29 ;  /* 0x000000ffff17c224 */ /* 0x000fe400078e021d */
[----:B------:R-:W-:Y:S01]  /*0620*/  VIADD R4, R4, 0x8 ;  /* 0x0000000804047836 */ /* 0x000fe20000000000 */
[----:B------:R-:W-:-:S02]  /*0630*/  IADD3 R8, PT, PT, R8, 0x8, RZ ;  /* 0x0000000808087810 */ /* 0x000fc40007ffe0ff */
[----:B--2---:R-:W-:Y:S02]  /*0640*/  ISETP.GT.U32.AND P2, PT, R9, 0x1, PT ;  /* 0x000000010900780c */ /* 0x004fe40003f44070 */
[----:B------:R-:W-:Y:S01]  /*0650*/  IADD3 R9, PT, PT, R22, 0x1, RZ ;  /* 0x0000000116097810 */ /* 0x000fe20007ffe0ff */
[----:B------:R-:W-:Y:S01]  /*0660*/  @!P5 IMAD.MOV R9, RZ, RZ, R22 ;  /* 0x000000ffff09d224 */ /* 0x000fe200078e0216 */
[----:B---3--:R-:W-:Y:S02]  /*0670*/  ISETP.GT.U32.AND P4, PT, R24, 0x1, PT ;  /* 0x000000011800780c */ /* 0x008fe40003f84070 */
[----:B----4-:R-:W-:Y:S02]  /*0680*/  FSETP.GT.AND P5, PT, R14, R15, P2 ;  /* 0x0000000f0e00720b */ /* 0x010fe400017a4000 */
[----:B------:R-:W-:Y:S01]  /*0690*/  IADD3 R14, PT, PT, R9, 0x1, RZ ;  /* 0x00000001090e7810 */ /* 0x000fe20007ffe0ff */
[----:B------:R-:W-:Y:S01]  /*06a0*/  @!P3 IMAD.MOV R14, RZ, RZ, R9 ;  /* 0x000000ffff0eb224 */ /* 0x000fe200078e0209 */
[----:B-----5:R-:W-:Y:S01]  /*06b0*/  FSETP.GT.AND P3, PT, R16, R17, P4 ;  /* 0x000000111000720b */ /* 0x020fe20002764000 */
[----:B------:R-:W-:-:S02]  /*06c0*/  VIADD R15, R23, 0x1 ;  /* 0x00000001170f7836 */ /* 0x000fc40000000000 */
[----:B------:R-:W-:Y:S01]  /*06d0*/  @!P1 IMAD.MOV R15, RZ, RZ, R23 ;  /* 0x000000ffff0f9224 */ /* 0x000fe200078e0217 */
[----:B------:R-:W-:Y:S02]  /*06e0*/  ISETP.GT.U32.AND P1, PT, R25, 0x1, PT ;  /* 0x000000011900780c */ /* 0x000fe40003f24070 */
[----:B------:R-:W-:Y:S01]  /*06f0*/  IADD3 R9, PT, PT, R14, 0x1, RZ ;  /* 0x000000010e097810 */ /* 0x000fe20007ffe0ff */
[----:B------:R-:W-:Y:S02]  /*0700*/  VIADD R16, R15, 0x1 ;  /* 0x000000010f107836 */ /* 0x000fe40000000000 */
[----:B------:R-:W-:Y:S02]  /*0710*/  @!P2 IMAD.MOV R16, RZ, RZ, R15 ;  /* 0x000000ffff10a224 */ /* 0x000fe400078e020f */
[----:B------:R-:W-:Y:S02]  /*0720*/  @!P5 IMAD.MOV R9, RZ, RZ, R14 ;  /* 0x000000ffff09d224 */ /* 0x000fe400078e020e */
[----:B------:R-:W-:Y:S01]  /*0730*/  VIADD R15, R16, 0x1 ;  /* 0x00000001100f7836 */ /* 0x000fe20000000000 */
[----:B------:R-:W-:Y:S01]  /*0740*/  ISETP.GT.U32.AND P2, PT, R28, 0x1, PT ;  /* 0x000000011c00780c */ /* 0x000fe20003f44070 */
[----:B------:R-:W-:Y:S01]  /*0750*/  @!P4 IMAD.MOV R15, RZ, RZ, R16 ;  /* 0x000000ffff0fc224 */ /* 0x000fe200078e0210 */
[----:B------:R-:W-:Y:S01]  /*0760*/  IADD3 R14, PT, PT, R9, 0x1, RZ ;  /* 0x00000001090e7810 */ /* 0x000fe20007ffe0ff */
[----:B------:R-:W-:Y:S01]  /*0770*/  @!P3 IMAD.MOV R14, RZ, RZ, R9 ;  /* 0x000000ffff0eb224 */ /* 0x000fe200078e0209 */
[----:B------:R-:W-:-:S02]  /*0780*/  FSETP.GT.AND P5, PT, R18, R19, P1 ;  /* 0x000000131200720b */ /* 0x000fc40000fa4000 */
[----:B------:R-:W-:Y:S01]  /*0790*/  FSETP.GT.AND P3, PT, R12, R13, P2 ;  /* 0x0000000d0c00720b */ /* 0x000fe20001764000 */
[----:B------:R-:W-:Y:S02]  /*07a0*/  VIADD R12, R15, 0x1 ;  /* 0x000000010f0c7836 */ /* 0x000fe40000000000 */
[----:B------:R-:W-:Y:S01]  /*07b0*/  @!P1 IMAD.MOV R12, RZ, RZ, R15 ;  /* 0x000000ffff0c9224 */ /* 0x000fe200078e020f */
[----:B------:R-:W-:Y:S02]  /*07c0*/  ISETP.NE.AND P1, PT, R4, RZ, PT ;  /* 0x000000ff0400720c */ /* 0x000fe40003f25270 */
[----:B------:R-:W-:-:S05]  /*07d0*/  IADD3 R9, PT, PT, R14, 0x1, RZ ;  /* 0x000000010e097810 */ /* 0x000fca0007ffe0ff */
[----:B------:R-:W-:Y:S01]  /*07e0*/  @!P5 IMAD.MOV R9, RZ, RZ, R14 ;  /* 0x000000ffff09d224 */ /* 0x000fe200078e020e */
[----:B------:R-:W-:Y:S01]  /*07f0*/  IADD3 R25, PT, PT, R12, 0x1, RZ ;  /* 0x000000010c197810 */ /* 0x000fe20007ffe0ff */
[----:B------:R-:W-:Y:S02]  /*0800*/  @!P2 IMAD.MOV R25, RZ, RZ, R12 ;  /* 0x000000ffff19a224 */ /* 0x000fe400078e020c */
[----:B------:R-:W-:Y:S02]  /*0810*/  VIADD R19, R9, 0x1 ;  /* 0x0000000109137836 */ /* 0x000fe40000000000 */
[----:B------:R-:W-:Y:S01]  /*0820*/  @!P3 IMAD.MOV R19, RZ, RZ, R9 ;  /* 0x000000ffff13b224 */ /* 0x000fe200078e0209 */
[----:B------:R-:W-:Y:S06]  /*0830*/  @P1 BRA `(.L_x_2) ;  /* 0xfffffff800b41947 */ /* 0x000fec000383ffff */
.L_x_1:
[----:B------:R-:W-:Y:S01]  /*0840*/  IMAD R4, R2, R3, R5 ;  /* 0x0000000302047224 */ /* 0x000fe200078e0205 */
[----:B------:R-:W-:Y:S06]  /*0850*/  @!P0 BRA `(.L_x_3) ;  /* 0x00000004005c8947 */ /* 0x000fec0003800000 */
[----:B------:R-:W-:Y:S02]  /*0860*/  ISETP.GE.U32.AND P1, PT, R6, 0x4, PT ;  /* 0x000000040600780c */ /* 0x000fe40003f26070 */
[----:B------:R-:W-:-:S04]  /*0870*/  LOP3.LUT R18, R3, 0x3, RZ, 0xc0, !PT ;  /* 0x0000000303127812 */ /* 0x000fc800078ec0ff */
[----:B------:R-:W-:-:S07]  /*0880*/  ISETP.NE.AND P0, PT, R18, RZ, PT ;  /* 0x000000ff1200720c */ /* 0x000fce0003f05270 */
[----:B------:R-:W-:Y:S06]  /*0890*/  @!P1 BRA `(.L_x_4) ;  /* 0x0000000000a89947 */ /* 0x000fec0003800000 */
[----:B------:R-:W0:Y:S01]  /*08a0*/  LDC.64 R12, c[0x0][0x388] ;  /* 0x0000e200ff0c7b82 */ /* 0x000e220000000a00 */
[----:B------:R-:W-:-:S04]  /*08b0*/  IMAD.IADD R21, R4, 0x1, R7 ;  /* 0x0000000104157824 */ /* 0x000fc800078e0207 */
[C---:B------:R-:W-:Y:S02]  /*08c0*/  VIADD R17, R21.reuse, 0x1 ;  /* 0x0000000115117836 */ /* 0x040fe40000000000 */
[C---:B------:R-:W-:Y:S02]  /*08d0*/  VIADD R15, R21.reuse, 0x2 ;  /* 0x00000002150f7836 */ /* 0x040fe40000000000 */
[----:B0-----:R-:W-:-:S04]  /*08e0*/  IMAD.WIDE.U32 R26, R21, 0xa0, R12 ;  /* 0x000000a0151a7825 */ /* 0x001fc800078e000c */
[--C-:B------:R-:W-:Y:S01]  /*08f0*/  IMAD.WIDE.U32 R16, R17, 0xa0, R12.reuse ;  /* 0x000000a011107825 */ /* 0x100fe200078e000c */
[----:B------:R-:W2:Y:S04]  /*0900*/  LDG.E R24, desc[UR4][R26.64+0x84] ;  /* 0x000084041a187981 */ /* 0x000ea8000c1e1900 */
[----:B------:R-:W3:Y:S01]  /*0910*/  LDG.E.64 R8, desc[UR4][R26.64+0x78] ;  /* 0x000078041a087981 */ /* 0x000ee2000c1e1b00 */
[----:B------:R-:W-:-:S03]  /*0920*/  IMAD.WIDE.U32 R14, R15, 0xa0, R12 ;  /* 0x000000a00f0e7825 */ /* 0x000fc600078e000c */
[----:B------:R-:W4:Y:S01]  /*0930*/  LDG.E R6, desc[UR4][R16.64+0x84] ;  /* 0x0000840410067981 */ /* 0x000f22000c1e1900 */
[----:B------:R-:W-:-:S03]  /*0940*/  IADD3 R21, PT, PT, R21, 0x3, RZ ;  /* 0x0000000315157810 */ /* 0x000fc60007ffe0ff */
[----:B------:R-:W5:Y:S02]  /*0950*/  LDG.E.64 R10, desc[UR4][R16.64+0x78] ;  /* 0x00007804100a7981 */ /* 0x000f64000c1e1b00 */
[----:B------:R-:W-:Y:S02]  /*0960*/  IMAD.WIDE.U32 R12, R21, 0xa0, R12 ;  /* 0x000000a0150c7825 */ /* 0x000fe400078e000c */
[----:B------:R-:W5:Y:S04]  /*0970*/  LDG.E R28, desc[UR4][R14.64+0x84] ;  /* 0x000084040e1c7981 */ /* 0x000f68000c1e1900 */
[----:B------:R-:W5:Y:S04]  /*0980*/  LDG.E.64 R20, desc[UR4][R14.64+0x78] ;  /* 0x000078040e147981 */ /* 0x000f68000c1e1b00 */
[----:B------:R-:W5:Y:S04]  /*0990*/  LDG.E R29, desc[UR4][R12.64+0x84] ;  /* 0x000084040c1d7981 */ /* 0x000f68000c1e1900 */
[----:B------:R-:W5:Y:S01]  /*09a0*/  LDG.E.64 R22, desc[UR4][R12.64+0x78] ;  /* 0x000078040c167981 */ /* 0x000f62000c1e1b00 */
[----:B------:R-:W-:Y:S01]  /*09b0*/  VIADD R7, R7, 0x4 ;  /* 0x0000000407077836 */ /* 0x000fe20000000000 */
[----:B--2---:R-:W-:-:S04]  /*09c0*/  ISETP.GT.U32.AND P2, PT, R24, 0x1, PT ;  /* 0x000000011800780c */ /* 0x004fc80003f44070 */
[----:B---3--:R-:W-:Y:S01]  /*09d0*/  FSETP.GT.AND P3, PT, R8, R9, P2 ;  /* 0x000000090800720b */ /* 0x008fe20001764000 */
[----:B------:R-:W-:Y:S01]  /*09e0*/  VIADD R8, R25, 0x1 ;  /* 0x0000000119087836 */ /* 0x000fe20000000000 */
[----:B----4-:R-:W-:Y:S01]  /*09f0*/  ISETP.GT.U32.AND P4, PT, R6, 0x1, PT ;  /* 0x000000010600780c */ /* 0x010fe20003f84070 */
[----:B------:R-:W-:-:S03]  /*0a00*/  VIADD R6, R19, 0x1 ;  /* 0x0000000113067836 */ /* 0x000fc60000000000 */
[----:B-----5:R-:W-:-:S03]  /*0a10*/  FSETP.GT.AND P1, PT, R10, R11, P4 ;  /* 0x0000000b0a00720b */ /* 0x020fc60002724000 */
[----:B------:R-:W-:Y:S01]  /*0a20*/  @!P2 IMAD.MOV R8, RZ, RZ, R25 ;  /* 0x000000ffff08a224 */ /* 0x000fe200078e0219 */
[----:B------:R-:W-:-:S03]  /*0a30*/  ISETP.GT.U32.AND P2, PT, R28, 0x1, PT ;  /* 0x000000011c00780c */ /* 0x000fc60003f44070 */
[----:B------:R-:W-:Y:S01]  /*0a40*/  VIADD R9, R8, 0x1 ;  /* 0x0000000108097836 */ /* 0x000fe20000000000 */
[----:B------:R-:W-:Y:S02]  /*0a50*/  @!P3 IADD3 R6, PT, PT, R19, RZ, RZ ;  /* 0x000000ff1306b210 */ /* 0x000fe40007ffe0ff */
[----:B------:R-:W-:Y:S01]  /*0a60*/  FSETP.GT.AND P3, PT, R20, R21, P2 ;  /* 0x000000151400720b */ /* 0x000fe20001764000 */
[----:B------:R-:W-:Y:S02]  /*0a70*/  @!P4 IMAD.MOV R9, RZ, RZ, R8 ;  /* 0x000000ffff09c224 */ /* 0x000fe400078e0208 */
[C---:B------:R-:W-:Y:S01]  /*0a80*/  VIADD R10, R6.reuse, 0x1 ;  /* 0x00000001060a7836 */ /* 0x040fe20000000000 */
[----:B------:R-:W-:Y:S01]  /*0a90*/  ISETP.GT.U32.AND P4, PT, R29, 0x1, PT ;  /* 0x000000011d00780c */ /* 0x000fe20003f84070 */
[----:B------:R-:W-:Y:S01]  /*0aa0*/  VIADD R8, R9, 0x1 ;  /* 0x0000000109087836 */ /* 0x000fe20000000000 */
[----:B------:R-:W-:Y:S02]  /*0ab0*/  @!P1 IADD3 R10, PT, PT, R6, RZ, RZ ;  /* 0x000000ff060a9210 */ /* 0x000fe40007ffe0ff */
[----:B------:R-:W-:-:S02]  /*0ac0*/  FSETP.GT.AND P1, PT, R22, R23, P4 ;  /* 0x000000171600720b */ /* 0x000fc40002724000 */
[----:B------:R-:W-:Y:S01]  /*0ad0*/  @!P2 IADD3 R8, PT, PT, R9, RZ, RZ ;  /* 0x000000ff0908a210 */ /* 0x000fe20007ffe0ff */
[----:B------:R-:W-:Y:S02]  /*0ae0*/  VIADD R6, R10, 0x1 ;  /* 0x000000010a067836 */ /* 0x000fe40000000000 */
[----:B------:R-:W-:Y:S02]  /*0af0*/  @!P3 IMAD.MOV R6, RZ, RZ, R10 ;  /* 0x000000ffff06b224 */ /* 0x000fe400078e020a */
[----:B------:R-:W-:Y:S02]  /*0b00*/  VIADD R25, R8, 0x1 ;  /* 0x0000000108197836 */ /* 0x000fe40000000000 */
[----:B------:R-:W-:Y:S01]  /*0b10*/  @!P4 IMAD.MOV R25, RZ, RZ, R8 ;  /* 0x000000ffff19c224 */ /* 0x000fe200078e0208 */
[----:B------:R-:W-:-:S03]  /*0b20*/  IADD3 R19, PT, PT, R6, 0x1, RZ ;  /* 0x0000000106137810 */ /* 0x000fc60007ffe0ff */
[----:B------:R-:W-:-:S07]  /*0b30*/  @!P1 IADD3 R19, PT, PT, R6, RZ, RZ ;  /* 0x000000ff06139210 */ /* 0x000fce0007ffe0ff */
.L_x_4:
[----:B------:R-:W-:Y:S05]  /*0b40*/  @!P0 BRA `(.L_x_3) ;  /* 0x0000000000a08947 */ /* 0x000fea0003800000 */
[----:B------:R-:W-:Y:S02]  /*0b50*/  ISETP.NE.AND P0, PT, R18, 0x1, PT ;  /* 0x000000011200780c */ /* 0x000fe40003f05270 */
[----:B------:R-:W-:-:S04]  /*0b60*/  LOP3.LUT R6, R3, 0x1, RZ, 0xc0, !PT ;  /* 0x0000000103067812 */ /* 0x000fc800078ec0ff */
[----:B------:R-:W-:-:S07]  /*0b70*/  ISETP.NE.U32.AND P1, PT, R6, 0x1, PT ;  /* 0x000000010600780c */ /* 0x000fce0003f25070 */
[----:B------:R-:W-:Y:S06]  /*0b80*/  @!P0 BRA `(.L_x_5) ;  /* 0x0000000000588947 */ /* 0x000fec0003800000 */
[----:B------:R-:W0:Y:S01]  /*0b90*/  LDC.64 R8, c[0x0][0x388] ;  /* 0x0000e200ff087b82 */ /* 0x000e220000000a00 */
[----:B------:R-:W-:-:S04]  /*0ba0*/  IMAD.IADD R13, R4, 0x1, R7 ;  /* 0x00000001040d7824 */ /* 0x000fc800078e0207 */
[----:B0-----:R-:W-:-:S04]  /*0bb0*/  IMAD.WIDE.U32 R10, R13, 0xa0, R8 ;  /* 0x000000a00d0a7825 */ /* 0x001fc800078e0008 */
[----:B------:R-:W-:Y:S01]  /*0bc0*/  VIADD R13, R13, 0x1 ;  /* 0x000000010d0d7836 */ /* 0x000fe20000000000 */
[----:B------:R-:W2:Y:S03]  /*0bd0*/  LDG.E R16, desc[UR4][R10.64+0x84] ;  /* 0x000084040a107981 */ /* 0x000ea6000c1e1900 */
[----:B------:R-:W-:Y:S02]  /*0be0*/  IMAD.WIDE.U32 R8, R13, 0xa0, R8 ;  /* 0x000000a00d087825 */ /* 0x000fe400078e0008 */
[----:B------:R-:W3:Y:S04]  /*0bf0*/  LDG.E.64 R12, desc[UR4][R10.64+0x78] ;  /* 0x000078040a0c7981 */ /* 0x000ee8000c1e1b00 */
[----:B------:R-:W4:Y:S04]  /*0c00*/  LDG.E R6, desc[UR4][R8.64+0x84] ;  /* 0x0000840408067981 */ /* 0x000f28000c1e1900 */
[----:B------:R-:W5:Y:S01]  /*0c10*/  LDG.E.64 R14, desc[UR4][R8.64+0x78] ;  /* 0x00007804080e7981 */ /* 0x000f62000c1e1b00 */
[----:B------:R-:W-:Y:S01]  /*0c20*/  VIADD R7, R7, 0x2 ;  /* 0x0000000207077836 */ /* 0x000fe20000000000 */
[----:B--2---:R-:W-:-:S04]  /*0c30*/  ISETP.GT.U32.AND P0, PT, R16, 0x1, PT ;  /* 0x000000011000780c */ /* 0x004fc80003f04070 */
[----:B---3--:R-:W-:Y:S02]  /*0c40*/  FSETP.GT.AND P2, PT, R12, R13, P0 ;  /* 0x0000000d0c00720b */ /* 0x008fe40000744000 */
[----:B------:R-:W-:Y:S02]  /*0c50*/  IADD3 R12, PT, PT, R25, 0x1, RZ ;  /* 0x00000001190c7810 */ /* 0x000fe40007ffe0ff */
[----:B----4-:R-:W-:Y:S01]  /*0c60*/  ISETP.GT.U32.AND P3, PT, R6, 0x1, PT ;  /* 0x000000010600780c */ /* 0x010fe20003f64070 */
[----:B------:R-:W-:-:S03]  /*0c70*/  VIADD R6, R19, 0x1 ;  /* 0x0000000113067836 */ /* 0x000fc60000000000 */
[----:B-----5:R-:W-:Y:S01]  /*0c80*/  FSETP.GT.AND P4, PT, R14, R15, P3 ;  /* 0x0000000f0e00720b */ /* 0x020fe20001f84000 */
[----:B------:R-:W-:-:S04]  /*0c90*/  @!P0 IMAD.MOV R12, RZ, RZ, R25 ;  /* 0x000000ffff0c8224 */ /* 0x000fc800078e0219 */
[----:B------:R-:W-:Y:S01]  /*0ca0*/  @!P2 IADD3 R6, PT, PT, R19, RZ, RZ ;  /* 0x000000ff1306a210 */ /* 0x000fe20007ffe0ff */
[----:B------:R-:W-:-:S03]  /*0cb0*/  VIADD R25, R12, 0x1 ;  /* 0x000000010c197836 */ /* 0x000fc60000000000 */
[----:B------:R-:W-:Y:S01]  /*0cc0*/  @!P3 IADD3 R25, PT, PT, R12, RZ, RZ ;  /* 0x000000ff0c19b210 */ /* 0x000fe20007ffe0ff */
[----:B------:R-:W-:-:S03]  /*0cd0*/  VIADD R19, R6, 0x1 ;  /* 0x0000000106137836 */ /* 0x000fc60000000000 */
[----:B------:R-:W-:-:S07]  /*0ce0*/  @!P4 IMAD.MOV R19, RZ, RZ, R6 ;  /* 0x000000ffff13c224 */ /* 0x000fce00078e0206 */
.L_x_5:
[----:B------:R-:W-:Y:S05]  /*0cf0*/  @P1 BRA `(.L_x_3) ;  /* 0x0000000000341947 */ /* 0x000fea0003800000 */
[----:B------:R-:W0:Y:S01]  /*0d00*/  LDC.64 R8, c[0x0][0x388] ;  /* 0x0000e200ff087b82 */ /* 0x000e220000000a00 */
[----:B------:R-:W-:-:S05]  /*0d10*/  IADD3 R7, PT, PT, R4, R7, RZ ;  /* 0x0000000704077210 */ /* 0x000fca0007ffe0ff */
[----:B0-----:R-:W-:-:S05]  /*0d20*/  IMAD.WIDE.U32 R6, R7, 0xa0, R8 ;  /* 0x000000a007067825 */ /* 0x001fca00078e0008 */
[----:B------:R-:W2:Y:S04]  /*0d30*/  LDG.E R4, desc[UR4][R6.64+0x84] ;  /* 0x0000840406047981 */ /* 0x000ea8000c1e1900 */
[----:B------:R-:W3:Y:S01]  /*0d40*/  LDG.E.64 R8, desc[UR4][R6.64+0x78] ;  /* 0x0000780406087981 */ /* 0x000ee2000c1e1b00 */
[----:B--2---:R-:W-:Y:S01]  /*0d50*/  ISETP.GT.U32.AND P0, PT, R4, 0x1, PT ;  /* 0x000000010400780c */ /* 0x004fe20003f04070 */
[----:B------:R-:W-:-:S03]  /*0d60*/  VIADD R4, R19, 0x1 ;  /* 0x0000000113047836 */ /* 0x000fc60000000000 */
[----:B---3--:R-:W-:Y:S01]  /*0d70*/  FSETP.GT.AND P1, PT, R8, R9, P0 ;  /* 0x000000090800720b */ /* 0x008fe20000724000 */
[----:B------:R-:W-:-:S08]  /*0d80*/  VIADD R8, R25, 0x1 ;  /* 0x0000000119087836 */ /* 0x000fd00000000000 */
[----:B------:R-:W-:-:S04]  /*0d90*/  @!P0 IADD3 R8, PT, PT, R25, RZ, RZ ;  /* 0x000000ff19088210 */ /* 0x000fc80007ffe0ff */
[----:B------:R-:W-:Y:S02]  /*0da0*/  @!P1 IMAD.MOV R4, RZ, RZ, R19 ;  /* 0x000000ffff049224 */ /* 0x000fe400078e0213 */
[----:B------:R-:W-:-:S03]  /*0db0*/  IMAD.MOV.U32 R25, RZ, RZ, R8 ;  /* 0x000000ffff197224 */ /* 0x000fc600078e0008 */
[----:B------:R-:W-:-:S07]  /*0dc0*/  MOV R19, R4 ;  /* 0x0000000400137202 */ /* 0x000fce0000000f00 */
.L_x_3:
[----:B------:R-:W-:-:S07]  /*0dd0*/  I2FP.F32.U32 R7, R19 ;  /* 0x0000001300077245 */ /* 0x000fce0000201000 */
.L_x_0:
[----:B------:R-:W-:Y:S01]  /*0de0*/  ISETP.NE.AND P0, PT, R25, RZ, PT ;  /* 0x000000ff1900720c */ /* 0x000fe20003f05270 */
[----:B------:R-:W-:Y:S01]  /*0df0*/  BSSY.RECONVERGENT B0, `(.L_x_6) ;  /* 0x0000011000007945 */ /* 0x000fe20003800200 */
[----:B------:R-:W-:-:S11]  /*0e00*/  IMAD.MOV.U32 R11, RZ, RZ, 0x42480000 ;  /* 0x42480000ff0b7424 */ /* 0x000fd600078e00ff */
[----:B------:R-:W-:Y:S05]  /*0e10*/  @!P0 BRA `(.L_x_7) ;  /* 0x0000000000388947 */ /* 0x000fea0003800000 */
[----:B------:R-:W-:Y:S01]  /*0e20*/  I2FP.F32.U32 R10, R25 ;  /* 0x00000019000a7245 */ /* 0x000fe20000201000 */
[----:B------:R-:W-:Y:S03]  /*0e30*/  BSSY.RECONVERGENT B1, `(.L_x_8) ;  /* 0x000000b000017945 */ /* 0x000fe60003800200 */
[----:B------:R-:W0:Y:S08]  /*0e40*/  MUFU.RCP R4, R10 ;  /* 0x0000000a00047308 */ /* 0x000e300000001000 */
[----:B------:R-:W1:Y:S01]  /*0e50*/  FCHK P0, R7, R10 ;  /* 0x0000000a07007302 */ /* 0x000e620000000000 */
[----:B0-----:R-:W-:-:S04]  /*0e60*/  FFMA R9, -R10, R4, 1 ;  /* 0x3f8000000a097423 */ /* 0x001fc80000000104 */
[----:B------:R-:W-:-:S04]  /*0e70*/  FFMA R4, R4, R9, R4 ;  /* 0x0000000904047223 */ /* 0x000fc80000000004 */
[----:B------:R-:W-:-:S04]  /*0e80*/  FFMA R6, R4, R7, RZ ;  /* 0x0000000704067223 */ /* 0x000fc800000000ff */
[----:B------:R-:W-:-:S04]  /*0e90*/  FFMA R9, -R10, R6, R7 ;  /* 0x000000060a097223 */ /* 0x000fc80000000107 */
[----:B------:R-:W-:Y:S01]  /*0ea0*/  FFMA R4, R4, R9, R6 ;  /* 0x0000000904047223 */ /* 0x000fe20000000006 */
[----:B-1----:R-:W-:Y:S06]  /*0eb0*/  @!P0 BRA `(.L_x_9) ;  /* 0x0000000000088947 */ /* 0x002fec0003800000 */
[----:B------:R-:W-:-:S07]  /*0ec0*/  MOV R6, 0xee0 ;  /* 0x00000ee000067802 */ /* 0x000fce0000000f00 */
[----:B------:R-:W-:Y:S05]  /*0ed0*/  CALL.REL.NOINC `($__internal_0_$__cuda_sm3x_div_rn_noftz_f32_slowpath) ;  /* 0x0000000000707944 */ /* 0x000fea0003c00000 */
.L_x_9:
[----:B------:R-:W-:Y:S05]  /*0ee0*/  BSYNC.RECONVERGENT B1 ;  /* 0x0000000000017941 */ /* 0x000fea0003800200 */
.L_x_8:
[----:B------:R-:W-:-:S07]  /*0ef0*/  FMUL R11, R4, 100 ;  /* 0x42c80000040b7820 */ /* 0x000fce0000400000 */
.L_x_7:
[----:B------:R-:W-:Y:S05]  /*0f00*/  BSYNC.RECONVERGENT B0 ;  /* 0x0000000000007941 */ /* 0x000fea0003800200 */
.L_x_6:
[----:B------:R-:W0:Y:S08]  /*0f10*/  LDC.64 R6, c[0x0][0x390] ;  /* 0x0000e400ff067b82 */ /* 0x000e300000000a00 */
[----:B------:R-:W1:Y:S01]  /*0f20*/  LDC.64 R8, c[0x0][0x380] ;  /* 0x0000e000ff087b82 */ /* 0x000e620000000a00 */
[----:B0-----:R-:W-:-:S05]  /*0f30*/  IMAD.WIDE.U32 R6, R0, 0x4, R6 ;  /* 0x0000000400067825 */ /* 0x001fca00078e0006 */
[----:B------:R0:W-:Y:S04]  /*0f40*/  STG.E desc[UR4][R6.64], R11 ;  /* 0x0000000b06007986 */ /* 0x0001e8000c101904 */
[----:B-1----:R-:W2:Y:S02]  /*0f50*/  LDG.E R8, desc[UR4][R8.64+0xc] ;  /* 0x00000c0408087981 */ /* 0x002ea4000c1e1900 */
[----:B--2---:R-:W-:-:S13]  /*0f60*/  ISETP.GE.U32.AND P0, PT, R8, R3, PT ;  /* 0x000000030800720c */ /* 0x004fda0003f06070 */
[----:B0-----:R-:W-:Y:S05]  /*0f70*/  @P0 BRA `(.L_x_10) ;  /* 0x0000000000380947 */ /* 0x001fea0003800000 */
[----:B------:R-:W0:Y:S01]  /*0f80*/  LDC.64 R6, c[0x0][0x388] ;  /* 0x0000e200ff067b82 */ /* 0x000e220000000a00 */
[----:B------:R-:W-:-:S04]  /*0f90*/  IMAD R3, R2, R3, R5 ;  /* 0x0000000302037224 */ /* 0x000fc800078e0205 */
[----:B------:R-:W-:-:S03]  /*0fa0*/  IMAD.IADD R3, R3, 0x1, R8 ;  /* 0x0000000103037824 */ /* 0x000fc600078e0208 */
[----:B------:R-:W1:Y:S01]  /*0fb0*/  LDC.64 R4, c[0x0][0x398] ;  /* 0x0000e600ff047b82 */ /* 0x000e620000000a00 */
[----:B0-----:R-:W-:-:S05]  /*0fc0*/  IMAD.WIDE.U32 R2, R3, 0xa0, R6 ;  /* 0x000000a003027825 */ /* 0x001fca00078e0006 */
[----:B------:R-:W2:Y:S04]  /*0fd0*/  LDG.E R7, desc[UR4][R2.64+0x7c] ;  /* 0x00007c0402077981 */ /* 0x000ea8000c1e1900 */
[----:B------:R-:W2:Y:S04]  /*0fe0*/  LDG.E R8, desc[UR4][R2.64+0x74] ;  /* 0x0000740402087981 */ /* 0x000ea8000c1e1900 */
[----:B------:R-:W3:Y:S01]  /*0ff0*/  LDG.E R6, desc[UR4][R2.64+0x84] ;  /* 0x0000840402067981 */ /* 0x000ee2000c1e1900 */
[----:B-1----:R-:W-:Y:S01]  /*1000*/  IMAD.WIDE.U32 R4, R0, 0x4, R4 ;  /* 0x0000000400047825 */ /* 0x002fe200078e0004 */
[----:B--2---:R-:W-:-:S04]  /*1010*/  FSETP.GT.AND P0, PT, R8, R7, PT ;  /* 0x000000070800720b */ /* 0x004fc80003f04000 */
[----:B---3--:R-:W-:-:S04]  /*1020*/  ISETP.GT.U32.AND P0, PT, R6, 0x1, P0 ;  /* 0x000000010600780c */ /* 0x008fc80000704070 */
[----:B------:R-:W-:-:S05]  /*1030*/  SEL R7, RZ, 0x1, !P0 ;  /* 0x00000001ff077807 */ /* 0x000fca0004000000 */
[----:B------:R-:W-:Y:S01]  /*1040*/  STG.E desc[UR4][R4.64], R7 ;  /* 0x0000000704007986 */ /* 0x000fe2000c101904 */
[----:B------:R-:W-:Y:S05]  /*1050*/  EXIT ;  /* 0x000000000000794d */ /* 0x000fea0003800000 */
.L_x_10:
[----:B------:R-:W0:Y:S02]  /*1060*/  LDC.64 R2, c[0x0][0x398] ;  /* 0x0000e600ff027b82 */ /* 0x000e240000000a00 */
[----:B0-----:R-:W-:-:S05]  /*1070*/  IMAD.WIDE.U32 R2, R0, 0x4, R2 ;  /* 0x0000000400027825 */ /* 0x001fca00078e0002 */
[----:B------:R-:W-:Y:S01]  /*1080*/  STG.E desc[UR4][R2.64], RZ ;  /* 0x000000ff02007986 */ /* 0x000fe2000c101904 */
[----:B------:R-:W-:Y:S05]  /*1090*/  EXIT ;  /* 0x000000000000794d */ /* 0x000fea0003800000 */
        .weak           $__internal_0_$__cuda_sm3x_div_rn_noftz_f32_slowpath
        .type           $__internal_0_$__cuda_sm3x_div_rn_noftz_f32_slowpath,@function
        .size           $__internal_0_$__cuda_sm3x_div_rn_noftz_f32_slowpath,(.L_x_278 - $__internal_0_$__cuda_sm3x_div_rn_noftz_f32_slowpath)
$__internal_0_$__cuda_sm3x_div_rn_noftz_f32_slowpath:
[----:B------:R-:W-:Y:S01]  /*10a0*/  SHF.R.U32.HI R8, RZ, 0x17, R10 ;  /* 0x00000017ff087819 */ /* 0x000fe2000001160a */
[----:B------:R-:W-:Y:S01]  /*10b0*/  BSSY.RECONVERGENT B2, `(.L_x_11) ;  /* 0x0000063000027945 */ /* 0x000fe20003800200 */
[----:B------:R-:W-:Y:S02]  /*10c0*/  SHF.R.U32.HI R4, RZ, 0x17, R7 ;  /* 0x00000017ff047819 */ /* 0x000fe40000011607 */
[----:B------:R-:W-:Y:S02]  /*10d0*/  LOP3.LUT R15, R8, 0xff, RZ, 0xc0, !PT ;  /* 0x000000ff080f7812 */ /* 0x000fe400078ec0ff */
[----:B------:R-:W-:Y:S02]  /*10e0*/  LOP3.LUT R12, R4, 0xff, RZ, 0xc0, !PT ;  /* 0x000000ff040c7812 */ /* 0x000fe400078ec0ff */
[----:B------:R-:W-:-:S03]  /*10f0*/  IADD3 R11, PT, PT, R15, -0x1, RZ ;  /* 0xffffffff0f0b7810 */ /* 0x000fc60007ffe0ff */
[----:B------:R-:W-:Y:S01]  /*1100*/  VIADD R9, R12, 0xffffffff ;  /* 0xffffffff0c097836 */ /* 0x000fe20000000000 */
[----:B------:R-:W-:-:S04]  /*1110*/  ISETP.GT.U32.AND P0, PT, R11, 0xfd, PT ;  /* 0x000000fd0b00780c */ /* 0x000fc80003f04070 */
[----:B------:R-:W-:-:S13]  /*1120*/  ISETP.GT.U32.OR P0, PT, R9, 0xfd, P0 ;  /* 0x000000fd0900780c */ /* 0x000fda0000704470 */
[----:B------:R-:W-:Y:S01]  /*1130*/  @!P0 IMAD.MOV.U32 R8, RZ, RZ, RZ ;  /* 0x000000ffff088224 */ /* 0x000fe200078e00ff */
[----:B------:R-:W-:Y:S06]  /*1140*/  @!P0 BRA `(.L_x_12) ;  /* 0x0000000000608947 */ /* 0x000fec0003800000 */
[----:B------:R-:W-:Y:S02]  /*1150*/  FSETP.GTU.FTZ.AND P0, PT, |R7|, +INF , PT ;  /* 0x7f8000000700780b */ /* 0x000fe40003f1c200 */
[----:B------:R-:W-:Y:S02]  /*1160*/  FSETP.GTU.FTZ.AND P1, PT, |R10|, +INF , PT ;  /* 0x7f8000000a00780b */ /* 0x000fe40003f3c200 */
[----:B------:R-:W-:Y:S02]  /*1170*/  MOV R4, R10 ;  /* 0x0000000a00047202 */ /* 0x000fe40000000f00 */
[----:B------:R-:W-:-:S13]  /*1180*/  PLOP3.LUT P0, PT, P0, P1, PT, 0xf8, 0x8f ;  /* 0x00000000008f781c */ /* 0x000fda0000703f70 */
[----:B------:R-:W-:Y:S05]  /*1190*/  @P0 BRA `(.L_x_13) ;  /* 0x00000004004c0947 */ /* 0x000fea0003800000 */
[----:B------:R-:W-:-:S13]  /*11a0*/  LOP3.LUT P0, RZ, R10, 0x7fffffff, R7, 0xc8, !PT ;  /* 0x7fffffff0aff7812 */ /* 0x000fda000780c807 */
[----:B------:R-:W-:Y:S05]  /*11b0*/  @!P0 BRA `(.L_x_14) ;  /* 0x00000004003c8947 */ /* 0x000fea0003800000 */
[C---:B------:R-:W-:Y:S02]  /*11c0*/  FSETP.NEU.FTZ.AND P0, PT, |R7|.reuse, +INF , PT ;  /* 0x7f8000000700780b */ /* 0x040fe40003f1d200 */
[----:B------:R-:W-:Y:S02]  /*11d0*/  FSETP.NEU.FTZ.AND P2, PT, |R4|, +INF , PT ;  /* 0x7f8000000400780b */ /* 0x000fe40003f5d200 */
[----:B------:R-:W-:-:S11]  /*11e0*/  FSETP.NEU.FTZ.AND P1, PT, |R7|, +INF , PT ;  /* 0x7f8000000700780b */ /* 0x000fd60003f3d200 */
[----:B------:R-:W-:Y:S05]  /*11f0*/  @!P2 BRA !P0, `(.L_x_14) ;  /* 0x00000004002ca947 */ /* 0x000fea0004000000 */
[----:B------:R-:W-:-:S04]  /*1200*/  LOP3.LUT P0, RZ, R7, 0x7fffffff, RZ, 0xc0, !PT ;  /* 0x7fffffff07ff7812 */ /* 0x000fc8000780c0ff */
[----:B------:R-:W-:-:S13]  /*1210*/  PLOP3.LUT P0, PT, P2, P0, PT, 0x2f, 0xf2 ;  /* 0x0000000000f2781c */ /* 0x000fda0001700577 */
[----:B------:R-:W-:Y:S05]  /*1220*/  @P0 BRA `(.L_x_15) ;  /* 0x0000000400180947 */ /* 0x000fea0003800000 */
[----:B------:R-:W-:-:S04]  /*1230*/  LOP3.LUT P0, RZ, R10, 0x7fffffff, RZ, 0xc0, !PT ;  /* 0x7fffffff0aff7812 */ /* 0x000fc8000780c0ff */
[----:B------:R-:W-:-:S13]  /*1240*/  PLOP3.LUT P0, PT, P1, P0, PT, 0x2f, 0xf2 ;  /* 0x0000000000f2781c */ /* 0x000fda0000f00577 */
[----:B------:R-:W-:Y:S05]  /*1250*/  @P0 BRA `(.L_x_16) ;  /* 0x0000000400000947 */ /* 0x000fea0003800000 */
[----:B------:R-:W-:Y:S02]  /*1260*/  ISETP.GE.AND P0, PT, R9, RZ, PT ;  /* 0x000000ff0900720c */ /* 0x000fe40003f06270 */
[----:B------:R-:W-:-:S11]  /*1270*/  ISETP.GE.AND P1, PT, R11, RZ, PT ;  /* 0x000000ff0b00720c */ /* 0x000fd60003f26270 */
[----:B------:R-:W-:Y:S02]  /*1280*/  @P0 IMAD.MOV.U32 R8, RZ, RZ, RZ ;  /* 0x000000ffff080224 */ /* 0x000fe400078e00ff */
[----:B------:R-:W-:Y:S01]  /*1290*/  @!P0 FFMA R7, R7, 1.84467440737095516160e+19, RZ ;  /* 0x5f80000007078823 */ /* 0x000fe200000000ff */
[----:B------:R-:W-:Y:S02]  /*12a0*/  @!P0 IMAD.MOV.U32 R8, RZ, RZ, -0x40 ;  /* 0xffffffc0ff088424 */ /* 0x000fe400078e00ff */
[----:B------:R-:W-:-:S03]  /*12b0*/  @!P1 FFMA R10, R4, 1.84467440737095516160e+19, RZ ;  /* 0x5f800000040a9823 */ /* 0x000fc600000000ff */
[----:B------:R-:W-:-:S07]  /*12c0*/  @!P1 IADD3 R8, PT, PT, R8, 0x40, RZ ;  /* 0x0000004008089810 */ /* 0x000fce0007ffe0ff */
.L_x_12:
[----:B------:R-:W-:Y:S01]  /*12d0*/  LEA R9, R15, 0xc0800000, 0x17 ;  /* 0xc08000000f097811 */ /* 0x000fe200078eb8ff */
[----:B------:R-:W-:Y:S04]  /*12e0*/  BSSY.RECONVERGENT B3, `(.L_x_17) ;  /* 0x0000036000037945 */ /* 0x000fe80003800200 */
[----:B------:R-:W-:Y:S02]  /*12f0*/  IMAD.IADD R9, R10, 0x1, -R9 ;  /* 0x000000010a097824 */ /* 0x000fe400078e0a09 */
[----:B------:R-:W-:Y:S02]  /*1300*/  VIADD R10, R12, 0xffffff81 ;  /* 0xffffff810c0a7836 */ /* 0x000fe40000000000 */
[----:B------:R0:W1:Y:S01]  /*1310*/  MUFU.RCP R11, R9 ;  /* 0x00000009000b7308 */ /* 0x0000620000001000 */
[----:B------:R-:W-:Y:S01]  /*1320*/  FADD.FTZ R13, -R9, -RZ ;  /* 0x800000ff090d7221 */ /* 0x000fe20000010100 */
[C---:B------:R-:W-:Y:S01]  /*1330*/  IMAD R4, R10.reuse, -0x800000, R7 ;  /* 0xff8000000a047824 */ /* 0x040fe200078e0207 */
[----:B0-----:R-:W-:-:S04]  /*1340*/  IADD3 R9, PT, PT, R10, 0x7f, -R15 ;  /* 0x0000007f0a097810 */ /* 0x001fc80007ffe80f */
[----:B------:R-:W-:Y:S01]  /*1350*/  IADD3 R9, PT, PT, R9, R8, RZ ;  /* 0x0000000809097210 */ /* 0x000fe20007ffe0ff */
[----:B-1----:R-:W-:-:S04]  /*1360*/  FFMA R12, R11, R13, 1 ;  /* 0x3f8000000b0c7423 */ /* 0x002fc8000000000d */
[----:B------:R-:W-:-:S04]  /*1370*/  FFMA R14, R11, R12, R11 ;  /* 0x0000000c0b0e7223 */ /* 0x000fc8000000000b */
[----:B------:R-:W-:-:S04]  /*1380*/  FFMA R7, R4, R14, RZ ;  /* 0x0000000e04077223 */ /* 0x000fc800000000ff */
[----:B------:R-:W-:-:S04]  /*1390*/  FFMA R12, R13, R7, R4 ;  /* 0x000000070d0c7223 */ /* 0x000fc80000000004 */
[----:B------:R-:W-:-:S04]  /*13a0*/  FFMA R11, R14, R12, R7 ;  /* 0x0000000c0e0b7223 */ /* 0x000fc80000000007 */
[----:B------:R-:W-:-:S04]  /*13b0*/  FFMA R12, R13, R11, R4 ;  /* 0x0000000b0d0c7223 */ /* 0x000fc80000000004 */
[----:B------:R-:W-:-:S05]  /*13c0*/  FFMA R4, R14, R12, R11 ;  /* 0x0000000c0e047223 */ /* 0x000fca000000000b */
[----:B------:R-:W-:-:S04]  /*13d0*/  SHF.R.U32.HI R7, RZ, 0x17, R4 ;  /* 0x00000017ff077819 */ /* 0x000fc80000011604 */
[----:B------:R-:W-:-:S05]  /*13e0*/  LOP3.LUT R7, R7, 0xff, RZ, 0xc0, !PT ;  /* 0x000000ff07077812 */ /* 0x000fca00078ec0ff */
[----:B------:R-:W-:-:S04]  /*13f0*/  IMAD.IADD R13, R7, 0x1, R9 ;  /* 0x00000001070d7824 */ /* 0x000fc800078e0209 */
[----:B------:R-:W-:-:S05]  /*1400*/  VIADD R7, R13, 0xffffffff ;  /* 0xffffffff0d077836 */ /* 0x000fca0000000000 */
[----:B------:R-:W-:-:S13]  /*1410*/  ISETP.GE.U32.AND P0, PT, R7, 0xfe, PT ;  /* 0x000000fe0700780c */ /* 0x000fda0003f06070 */
[----:B------:R-:W-:Y:S05]  /*1420*/  @!P0 BRA `(.L_x_18) ;  /* 0x0000000000808947 */ /* 0x000fea0003800000 */
[----:B------:R-:W-:-:S13]  /*1430*/  ISETP.GT.AND P0, PT, R13, 0xfe, PT ;  /* 0x000000fe0d00780c */ /* 0x000fda0003f04270 */
[----:B------:R-:W-:Y:S05]  /*1440*/  @P0 BRA `(.L_x_19) ;  /* 0x00000000006c0947 */ /* 0x000fea0003800000 */
[----:B------:R-:W-:-:S13]  /*1450*/  ISETP.GE.AND P0, PT, R13, 0x1, PT ;  /* 0x000000010d00780c */ /* 0x000fda0003f06270 */
[----:B------:R-:W-:Y:S05]  /*1460*/  @P0 BRA `(.L_x_20) ;  /* 0x0000000000740947 */ /* 0x000fea0003800000 */
[----:B------:R-:W-:Y:S02]  /*1470*/  ISETP.GE.AND P0, PT, R13, -0x18, PT ;  /* 0xffffffe80d00780c */ /* 0x000fe40003f06270 */
[----:B------:R-:W-:-:S11]  /*1480*/  LOP3.LUT R4, R4, 0x80000000, RZ, 0xc0, !PT ;  /* 0x8000000004047812 */ /* 0x000fd600078ec0ff */
[----:B------:R-:W-:Y:S05]  /*1490*/  @!P0 BRA `(.L_x_20) ;  /* 0x0000000000688947 */ /* 0x000fea0003800000 */
[CCC-:B------:R-:W-:Y:S01]  /*14a0*/  FFMA.RZ R7, R14.reuse, R12.reuse, R11.reuse ;  /* 0x0000000c0e077223 */ /* 0x1c0fe2000000c00b */
[C---:B------:R-:W-:Y:S01]  /*14b0*/  IADD3 R10, PT, PT, R13.reuse, 0x20, RZ ;  /* 0x000000200d0a7810 */ /* 0x040fe20007ffe0ff */
[CCC-:B------:R-:W-:Y:S01]  /*14c0*/  FFMA.RM R8, R14.reuse, R12.reuse, R11.reuse ;  /* 0x0000000c0e087223 */ /* 0x1c0fe2000000400b */
[----:B------:R-:W-:Y:S02]  /*14d0*/  ISETP.NE.AND P2, PT, R13, RZ, PT ;  /* 0x000000ff0d00720c */ /* 0x000fe40003f45270 */
[----:B------:R-:W-:Y:S01]  /*14e0*/  LOP3.LUT R9, R7, 0x7fffff, RZ, 0xc0, !PT ;  /* 0x007fffff07097812 */ /* 0x000fe200078ec0ff */
[----:B------:R-:W-:Y:S01]  /*14f0*/  FFMA.RP R7, R14, R12, R11 ;  /* 0x0000000c0e077223 */ /* 0x000fe2000000800b */
[----:B------:R-:W-:Y:S01]  /*1500*/  IMAD.MOV R11, RZ, RZ, -R13 ;  /* 0x000000ffff0b7224 */ /* 0x000fe200078e0a0d */
[----:B------:R-:W-:Y:S02]  /*1510*/  ISETP.NE.AND P1, PT, R13, RZ, PT ;  /* 0x000000ff0d00720c */ /* 0x000fe40003f25270 */
[----:B------:R-:W-:-:S02]  /*1520*/  LOP3.LUT R9, R9, 0x800000, RZ, 0xfc, !PT ;  /* 0x0080000009097812 */ /* 0x000fc400078efcff */
[----:B------:R-:W-:Y:S02]  /*1530*/  FSETP.NEU.FTZ.AND P0, PT, R7, R8, PT ;  /* 0x000000080700720b */ /* 0x000fe40003f1d000 */
[----:B------:R-:W-:Y:S02]  /*1540*/  SHF.L.U32 R10, R9, R10, RZ ;  /* 0x0000000a090a7219 */ /* 0x000fe400000006ff */
[----:B------:R-:W-:Y:S02]  /*1550*/  SEL R8, R11, RZ, P2 ;  /* 0x000000ff0b087207 */ /* 0x000fe40001000000 */
[----:B------:R-:W-:Y:S02]  /*1560*/  ISETP.NE.AND P1, PT, R10, RZ, P1 ;  /* 0x000000ff0a00720c */ /* 0x000fe40000f25270 */
[----:B------:R-:W-:Y:S02]  /*1570*/  SHF.R.U32.HI R8, RZ, R8, R9 ;  /* 0x00000008ff087219 */ /* 0x000fe40000011609 */
[----:B------:R-:W-:-:S02]  /*1580*/  PLOP3.LUT P0, PT, P0, P1, PT, 0xf8, 0x8f ;  /* 0x00000000008f781c */ /* 0x000fc40000703f70 */
[----:B------:R-:W-:Y:S02]  /*1590*/  SHF.R.U32.HI R10, RZ, 0x1, R8 ;  /* 0x00000001ff0a7819 */ /* 0x000fe40000011608 */
[----:B------:R-:W-:-:S04]  /*15a0*/  SEL R7, RZ, 0x1, !P0 ;  /* 0x00000001ff077807 */ /* 0x000fc80004000000 */
[----:B------:R-:W-:-:S04]  /*15b0*/  LOP3.LUT R7, R7, 0x1, R10, 0xf8, !PT ;  /* 0x0000000107077812 */ /* 0x000fc800078ef80a */
[----:B------:R-:W-:-:S05]  /*15c0*/  LOP3.LUT R7, R7, R8, RZ, 0xc0, !PT ;  /* 0x0000000807077212 */ /* 0x000fca00078ec0ff */
[----:B------:R-:W-:-:S05]  /*15d0*/  IMAD.IADD R7, R10, 0x1, R7 ;  /* 0x000000010a077824 */ /* 0x000fca00078e0207 */
[----:B------:R-:W-:Y:S01]  /*15e0*/  LOP3.LUT R4, R7, R4, RZ, 0xfc, !PT ;  /* 0x0000000407047212 */ /* 0x000fe200078efcff */
[----:B------:R-:W-:Y:S06]  /*15f0*/  BRA `(.L_x_20) ;  /* 0x0000000000107947 */ /* 0x000fec0003800000 */
.L_x_19:
[----:B------:R-:W-:-:S04]  /*1600*/  LOP3.LUT R4, R4, 0x80000000, RZ, 0xc0, !PT ;  /* 0x8000000004047812 */ /* 0x000fc800078ec0ff */
[----:B------:R-:W-:Y:S01]  /*1610*/  LOP3.LUT R4, R4, 0x7f800000, RZ, 0xfc, !PT ;  /* 0x7f80000004047812 */ /* 0x000fe200078efcff */
[----:B------:R-:W-:Y:S06]  /*1620*/  BRA `(.L_x_20) ;  /* 0x0000000000047947 */ /* 0x000fec0003800000 */
.L_x_18:
[----:B------:R-:W-:-:S07]  /*1630*/  LEA R4, R9, R4, 0x17 ;  /* 0x0000000409047211 */ /* 0x000fce00078eb8ff */
.L_x_20:
[----:B------:R-:W-:Y:S05]  /*1640*/  BSYNC.RECONVERGENT B3 ;  /* 0x0000000000037941 */ /* 0x000fea0003800200 */
.L_x_17:
[----:B------:R-:W-:Y:S05]  /*1650*/  BRA `(.L_x_21) ;  /* 0x0000000000207947 */ /* 0x000fea0003800000 */
.L_x_16:
[----:B------:R-:W-:-:S04]  /*1660*/  LOP3.LUT R4, R10, 0x80000000, R7, 0x48, !PT ;  /* 0x800000000a047812 */ /* 0x000fc800078e4807 */
[----:B------:R-:W-:Y:S01]  /*1670*/  LOP3.LUT R4, R4, 0x7f800000, RZ, 0xfc, !PT ;  /* 0x7f80000004047812 */ /* 0x000fe200078efcff */
[----:B------:R-:W-:Y:S06]  /*1680*/  BRA `(.L_x_21) ;  /* 0x0000000000147947 */ /* 0x000fec0003800000 */
.L_x_15:
[----:B------:R-:W-:Y:S01]  /*1690*/  LOP3.LUT R4, R10, 0x80000000, R7, 0x48, !PT ;  /* 0x800000000a047812 */ /* 0x000fe200078e4807 */
[----:B------:R-:W-:Y:S06]  /*16a0*/  BRA `(.L_x_21) ;  /* 0x00000000000c7947 */ /* 0x000fec0003800000 */
.L_x_14:
[----:B------:R-:W0:Y:S01]  /*16b0*/  MUFU.RSQ R4, -QNAN ;  /* 0xffc0000000047908 */ /* 0x000e220000001400 */
[----:B------:R-:W-:Y:S05]  /*16c0*/  BRA `(.L_x_21) ;  /* 0x0000000000047947 */ /* 0x000fea0003800000 */
.L_x_13:
[----:B------:R-:W-:-:S07]  /*16d0*/  FADD.FTZ R4, R7, R4 ;  /* 0x0000000407047221 */ /* 0x000fce0000010000 */
.L_x_21:
[----:B------:R-:W-:Y:S05]  /*16e0*/  BSYNC.RECONVERGENT B2 ;  /* 0x0000000000027941 */ /* 0x000fea0003800200 */
.L_x_11:
[----:B------:R-:W-:-:S04]  /*16f0*/  IMAD.MOV.U32 R7, RZ, RZ, 0x0 ;  /* 0x00000000ff077424 */ /* 0x000fc800078e00ff */
[----:B0-----:R-:W-:Y:S05]  /*1700*/  RET.REL.NODEC R6 `(breadth_kernel) ;  /* 0xffffffe8063c7950 */ /* 0x001fea0003c3ffff */
.L_x_22:
[----:B------:R-:W-:-:S00]  /*1710*/  BRA `(.L_x_22) ;  /* 0xfffffffc00fc7947 */ /* 0x000fc0000383ffff */
[----:B------:R-:W-:-:S00]  /*1720*/  NOP ;  /* 0x0000000000007918 */ /* 0x000fc00000000000 */
        /* <DEDUP_REMOVED lines=13> */
.L_x_278:


//--------------------- .text.indicator_kernel    --------------------------
	.section	.text.indicator_kernel,"ax",@progbits
	.align	128
        .global         indicator_kernel
        .type           indicator_kernel,@function
        .size           indicator_kernel,(.L_x_280 - indicator_kernel)
        .other          indicator_kernel,@"STO_CUDA_ENTRY STV_DEFAULT"
indicator_kernel:
.text.indicator_kernel:
[----:B------:R-:W0:Y:S08]  /*0000*/  LDC R1, c[0x0][0x37c] ;  /* 0x0000df00ff017b82 */ /* 0x000e300000000800 */
[----:B------:R-:W1:Y:S01]  /*0010*/  LDC.64 R4, c[0x0][0x380] ;  /* 0x0000e000ff047b82 */ /* 0x000e620000000a00 */
[----:B------:R-:W1:Y:S01]  /*0020*/  LDCU.64 UR8, c[0x0][0x358] ;  /* 0x00006b00ff0877ac */ /* 0x000e620008000a00 */
[----:B0-----:R-:W-:Y:S01]  /*0030*/  VIADD R1, R1, 0xffffdc00 ;  /* 0xffffdc0001017836 */ /* 0x001fe20000000000 */
[----:B-1----:R-:W2:Y:S04]  /*0040*/  LDG.E R3, desc[UR8][R4.64+0x4] ;  /* 0x0000040804037981 */ /* 0x002ea8000c1e1900 */
[----:B------:R-:W3:Y:S01]  /*0050*/  LDG.E R0, desc[UR8][R4.64] ;  /* 0x0000000804007981 */ /* 0x000ee2000c1e1900 */
[----:B------:R-:W0:Y:S01]  /*0060*/  S2UR UR4, SR_CTAID.X ;  /* 0x00000000000479c3 */ /* 0x000e220000002500 */
[C---:B------:R-:W-:Y:S01]  /*0070*/  R2UR UR17, R1.reuse ;  /* 0x00000000011172ca */ /* 0x040fe200000e0000 */
[----:B------:R-:W0:Y:S01]  /*0080*/  S2R R2, SR_TID.X ;  /* 0x0000000000027919 */ /* 0x000e220000002100 */
[----:B------:R-:W-:-:S05]  /*0090*/  R2UR UR18, R1 ;  /* 0x00000000011272ca */ /* 0x000fca00000e0000 */
[----:B------:R-:W0:Y:S02]  /*00a0*/  LDC R83, c[0x0][0x360] ;  /* 0x0000d800ff537b82 */ /* 0x000e240000000800 */
[----:B0-----:R-:W-:Y:S01]  /*00b0*/  IMAD R83, R83, UR4, R2 ;  /* 0x0000000453537c24 */ /* 0x001fe2000f8e0202 */
[----:B--2---:R-:W-:-:S13]  /*00c0*/  R2UR UR5, R3 ;  /* 0x00000000030572ca */ /* 0x004fda00000e0000 */
[----:B---3--:R-:W-:-:S05]  /*00d0*/  IMAD R0, R0, UR5, RZ ;  /* 0x0000000500007c24 */ /* 0x008fca000f8e02ff */
[----:B------:R-:W-:-:S13]  /*00e0*/  ISETP.GE.U32.AND P0, PT, R83, R0, PT ;  /* 0x000000005300720c */ /* 0x000fda0003f06070 */
[----:B------:R-:W-:Y:S05]  /*00f0*/  @P0 EXIT ;  /* 0x000000000000094d */ /* 0x000fea0003800000 */
[----:B------:R-:W0:Y:S01]  /*0100*/  I2F.U32.RP R0, UR5 ;  /* 0x0000000500007d06 */ /* 0x000e220008209000 */
[----:B------:R-:W-:Y:S01]  /*0110*/  IMAD R7, RZ, RZ, -UR5 ;  /* 0x80000005ff077e24 */ /* 0x000fe2000f8e02ff */
[----:B------:R-:W-:Y:S01]  /*0120*/  ISETP.NE.U32.AND P2, PT, RZ, UR5, PT ;  /* 0x00000005ff007c0c */ /* 0x000fe2000bf45070 */
[----:B------:R-:W2:Y:S05]  /*0130*/  LDG.E R4, desc[UR8][R4.64+0x8] ;  /* 0x0000080804047981 */ /* 0x000eaa000c1e1900 */
[----:B0-----:R-:W0:Y:S02]  /*0140*/  MUFU.RCP R0, R0 ;  /* 0x0000000000007308 */ /* 0x001e240000001000 */
[----:B0-----:R-:W-:-:S06]  /*0150*/  VIADD R2, R0, 0xffffffe ;  /* 0x0ffffffe00027836 */ /* 0x001fcc0000000000 */
[----:B------:R0:W1:Y:S02]  /*0160*/  F2I.FTZ.U32.TRUNC.NTZ R3, R2 ;  /* 0x0000000200037305 */ /* 0x000064000021f000 */
[----:B0-----:R-:W-:Y:S02]  /*0170*/  HFMA2 R2, -RZ, RZ, 0, 0 ;  /* 0x00000000ff027431 */ /* 0x001fe400000001ff */
[----:B-1----:R-:W-:-:S04]  /*0180*/  IMAD R7, R7, R3, RZ ;  /* 0x0000000307077224 */ /* 0x002fc800078e02ff */
[----:B------:R-:W-:Y:S02]  /*0190*/  IMAD.HI.U32 R6, R3, R7, R2 ;  /* 0x0000000703067227 */ /* 0x000fe400078e0002 */
[----:B------:R-:W0:Y:S04]  /*01a0*/  LDC.64 R2, c[0x0][0x388] ;  /* 0x0000e200ff027b82 */ /* 0x000e280000000a00 */
[----:B------:R-:W-:-:S04]  /*01b0*/  IMAD.HI.U32 R7, R6, R83, RZ ;  /* 0x0000005306077227 */ /* 0x000fc800078e00ff */
[----:B------:R-:W-:-:S04]  /*01c0*/  IMAD.MOV R6, RZ, RZ, -R7 ;  /* 0x000000ffff067224 */ /* 0x000fc800078e0a07 */
[----:B------:R-:W-:-:S05]  /*01d0*/  IMAD R6, R6, UR5, R83 ;  /* 0x0000000506067c24 */ /* 0x000fca000f8e0253 */
[----:B------:R-:W-:-:S13]  /*01e0*/  ISETP.GE.U32.AND P0, PT, R6, UR5, PT ;  /* 0x0000000506007c0c */ /* 0x000fda000bf06070 */
[----:B------:R-:W-:Y:S02]  /*01f0*/  @P0 VIADD R6, R6, -UR5 ;  /* 0x8000000506060c36 */ /* 0x000fe40008000000 */
[----:B------:R-:W-:-:S03]  /*0200*/  @P0 VIADD R7, R7, 0x1 ;  /* 0x0000000107070836 */ /* 0x000fc60000000000 */
[----:B------:R-:W-:-:S13]  /*0210*/  ISETP.GE.U32.AND P1, PT, R6, UR5, PT ;  /* 0x0000000506007c0c */ /* 0x000fda000bf26070 */
[----:B------:R-:W-:Y:S02]  /*0220*/  @P1 IADD3 R7, PT, PT, R7, 0x1, RZ ;  /* 0x0000000107071810 */ /* 0x000fe40007ffe0ff */
[----:B------:R-:W-:-:S05]  /*0230*/  @!P2 LOP3.LUT R7, RZ, UR5, RZ, 0x33, !PT ;  /* 0x00000005ff07ac12 */ /* 0x000fca000f8e33ff */
[----:B0-----:R-:W-:-:S05]  /*0240*/  IMAD.WIDE.U32 R2, R7, 0x50, R2 ;  /* 0x0000005007027825 */ /* 0x001fca00078e0002 */
[----:B------:R-:W3:Y:S04]  /*0250*/  LDG.E R0, desc[UR8][R2.64] ;  /* 0x0000000802007981 */ /* 0x000ee8000c1e1900 */
[----:B------:R0:W5:Y:S04]  /*0260*/  LDG.E R8, desc[UR8][R2.64+0x4] ;  /* 0x0000040802087981 */ /* 0x000168000c1e1900 */
        /* <DEDUP_REMOVED lines=12> */
[----:B------:R0:W5:Y:S01]  /*0330*/  LDG.E R93, desc[UR8][R2.64+0x38] ;  /* 0x00003808025d7981 */ /* 0x000162000c1e1900 */
[----:B------:R-:W-:-:S02]  /*0340*/  UMOV UR4, 0x40000000 ;  /* 0x4000000000047882 */ /* 0x000fc40000000000 */
[----:B------:R-:W-:Y:S01]  /*0350*/  IMAD.U32 R6, RZ, RZ, UR4 ;  /* 0x00000004ff067e24 */ /* 0x000fe2000f8e00ff */
[----:B------:R-:W-:Y:S01]  /*0360*/  BSSY.RECONVERGENT B2, `(.L_x_23) ;  /* 0x0000010000027945 */ /* 0x000fe20003800200 */
[----:B--2---:R-:W-:Y:S02]  /*0370*/  R2UR UR6, R4 ;  /* 0x00000000040672ca */ /* 0x004fe400000e0000 */
[----:B---3--:R-:W-:-:S05]  /*0380*/  I2FP.F32.U32 R0, R0 ;  /* 0x0000000000007245 */ /* 0x008fca0000201000 */
[----:B------:R-:W-:-:S04]  /*0390*/  FADD R9, R0, 1 ;  /* 0x3f80000000097421 */ /* 0x000fc80000000000 */
[----:B------:R-:W1:Y:S08]  /*03a0*/  MUFU.RCP R0, R9 ;  /* 0x0000000900007308 */ /* 0x000e700000001000 */
[----:B------:R-:W2:Y:S01]  /*03b0*/  FCHK P0, R6, R9 ;  /* 0x0000000906007302 */ /* 0x000ea20000000000 */
[----:B-1----:R-:W-:-:S04]  /*03c0*/  FFMA R91, -R9, R0, 1 ;  /* 0x3f800000095b7423 */ /* 0x002fc80000000100 */
[----:B------:R-:W-:-:S04]  /*03d0*/  FFMA R91, R0, R91, R0 ;  /* 0x0000005b005b7223 */ /* 0x000fc80000000000 */
[----:B------:R-:W-:-:S04]  /*03e0*/  FFMA R0, R91, 2, RZ ;  /* 0x400000005b007823 */ /* 0x000fc800000000ff */
[----:B------:R-:W-:-:S04]  /*03f0*/  FFMA R5, -R9, R0, 2 ;  /* 0x4000000009057423 */ /* 0x000fc80000000100 */
[----:B------:R-:W-:Y:S01]  /*0400*/  FFMA R91, R91, R5, R0 ;  /* 0x000000055b5b7223 */ /* 0x000fe20000000000 */
[----:B0-2---:R-:W-:Y:S06]  /*0410*/  @!P0 BRA `(.L_x_24) ;  /* 0x0000000000108947 */ /* 0x005fec0003800000 */
[----:B------:R-:W-:Y:S01]  /*0420*/  IMAD.MOV.U32 R6, RZ, RZ, 0x40000000 ;  /* 0x40000000ff067424 */ /* 0x000fe200078e00ff */
[----:B------:R-:W-:-:S07]  /*0430*/  MOV R42, 0x450 ;  /* 0x00000450002a7802 */ /* 0x000fce0000000f00 */
[----:B-----5:R-:W-:Y:S05]  /*0440*/  CALL.REL.NOINC `($__internal_2_$__cuda_sm3x_div_rn_noftz_f32_slowpath) ;  /* 0x0000019400787944 */ /* 0x020fea0003c00000 */
[----:B------:R-:W-:-:S07]  /*0450*/  IMAD.MOV.U32 R91, RZ, RZ, R6 ;  /* 0x000000ffff5b7224 */ /* 0x000fce00078e0006 */
.L_x_24:
[----:B------:R-:W-:Y:S05]  /*0460*/  BSYNC.RECONVERGENT B2 ;  /* 0x0000000000027941 */ /* 0x000fea0003800200 */
.L_x_23:
[----:B-----5:R-:W-:Y:S01]  /*0470*/  I2FP.F32.U32 R8, R8 ;  /* 0x0000000800087245 */ /* 0x020fe20000201000 */
[----:B------:R-:W-:Y:S01]  /*0480*/  UMOV UR4, 0x40000000 ;  /* 0x4000000000047882 */ /* 0x000fe20000000000 */
[----:B------:R-:W-:Y:S01]  /*0490*/  BSSY.RECONVERGENT B2, `(.L_x_25) ;  /* 0x000000f000027945 */ /* 0x000fe20003800200 */
[----:B------:R-:W-:Y:S02]  /*04a0*/  MOV R4, UR4 ;  /* 0x0000000400047c02 */ /* 0x000fe40008000f00 */
[----:B------:R-:W-:-:S04]  /*04b0*/  FADD R9, R8, 1 ;  /* 0x3f80000008097421 */ /* 0x000fc80000000000 */
[----:B------:R-:W0:Y:S08]  /*04c0*/  MUFU.RCP R0, R9 ;  /* 0x0000000900007308 */ /* 0x000e300000001000 */
[----:B------:R-:W1:Y:S01]  /*04d0*/  FCHK P0, R4, R9 ;  /* 0x0000000904007302 */ /* 0x000e620000000000 */
[----:B0-----:R-:W-:-:S04]  /*04e0*/  FFMA R89, -R9, R0, 1 ;  /* 0x3f80000009597423 */ /* 0x001fc80000000100 */
[----:B------:R-:W-:-:S04]  /*04f0*/  FFMA R89, R0, R89, R0 ;  /* 0x0000005900597223 */ /* 0x000fc80000000000 */
[----:B------:R-:W-:-:S04]  /*0500*/  FFMA R0, R89, 2, RZ ;  /* 0x4000000059007823 */ /* 0x000fc800000000ff */
[----:B------:R-:W-:-:S04]  /*0510*/  FFMA R5, -R9, R0, 2 ;  /* 0x4000000009057423 */ /* 0x000fc80000000100 */
[----:B------:R-:W-:Y:S01]  /*0520*/  FFMA R89, R89, R5, R0 ;  /* 0x0000000559597223 */ /* 0x000fe20000000000 */
[----:B-1----:R-:W-:Y:S06]  /*0530*/  @!P0 BRA `(.L_x_26) ;  /* 0x0000000000108947 */ /* 0x002fec0003800000 */
[----:B------:R-:W-:Y:S01]  /*0540*/  IMAD.MOV.U32 R6, RZ, RZ, 0x40000000 ;  /* 0x40000000ff067424 */ /* 0x000fe200078e00ff */
[----:B------:R-:W-:-:S07]  /*0550*/  MOV R42, 0x570 ;  /* 0x00000570002a7802 */ /* 0x000fce0000000f00 */
[----:B------:R-:W-:Y:S05]  /*0560*/  CALL.REL.NOINC `($__internal_2_$__cuda_sm3x_div_rn_noftz_f32_slowpath) ;  /* 0x0000019400307944 */ /* 0x000fea0003c00000 */
[----:B------:R-:W-:-:S07]  /*0570*/  IMAD.MOV.U32 R89, RZ, RZ, R6 ;  /* 0x000000ffff597224 */ /* 0x000fce00078e0006 */
.L_x_26:
[----:B------:R-:W-:Y:S05]  /*0580*/  BSYNC.RECONVERGENT B2 ;  /* 0x0000000000027941 */ /* 0x000fea0003800200 */
.L_x_25:
[----:B------:R-:W-:Y:S01]  /*0590*/  I2FP.F32.U32 R10, R10 ;  /* 0x0000000a000a7245 */ /* 0x000fe20000201000 */
[----:B------:R-:W-:Y:S01]  /*05a0*/  UMOV UR4, 0x40000000 ;  /* 0x4000000000047882 */ /* 0x000fe20000000000 */
[----:B------:R-:W-:Y:S01]  /*05b0*/  BSSY.RECONVERGENT B2, `(.L_x_27) ;  /* 0x000000f000027945 */ /* 0x000fe20003800200 */
[----:B------:R-:W-:Y:S02]  /*05c0*/  IMAD.U32 R4, RZ, RZ, UR4 ;  /* 0x00000004ff047e24 */ /* 0x000fe4000f8e00ff */
        /* <DEDUP_REMOVED lines=9> */
[----:B------:R-:W-:Y:S01]  /*0660*/  HFMA2 R6, -RZ, RZ, 2, 0 ;  /* 0x40000000ff067431 */ /* 0x000fe200000001ff */
[----:B------:R-:W-:-:S07]  /*0670*/  MOV R42, 0x690 ;  /* 0x00000690002a7802 */ /* 0x000fce0000000f00 */
[----:B------:R-:W-:Y:S05]  /*0680*/  CALL.REL.NOINC `($__internal_2_$__cuda_sm3x_div_rn_noftz_f32_slowpath) ;  /* 0x0000019000e87944 */ /* 0x000fea0003c00000 */
[----:B------:R-:W-:-:S07]  /*0690*/  IMAD.MOV.U32 R87, RZ, RZ, R6 ;  /* 0x000000ffff577224 */ /* 0x000fce00078e0006 */
.L_x_28:
[----:B------:R-:W-:Y:S05]  /*06a0*/  BSYNC.RECONVERGENT B2 ;  /* 0x0000000000027941 */ /* 0x000fea0003800200 */
.L_x_27:
[----:B------:R-:W-:-:S13]  /*06b0*/  ISETP.NE.AND P0, PT, RZ, UR6, PT ;  /* 0x00000006ff007c0c */ /* 0x000fda000bf05270 */
[----:B------:R-:W-:Y:S05]  /*06c0*/  @!P0 EXIT ;  /* 0x000000000000894d */ /* 0x000fea0003800000 */
[----:B------:R-:W0:Y:S01]  /*06d0*/  I2F.U32.RP R0, UR5 ;  /* 0x0000000500007d06 */ /* 0x000e220008209000 */
[----:B------:R-:W5:Y:S04]  /*06e0*/  LDG.E R98, desc[UR8][R2.64+0x3c] ;  /* 0x00003c0802627981 */ /* 0x000f68000c1e1900 */
[----:B------:R1:W5:Y:S01]  /*06f0*/  LDG.E R85, desc[UR8][R2.64+0x40] ;  /* 0x0000400802557981 */ /* 0x000362000c1e1900 */
[----:B------:R-:W-:Y:S01]  /*0700*/  IMAD R9, RZ, RZ, -UR5 ;  /* 0x80000005ff097e24 */ /* 0x000fe2000f8e02ff */
[----:B------:R-:W-:Y:S01]  /*0710*/  ISETP.NE.U32.AND P1, PT, RZ, UR5, PT ;  /* 0x00000005ff007c0c */ /* 0x000fe2000bf25070 */
[----:B------:R-:W-:Y:S02]  /*0720*/  IMAD R13, R7, UR5, RZ ;  /* 0x00000005070d7c24 */ /* 0x000fe4000f8e02ff */
[----:B------:R-:W-:Y:S01]  /*0730*/  HFMA2 R11, -RZ, RZ, 0, 0 ;  /* 0x00000000ff0b7431 */ /* 0x000fe200000001ff */
[----:B------:R-:W-:Y:S01]  /*0740*/  VIMNMX.U32 R96, PT, PT, R96, 0x100, PT ;  /* 0x0000010060607848 */ /* 0x000fe20003fe0000 */
[----:B------:R-:W-:Y:S01]  /*0750*/  HFMA2 R41, -RZ, RZ, 0, 0 ;  /* 0x00000000ff297431 */ /* 0x000fe200000001ff */
[----:B------:R-:W-:-:S02]  /*0760*/  VIMNMX.U32 R94, PT, PT, R94, 0x100, PT ;  /* 0x000001005e5e7848 */ /* 0x000fc40003fe0000 */
[----:B------:R-:W-:Y:S02]  /*0770*/  CS2R R80, SRZ ;  /* 0x0000000000507805 */ /* 0x000fe4000001ff00 */
[----:B------:R-:W-:Y:S01]  /*0780*/  VIMNMX.U32 R92, PT, PT, R92, 0x100, PT ;  /* 0x000001005c5c7848 */ /* 0x000fe20003fe0000 */
[----:B0-----:R-:W0:Y:S01]  /*0790*/  MUFU.RCP R0, R0 ;  /* 0x0000000000007308 */ /* 0x001e220000001000 */
[----:B------:R-:W-:Y:S02]  /*07a0*/  VIMNMX.U32 R90, PT, PT, R90, 0x100, PT ;  /* 0x000001005a5a7848 */ /* 0x000fe40003fe0000 */
[----:B------:R-:W-:Y:S02]  /*07b0*/  CS2R R78, SRZ ;  /* 0x00000000004e7805 */ /* 0x000fe4000001ff00 */
[----:B------:R-:W-:Y:S02]  /*07c0*/  VIMNMX.U32 R88, PT, PT, R88, 0x100, PT ;  /* 0x0000010058587848 */ /* 0x000fe40003fe0000 */
[----:B------:R-:W-:-:S02]  /*07d0*/  CS2R R42, SRZ ;  /* 0x00000000002a7805 */ /* 0x000fc4000001ff00 */
[----:B------:R-:W-:Y:S02]  /*07e0*/  VIMNMX.U32 R86, PT, PT, R86, 0x100, PT ;  /* 0x0000010056567848 */ /* 0x000fe40003fe0000 */
[----:B-1----:R-:W-:Y:S02]  /*07f0*/  CS2R R2, SRZ ;  /* 0x0000000000027805 */ /* 0x002fe4000001ff00 */
[----:B------:R-:W-:Y:S02]  /*0800*/  VIMNMX.U32 R84, PT, PT, R84, 0x100, PT ;  /* 0x0000010054547848 */ /* 0x000fe40003fe0000 */
[----:B------:R-:W-:Y:S02]  /*0810*/  CS2R R32, SRZ ;  /* 0x0000000000207805 */ /* 0x000fe4000001ff00 */
[----:B------:R-:W-:Y:S02]  /*0820*/  VIMNMX.U32 R82, PT, PT, R82, 0x100, PT ;  /* 0x0000010052527848 */ /* 0x000fe40003fe0000 */
[----:B------:R-:W-:-:S02]  /*0830*/  CS2R R76, SRZ ;  /* 0x00000000004c7805 */ /* 0x000fc4000001ff00 */
[----:B------:R-:W-:Y:S02]  /*0840*/  CS2R R48, SRZ ;  /* 0x0000000000307805 */ /* 0x000fe4000001ff00 */
[----:B------:R-:W-:Y:S02]  /*0850*/  CS2R R74, SRZ ;  /* 0x00000000004a7805 */ /* 0x000fe4000001ff00 */
[----:B------:R-:W-:Y:S02]  /*0860*/  CS2R R72, SRZ ;  /* 0x0000000000487805 */ /* 0x000fe4000001ff00 */
[----:B------:R-:W-:Y:S01]  /*0870*/  CS2R R70, SRZ ;  /* 0x0000000000467805 */ /* 0x000fe2000001ff00 */
[----:B------:R-:W-:Y:S01]  /*0880*/  IMAD.MOV.U32 R34, RZ, RZ, RZ ;  /* 0x000000ffff227224 */ /* 0x000fe200078e00ff */
[----:B------:R-:W-:Y:S01]  /*0890*/  CS2R R38, SRZ ;  /* 0x0000000000267805 */ /* 0x000fe2000001ff00 */
[----:B0-----:R-:W-:Y:S01]  /*08a0*/  VIADD R4, R0, 0xffffffe ;  /* 0x0ffffffe00047836 */ /* 0x001fe20000000000 */
[----:B------:R-:W-:Y:S01]  /*08b0*/  MOV R102, RZ ;  /* 0x000000ff00667202 */ /* 0x000fe20000000f00 */
[----:B------:R-:W-:Y:S01]  /*08c0*/  IMAD.MOV.U32 R0, RZ, RZ, RZ ;  /* 0x000000ffff007224 */ /* 0x000fe200078e00ff */
[----:B------:R-:W-:Y:S01]  /*08d0*/  CS2R R68, SRZ ;  /* 0x0000000000447805 */ /* 0x000fe2000001ff00 */
[----:B------:R0:W1:Y:S01]  /*08e0*/  F2I.FTZ.U32.TRUNC.NTZ R5, R4 ;  /* 0x0000000400057305 */ /* 0x000062000021f000 */
[----:B------:R-:W-:Y:S01]  /*08f0*/  IMAD.MOV.U32 R50, RZ, RZ, RZ ;  /* 0x000000ffff327224 */ /* 0x000fe200078e00ff */
[----:B------:R-:W-:-:S02]  /*0900*/  CS2R R66, SRZ ;  /* 0x0000000000427805 */ /* 0x000fc4000001ff00 */
[----:B------:R-:W-:Y:S02]  /*0910*/  CS2R R64, SRZ ;  /* 0x0000000000407805 */ /* 0x000fe4000001ff00 */
[----:B------:R-:W-:Y:S02]  /*0920*/  CS2R R62, SRZ ;  /* 0x00000000003e7805 */ /* 0x000fe4000001ff00 */
[----:B------:R-:W-:Y:S02]  /*0930*/  CS2R R60, SRZ ;  /* 0x00000000003c7805 */ /* 0x000fe4000001ff00 */
[----:B------:R-:W-:Y:S02]  /*0940*/  CS2R R22, SRZ ;  /* 0x0000000000167805 */ /* 0x000fe4000001ff00 */
[----:B------:R-:W-:Y:S02]  /*0950*/  CS2R R20, SRZ ;  /* 0x0000000000147805 */ /* 0x000fe4000001ff00 */
[----:B------:R-:W-:-:S02]  /*0960*/  CS2R R18, SRZ ;  /* 0x0000000000127805 */ /* 0x000fc4000001ff00 */
[----:B0-----:R-:W-:Y:S02]  /*0970*/  MOV R4, RZ ;  /* 0x000000ff00047202 */ /* 0x001fe40000000f00 */
[----:B------:R-:W-:Y:S01]  /*0980*/  CS2R R16, SRZ ;  /* 0x0000000000107805 */ /* 0x000fe2000001ff00 */
[----:B------:R-:W-:Y:S01]  /*0990*/  IMAD.MOV.U32 R15, RZ, RZ, RZ ;  /* 0x000000ffff0f7224 */ /* 0x000fe200078e00ff */
[----:B------:R-:W-:Y:S02]  /*09a0*/  VIMNMX.U32 R14, PT, PT, R93, 0x100, PT ;  /* 0x000001005d0e7848 */ /* 0x000fe40003fe0000 */
[----:B------:R-:W-:Y:S01]  /*09b0*/  CS2R R30, SRZ ;  /* 0x00000000001e7805 */ /* 0x000fe2000001ff00 */
[----:B------:R-:W-:Y:S01]  /*09c0*/  IMAD.MOV.U32 R44, RZ, RZ, RZ ;  /* 0x000000ffff2c7224 */ /* 0x000fe200078e00ff */
[----:B------:R-:W-:Y:S01]  /*09d0*/  CS2R R58, SRZ ;  /* 0x00000000003a7805 */ /* 0x000fe2000001ff00 */
[----:B-1----:R-:W-:Y:S01]  /*09e0*/  IMAD R9, R9, R5, RZ ;  /* 0x0000000509097224 */ /* 0x002fe200078e02ff */
[----:B------:R-:W-:Y:S01]  /*09f0*/  CS2R R36, SRZ ;  /* 0x0000000000247805 */ /* 0x000fe2000001ff00 */
[----:B------:R-:W-:Y:S01]  /*0a00*/  IMAD.MOV.U32 R57, RZ, RZ, RZ ;  /* 0x000000ffff397224 */ /* 0x000fe200078e00ff */
[----:B------:R-:W-:Y:S01]  /*0a10*/  UIADD3 UR7, UPT, UPT, UR17, 0x400, URZ ;  /* 0x0000040011077890 */ /* 0x000fe2000fffe0ff */
[----:B------:R-:W-:Y:S01]  /*0a20*/  IMAD.HI.U32 R6, R5, R9, R4 ;  /* 0x0000000905067227 */ /* 0x000fe200078e0004 */
[----:B------:R-:W-:Y:S01]  /*0a30*/  CS2R R8, SRZ ;  /* 0x0000000000087805 */ /* 0x000fe2000001ff00 */
[----:B------:R-:W-:-:S02]  /*0a40*/  UIADD3 UR10, UPT, UPT, UR17, 0x800, URZ ;  /* 0x00000800110a7890 */ /* 0x000fc4000fffe0ff */
[----:B------:R-:W-:Y:S01]  /*0a50*/  IMAD.MOV.U32 R5, RZ, RZ, RZ ;  /* 0x000000ffff057224 */ /* 0x000fe200078e00ff */
[----:B------:R-:W-:Y:S01]  /*0a60*/  UIADD3 UR11, UPT, UPT, UR17, 0xc00, URZ ;  /* 0x00000c00110b7890 */ /* 0x000fe2000fffe0ff */
[----:B------:R-:W-:Y:S01]  /*0a70*/  IMAD.HI.U32 R6, R6, R83, RZ ;  /* 0x0000005306067227 */ /* 0x000fe200078e00ff */
[----:B------:R-:W-:Y:S02]  /*0a80*/  UIADD3 UR12, UPT, UPT, UR17, 0x1000, URZ ;  /* 0x00001000110c7890 */ /* 0x000fe4000fffe0ff */
[----:B------:R-:W-:Y:S01]  /*0a90*/  UIADD3 UR13, UPT, UPT, UR17, 0x1400, URZ ;  /* 0x00001400110d7890 */ /* 0x000fe2000fffe0ff */
[----:B------:R-:W-:Y:S01]  /*0aa0*/  IMAD.MOV R6, RZ, RZ, -R6 ;  /* 0x000000ffff067224 */ /* 0x000fe200078e0a06 */
[----:B------:R-:W-:Y:S01]  /*0ab0*/  UIADD3 UR14, UPT, UPT, UR17, 0x1800, URZ ;  /* 0x00001800110e7890 */ /* 0x000fe2000fffe0ff */
[----:B------:R-:W-:Y:S01]  /*0ac0*/  IMAD.MOV.U32 R4, RZ, RZ, RZ ;  /* 0x000000ffff047224 */ /* 0x000fe200078e00ff */
[----:B------:R-:W-:Y:S01]  /*0ad0*/  UIADD3 UR15, UPT, UPT, UR17, 0x1c00, URZ ;  /* 0x00001c00110f7890 */ /* 0x000fe2000fffe0ff */
[----:B------:R-:W-:Y:S01]  /*0ae0*/  IMAD R83, R6, UR5, R83 ;  /* 0x0000000506537c24 */ /* 0x000fe2000f8e0253 */
[----:B------:R-:W-:Y:S01]  /*0af0*/  CS2R R6, SRZ ;  /* 0x0000000000067805 */ /* 0x000fe2000001ff00 */
[----:B------:R-:W-:Y:S01]  /*0b00*/  IMAD R13, R13, UR6, RZ ;  /* 0x000000060d0d7c24 */ /* 0x000fe2000f8e02ff */
[----:B------:R-:W-:-:S02]  /*0b10*/  UIADD3 UR16, UPT, UPT, UR17, 0x2000, URZ ;  /* 0x0000200011107890 */ /* 0x000fc4000fffe0ff */
[----:B------:R-:W-:Y:S01]  /*0b20*/  ISETP.GE.U32.AND P0, PT, R83, UR5, PT ;  /* 0x0000000553007c0c */ /* 0x000fe2000bf06070 */
[----:B------:R-:W-:-:S12]  /*0b30*/  UMOV UR4, URZ ;  /* 0x000000ff00047c82 */ /* 0x000fd80008000000 */
[----:B------:R-:W-:-:S05]  /*0b40*/  @P0 VIADD R83, R83, -UR5 ;  /* 0x8000000553530c36 */ /* 0x000fca0008000000 */
[----:B------:R-:W-:-:S13]  /*0b50*/  ISETP.GE.U32.AND P0, PT, R83, UR5, PT ;  /* 0x0000000553007c0c */ /* 0x000fda000bf06070 */
[----:B------:R-:W-:Y:S01]  /*0b60*/  @P0 VIADD R83, R83, -UR5 ;  /* 0x8000000553530c36 */ /* 0x000fe20008000000 */
[----:B------:R-:W-:-:S07]  /*0b70*/  @!P1 LOP3.LUT R83, RZ, UR5, RZ, 0x33, !PT ;  /* 0x00000005ff539c12 */ /* 0x000fce000f8e33ff */
.L_x_264:
[----:B0-----:R-:W0:Y:S01]  /*0b80*/  LDC.64 R52, c[0x0][0x390] ;  /* 0x0000e400ff347b82 */ /* 0x001e220000000a00 */
[----:B------:R-:W-:-:S04]  /*0b90*/  IMAD.U32 R46, RZ, RZ, UR4 ;  /* 0x00000004ff2e7e24 */ /* 0x000fc8000f8e00ff */
[----:B------:R-:W-:-:S04]  /*0ba0*/  IMAD R46, R46, UR5, R83 ;  /* 0x000000052e2e7c24 */ /* 0x000fc8000f8e0253 */
[----:B0-----:R-:W-:-:S05]  /*0bb0*/  IMAD.WIDE.U32 R52, R46, 0x20, R52 ;  /* 0x000000202e347825 */ /* 0x001fca00078e0034 */
[----:B------:R-:W2:Y:S04]  /*0bc0*/  LDG.E R24, desc[UR8][R52.64+0xc] ;  /* 0x00000c0834187981 */ /* 0x000ea8000c1e1900 */
[----:B-----5:R0:W5:Y:S04]  /*0bd0*/  LDG.E R25, desc[UR8][R52.64+0x4] ;  /* 0x0000040834197981 */ /* 0x020168000c1e1900 */
[----:B------:R0:W5:Y:S04]  /*0be0*/  LDG.E R26, desc[UR8][R52.64+0x8] ;  /* 0x00000808341a7981 */ /* 0x000168000c1e1900 */
[----:B------:R0:W5:Y:S01]  /*0bf0*/  LDG.E R28, desc[UR8][R52.64+0x10] ;  /* 0x00001008341c7981 */ /* 0x000162000c1e1900 */
[----:B------:R-:W-:Y:S01]  /*0c00*/  UIADD3 UR4, UPT, UPT, UR4, 0x1, URZ ;  /* 0x0000000104047890 */ /* 0x000fe2000fffe0ff */
[----:B------:R-:W-:Y:S01]  /*0c10*/  BSSY.RECONVERGENT B2, `(.L_x_29) ;  /* 0x00018c9000027945 */ /* 0x000fe20003800200 */
[----:B------:R-:W-:Y:S01]  /*0c20*/  MOV R45, RZ ;  /* 0x000000ff002d7202 */ /* 0x000fe20000000f00 */
[----:B------:R-:W-:Y:S01]  /*0c30*/  IMAD.MOV.U32 R47, RZ, RZ, RZ ;  /* 0x000000ffff2f7224 */ /* 0x000fe200078e00ff */
[----:B------:R-:W-:Y:S01]  /*0c40*/  UISETP.NE.AND UP0, UPT, UR4, UR6, UPT ;  /* 0x000000060400728c */ /* 0x000fe2000bf05270 */
[----:B------:R-:W-:-:S02]  /*0c50*/  IMAD.MOV.U32 R40, RZ, RZ, RZ ;  /* 0x000000ffff287224 */ /* 0x000fc400078e00ff */
[----:B------:R-:W-:Y:S01]  /*0c60*/  IMAD.IADD R46, R13, 0x1, R46 ;  /* 0x000000010d2e7824 */ /* 0x000fe200078e022e */
[----:B--2---:R-:W-:-:S13]  /*0c70*/  FSETP.GTU.AND P0, PT, R24, RZ, PT ;  /* 0x000000ff1800720b */ /* 0x004fda0003f0c000 */
[----:B0-----:R-:W-:Y:S05]  /*0c80*/  @P0 BRA `(.L_x_30) ;  /* 0x0000000000340947 */ /* 0x001fea0003800000 */
[----:B-----5:R-:W0:Y:S02]  /*0c90*/  LDC.64 R24, c[0x0][0x398] ;  /* 0x0000e600ff187b82 */ /* 0x020e240000000a00 */
[----:B0-----:R-:W-:-:S05]  /*0ca0*/  IMAD.WIDE.U32 R24, R46, 0xa0, R24 ;  /* 0x000000a02e187825 */ /* 0x001fca00078e0018 */
[----:B------:R0:W-:Y:S04]  /*0cb0*/  STG.E.128 desc[UR8][R24.64], RZ ;  /* 0x000000ff18007986 */ /* 0x0001e8000c101d08 */
        /* <DEDUP_REMOVED lines=8> */
[----:B------:R0:W-:Y:S01]  /*0d40*/  STG.E.128 desc[UR8][R24.64+0x90], RZ ;  /* 0x000090ff18007986 */ /* 0x0001e2000c101d08 */
[----:B------:R-:W-:Y:S05]  /*0d50*/  BRA `(.L_x_31) ;  /* 0x0000018800d07947 */ /* 0x000fea0003800000 */
.L_x_30:
[----:B------:R-:W-:Y:S01]  /*0d60*/  ISETP.NE.AND P3, PT, R43, RZ, PT ;  /* 0x000000ff2b00720c */ /* 0x000fe20003f65270 */
[C---:B------:R-:W-:Y:S01]  /*0d70*/  FMUL R35, R24.reuse, R91 ;  /* 0x0000005b18237220 */ /* 0x040fe20000400000 */
[----:B------:R-:W-:Y:S01]  /*0d80*/  FADD R10, -R91, 1 ;  /* 0x3f8000005b0a7421 */ /* 0x000fe20000000100 */
[----:B------:R-:W-:Y:S01]  /*0d90*/  FMUL R12, R24, R89 ;  /* 0x00000059180c7220 */ /* 0x000fe20000400000 */
[----:B------:R-:W-:Y:S01]  /*0da0*/  FADD R51, -R89, 1 ;  /* 0x3f80000059337421 */ /* 0x000fe20000000100 */
[----:B------:R-:W5:Y:S01]  /*0db0*/  LDG.E R27, desc[UR8][R52.64] ;  /* 0x00000008341b7981 */ /* 0x000f62000c1e1900 */
[----:B------:R-:W-:Y:S01]  /*0dc0*/  FFMA R35, R30, R10, R35 ;  /* 0x0000000a1e237223 */ /* 0x000fe20000000023 */
[----:B------:R-:W-:Y:S01]  /*0dd0*/  FADD R10, -R87, 1 ;  /* 0x3f800000570a7421 */ /* 0x000fe20000000100 */
[----:B------:R-:W-:Y:S01]  /*0de0*/  FFMA R51, R31, R51, R12 ;  /* 0x000000331f337223 */ /* 0x000fe2000000000c */
[----:B------:R-:W-:Y:S01]  /*0df0*/  FMUL R31, R24, R87 ;  /* 0x00000057181f7220 */ /* 0x000fe20000400000 */
[----:B------:R0:W5:Y:S01]  /*0e00*/  LDG.E R29, desc[UR8][R52.64+0x14] ;  /* 0x00001408341d7981 */ /* 0x000162000c1e1900 */
[----:B------:R-:W-:Y:S01]  /*0e10*/  ISETP.NE.AND P0, PT, R81, RZ, PT ;  /* 0x000000ff5100720c */ /* 0x000fe20003f05270 */
[----:B------:R-:W-:Y:S01]  /*0e20*/  BSSY.RECONVERGENT B3, `(.L_x_32) ;  /* 0x0000190000037945 */ /* 0x000fe20003800200 */
[----:B------:R-:W-:Y:S01]  /*0e30*/  ISETP.NE.AND P1, PT, R80, RZ, PT ;  /* 0x000000ff5000720c */ /* 0x000fe20003f25270 */
[----:B------:R-:W-:Y:S01]  /*0e40*/  HFMA2 R12, -RZ, RZ, 0, 5.9604644775390625e-08 ;  /* 0x00000001ff0c7431 */ /* 0x000fe200000001ff */
[----:B------:R-:W-:-:S02]  /*0e50*/  ISETP.NE.AND P2, PT, R79, RZ, PT ;  /* 0x000000ff4f00720c */ /* 0x000fc40003f45270 */
[----:B------:R-:W-:Y:S01]  /*0e60*/  FSEL R30, R24, R35, !P0 ;  /* 0x00000023181e7208 */ /* 0x000fe20004000000 */
[----:B0-----:R-:W-:Y:S01]  /*0e70*/  FFMA R53, R44, R10, R31 ;  /* 0x0000000a2c357223 */ /* 0x001fe2000000001f */
[----:B------:R-:W-:Y:S01]  /*0e80*/  IMAD.MOV.U32 R10, RZ, RZ, R43 ;  /* 0x000000ffff0a7224 */ /* 0x000fe200078e002b */
[----:B------:R-:W-:-:S03]  /*0e90*/  FSEL R31, R24, R51, !P1 ;  /* 0x00000033181f7208 */ /* 0x000fc60004800000 */
[----:B------:R-:W-:Y:S01]  /*0ea0*/  FSEL R44, R24, R53, !P2 ;  /* 0x00000035182c7208 */ /* 0x000fe20005000000 */
[----:B------:R-:W-:Y:S06]  /*0eb0*/  @!P3 BRA `(.L_x_33) ;  /* 0x000000180018b947 */ /* 0x000fec0003800000 */
[----:B------:R-:W-:Y:S02]  /*0ec0*/  ISETP.NE.AND P0, PT, R43, 0x2, PT ;  /* 0x000000022b00780c */ /* 0x000fe40003f05270 */
[----:B------:R-:W-:-:S11]  /*0ed0*/  I2FP.F32.U32 R10, R97 ;  /* 0x00000061000a7245 */ /* 0x000fd60000201000 */
[----:B------:R-:W-:Y:S05]  /*0ee0*/  @!P0 BRA `(.L_x_34) ;  /* 0x0000000c00848947 */ /* 0x000fea0003800000 */
[----:B------:R-:W-:-:S13]  /*0ef0*/  ISETP.NE.AND P0, PT, R43, 0x1, PT ;  /* 0x000000012b00780c */ /* 0x000fda0003f05270 */
[----:B------:R-:W-:Y:S05]  /*0f00*/  @P0 BRA `(.L_x_35) ;  /* 0x0000000400440947 */ /* 0x000fea0003800000 */
[----:B-----5:R-:W-:Y:S01]  /*0f10*/  FSETP.GT.AND P1, PT, R25, R42, PT ;  /* 0x0000002a1900720b */ /* 0x020fe20003f24000 */
[--C-:B------:R-:W-:Y:S01]  /*0f20*/  FADD R35, -R42, R25.reuse ;  /* 0x000000192a237221 */ /* 0x100fe20000000100 */
[C-C-:B------:R-:W-:Y:S01]  /*0f30*/  FADD R42, R9.reuse, -R26.reuse ;  /* 0x8000001a092a7221 */ /* 0x140fe20000000000 */
[----:B------:R-:W-:Y:S01]  /*0f40*/  VIADD R10, R32, 0x1 ;  /* 0x00000001200a7836 */ /* 0x000fe20000000000 */
[----:B------:R-:W-:Y:S01]  /*0f50*/  FSETP.GT.AND P3, PT, R9, R26, PT ;  /* 0x0000001a0900720b */ /* 0x000fe20003f64000 */
[C---:B------:R-:W-:Y:S01]  /*0f60*/  FADD R9, -R6.reuse, R25 ;  /* 0x0000001906097221 */ /* 0x040fe20000000100 */
[--C-:B------:R-:W-:Y:S01]  /*0f70*/  FADD R43, -R6, R26.reuse ;  /* 0x0000001a062b7221 */ /* 0x100fe20000000100 */
[----:B------:R-:W-:Y:S01]  /*0f80*/  FSETP.GT.AND P0, PT, R35, R42, PT ;  /* 0x0000002a2300720b */ /* 0x000fe20003f04000 */
[----:B------:R-:W-:Y:S01]  /*0f90*/  FADD R6, R25, -R26 ;  /* 0x8000001a19067221 */ /* 0x000fe20000000000 */
[----:B------:R-:W-:Y:S02]  /*0fa0*/  FSETP.GT.AND P2, PT, R42, R35, PT ;  /* 0x000000232a00720b */ /* 0x000fe40003f44000 */
[----:B------:R-:W-:-:S02]  /*0fb0*/  FSEL R35, R35, RZ, P0 ;  /* 0x000000ff23237208 */ /* 0x000fc40000000000 */
[----:B------:R-:W-:Y:S02]  /*0fc0*/  ISETP.GE.U32.AND P0, PT, R10, R97, PT ;  /* 0x000000610a00720c */ /* 0x000fe40003f06070 */
[----:B------:R-:W-:Y:S02]  /*0fd0*/  FSEL R42, R42, RZ, P3 ;  /* 0x000000ff2a2a7208 */ /* 0x000fe40001800000 */
[----:B------:R-:W-:Y:S02]  /*0fe0*/  FMNMX3 R9, |R9|, |R43|, R6, !PT ;  /* 0x4000002b09097276 */ /* 0x000fe40007800206 */
[----:B------:R-:W-:Y:S02]  /*0ff0*/  FSEL R42, R42, RZ, P2 ;  /* 0x000000ff2a2a7208 */ /* 0x000fe40001000000 */
[----:B------:R-:W-:Y:S01]  /*1000*/  FSEL R6, R35, RZ, P1 ;  /* 0x000000ff23067208 */ /* 0x000fe20000800000 */
[----:B------:R-:W-:Y:S02]  /*1010*/  FADD R4, R4, R9 ;  /* 0x0000000904047221 */ /* 0x000fe40000000000 */
[----:B------:R-:W-:-:S02]  /*1020*/  FADD R5, R5, R42 ;  /* 0x0000002a05057221 */ /* 0x000fc40000000000 */
[----:B------:R-:W-:Y:S01]  /*1030*/  FADD R7, R7, R6 ;  /* 0x0000000607077221 */ /* 0x000fe20000000000 */
[----:B------:R-:W-:Y:S06]  /*1040*/  @!P0 BRA `(.L_x_33) ;  /* 0x0000001400b48947 */ /* 0x000fec0003800000 */
[----:B------:R-:W-:Y:S01]  /*1050*/  FSETP.GT.AND P0, PT, R4, RZ, PT ;  /* 0x000000ff0400720b */ /* 0x000fe20003f04000 */
[----:B------:R-:W-:Y:S01]  /*1060*/  BSSY.RECONVERGENT B4, `(.L_x_36) ;  /* 0x0000022000047945 */ /* 0x000fe20003800200 */
[----:B------:R-:W-:Y:S01]  /*1070*/  IMAD.MOV.U32 R47, RZ, RZ, RZ ;  /* 0x000000ffff2f7224 */ /* 0x000fe200078e00ff */
[----:B------:R-:W-:-:S10]  /*1080*/  MOV R40, RZ ;  /* 0x000000ff00287202 */ /* 0x000fd40000000f00 */
[----:B------:R-:W-:Y:S05]  /*1090*/  @!P0 BRA `(.L_x_37) ;  /* 0x0000000000788947 */ /* 0x000fea0003800000 */
[----:B------:R-:W0:Y:S01]  /*10a0*/  MUFU.RCP R3, R4 ;  /* 0x0000000400037308 */ /* 0x000e220000001000 */
[----:B------:R-:W-:Y:S07]  /*10b0*/  BSSY.RECONVERGENT B5, `(.L_x_38) ;  /* 0x000000c000057945 */ /* 0x000fee0003800200 */
[----:B------:R-:W1:Y:S01]  /*10c0*/  FCHK P0, R7, R4 ;  /* 0x0000000407007302 */ /* 0x000e620000000000 */
[----:B0-----:R-:W-:-:S04]  /*10d0*/  FFMA R6, -R4, R3, 1 ;  /* 0x3f80000004067423 */ /* 0x001fc80000000103 */
[----:B------:R-:W-:-:S04]  /*10e0*/  FFMA R6, R3, R6, R3 ;  /* 0x0000000603067223 */ /* 0x000fc80000000003 */
[----:B------:R-:W-:-:S04]  /*10f0*/  FFMA R3, R7, R6, RZ ;  /* 0x0000000607037223 */ /* 0x000fc800000000ff */
[----:B------:R-:W-:-:S04]  /*1100*/  FFMA R9, -R4, R3, R7 ;  /* 0x0000000304097223 */ /* 0x000fc80000000107 */
[----:B------:R-:W-:Y:S01]  /*1110*/  FFMA R6, R6, R9, R3 ;  /* 0x0000000906067223 */ /* 0x000fe20000000003 */
[----:B-1----:R-:W-:Y:S06]  /*1120*/  @!P0 BRA `(.L_x_39) ;  /* 0x0000000000108947 */ /* 0x002fec0003800000 */
[----:B------:R-:W-:Y:S01]  /*1130*/  IMAD.MOV.U32 R6, RZ, RZ, R7 ;  /* 0x000000ffff067224 */ /* 0x000fe200078e0007 */
[----:B------:R-:W-:Y:S01]  /*1140*/  MOV R42, 0x1170 ;  /* 0x00001170002a7802 */ /* 0x000fe20000000f00 */
[----:B------:R-:W-:-:S07]  /*1150*/  IMAD.MOV.U32 R9, RZ, RZ, R4 ;  /* 0x000000ffff097224 */ /* 0x000fce00078e0004 */
[----:B------:R-:W-:Y:S05]  /*1160*/  CALL.REL.NOINC `($__internal_2_$__cuda_sm3x_div_rn_noftz_f32_slowpath) ;  /* 0x0000018800307944 */ /* 0x000fea0003c00000 */
.L_x_39:
[----:B------:R-:W-:Y:S05]  /*1170*/  BSYNC.RECONVERGENT B5 ;  /* 0x0000000000057941 */ /* 0x000fea0003800200 */
.L_x_38:
[----:B------:R-:W0:Y:S01]  /*1180*/  MUFU.RCP R3, R4 ;  /* 0x0000000400037308 */ /* 0x000e220000001000 */
[----:B------:R-:W-:Y:S01]  /*1190*/  BSSY.RECONVERGENT B5, `(.L_x_40) ;  /* 0x000000d000057945 */ /* 0x000fe20003800200 */
[----:B------:R-:W-:-:S06]  /*11a0*/  FMUL R47, R6, 100 ;  /* 0x42c80000062f7820 */ /* 0x000fcc0000400000 */
        /* <DEDUP_REMOVED lines=8> */
[----:B------:R-:W-:Y:S02]  /*1230*/  MOV R9, R4 ;  /* 0x0000000400097202 */ /* 0x000fe40000000f00 */
[----:B------:R-:W-:-:S07]  /*1240*/  MOV R42, 0x1260 ;  /* 0x00001260002a7802 */ /* 0x000fce0000000f00 */
[----:B------:R-:W-:Y:S05]  /*1250*/  CALL.REL.NOINC `($__internal_2_$__cuda_sm3x_div_rn_noftz_f32_slowpath) ;  /* 0x0000018400f47944 */ /* 0x000fea0003c00000 */
.L_x_41:
[----:B------:R-:W-:Y:S05]  /*1260*/  BSYNC.RECONVERGENT B5 ;  /* 0x0000000000057941 */ /* 0x000fea0003800200 */
.L_x_40:
[----:B------:R-:W-:-:S07]  /*1270*/  FMUL R40, R6, 100 ;  /* 0x42c8000006287820 */ /* 0x000fce0000400000 */
.L_x_37:
[----:B------:R-:W-:Y:S05]  /*1280*/  BSYNC.RECONVERGENT B4 ;  /* 0x0000000000047941 */ /* 0x000fea0003800200 */
.L_x_36:
[----:B------:R-:W-:Y:S01]  /*1290*/  FSETP.GT.AND P0, PT, R47, -R40, PT ;  /* 0x800000282f00720b */ /* 0x000fe20003f04000 */
[----:B------:R-:W-:Y:S02]  /*12a0*/  IMAD.MOV.U32 R3, RZ, RZ, RZ ;  /* 0x000000ffff037224 */ /* 0x000fe400078e00ff */
[----:B------:R-:W-:Y:S02]  /*12b0*/  IMAD.MOV.U32 R77, RZ, RZ, 0x1 ;  /* 0x00000001ff4d7424 */ /* 0x000fe400078e00ff */
[----:B------:R-:W-:-:S08]  /*12c0*/  IMAD.MOV.U32 R12, RZ, RZ, 0x2 ;  /* 0x00000002ff0c7424 */ /* 0x000fd000078e00ff */
[----:B------:R-:W-:Y:S05]  /*12d0*/  @!P0 BRA `(.L_x_33) ;  /* 0x0000001400108947 */ /* 0x000fea0003800000 */
[C-C-:B------:R-:W-:Y:S01]  /*12e0*/  FADD R35, R47.reuse, R40.reuse ;  /* 0x000000282f237221 */ /* 0x140fe20000000000 */
[----:B------:R-:W-:Y:S01]  /*12f0*/  FADD R6, R47, -R40 ;  /* 0x800000282f067221 */ /* 0x000fe20000000000 */
[----:B------:R-:W-:Y:S02]  /*1300*/  BSSY.RECONVERGENT B4, `(.L_x_42) ;  /* 0x000000e000047945 */ /* 0x000fe40003800200 */
[----:B------:R-:W0:Y:S08]  /*1310*/  MUFU.RCP R3, R35 ;  /* 0x0000002300037308 */ /* 0x000e300000001000 */
[----:B------:R-:W1:Y:S01]  /*1320*/  FCHK P0, |R6|, R35 ;  /* 0x0000002306007302 */ /* 0x000e620000000200 */
[----:B0-----:R-:W-:-:S04]  /*1330*/  FFMA R32, -R35, R3, 1 ;  /* 0x3f80000023207423 */ /* 0x001fc80000000103 */
[----:B------:R-:W-:-:S04]  /*1340*/  FFMA R3, R3, R32, R3 ;  /* 0x0000002003037223 */ /* 0x000fc80000000003 */
[----:B------:R-:W-:-:S04]  /*1350*/  FFMA R32, |R6|, R3, RZ ;  /* 0x0000000306207223 */ /* 0x000fc800000002ff */
[----:B------:R-:W-:-:S04]  /*1360*/  FFMA R9, -R35, R32, |R6| ;  /* 0x0000002023097223 */ /* 0x000fc80000000506 */
[----:B------:R-:W-:Y:S01]  /*1370*/  FFMA R3, R3, R9, R32 ;  /* 0x0000000903037223 */ /* 0x000fe20000000020 */
[----:B-1----:R-:W-:Y:S06]  /*1380*/  @!P0 BRA `(.L_x_43) ;  /* 0x0000000000148947 */ /* 0x002fec0003800000 */
[----:B------:R-:W-:Y:S01]  /*1390*/  FADD R6, |R6|, -RZ ;  /* 0x800000ff06067221 */ /* 0x000fe20000000200 */
[----:B------:R-:W-:Y:S02]  /*13a0*/  MOV R9, R35 ;  /* 0x0000002300097202 */ /* 0x000fe40000000f00 */
[----:B------:R-:W-:-:S07]  /*13b0*/  MOV R42, 0x13d0 ;  /* 0x000013d0002a7802 */ /* 0x000fce0000000f00 */
[----:B------:R-:W-:Y:S05]  /*13c0*/  CALL.REL.NOINC `($__internal_2_$__cuda_sm3x_div_rn_noftz_f32_slowpath) ;  /* 0x0000018400987944 */ /* 0x000fea0003c00000 */
[----:B------:R-:W-:-:S07]  /*13d0*/  IMAD.MOV.U32 R3, RZ, RZ, R6 ;  /* 0x000000ffff037224 */ /* 0x000fce00078e0006 */
.L_x_43:
[----:B------:R-:W-:Y:S05]  /*13e0*/  BSYNC.RECONVERGENT B4 ;  /* 0x0000000000047941 */ /* 0x000fea0003800200 */
.L_x_42:
[----:B------:R-:W-:-:S04]  /*13f0*/  FMUL R3, R3, 100 ;  /* 0x42c8000003037820 */ /* 0x000fc80000400000 */
[----:B------:R-:W-:Y:S01]  /*1400*/  IMAD.MOV.U32 R45, RZ, RZ, R3 ;  /* 0x000000ffff2d7224 */ /* 0x000fe200078e0003 */
[----:B------:R-:W-:Y:S06]  /*1410*/  BRA `(.L_x_33) ;  /* 0x0000001000c07947 */ /* 0x000fec0003800000 */
.L_x_35:
[----:B------:R-:W0:Y:S01]  /*1420*/  MUFU.RCP R35, R10 ;  /* 0x0000000a00237308 */ /* 0x000e220000001000 */
[----:B-----5:R-:W-:Y:S01]  /*1430*/  FSETP.GT.AND P2, PT, R25, R42, PT ;  /* 0x0000002a1900720b */ /* 0x020fe20003f44000 */
[--C-:B------:R-:W-:Y:S01]  /*1440*/  FADD R42, -R42, R25.reuse ;  /* 0x000000192a2a7221 */ /* 0x100fe20000000100 */
[----:B------:R-:W-:Y:S01]  /*1450*/  FSETP.GT.AND P4, PT, R9, R26, PT ;  /* 0x0000001a0900720b */ /* 0x000fe20003f84000 */
[C---:B------:R-:W-:Y:S01]  /*1460*/  FADD R45, -R6.reuse, R25 ;  /* 0x00000019062d7221 */ /* 0x040fe20000000100 */
[----:B------:R-:W-:Y:S01]  /*1470*/  FADD R47, -R6, R26 ;  /* 0x0000001a062f7221 */ /* 0x000fe20000000100 */
[----:B------:R-:W-:Y:S02]  /*1480*/  BSSY.RECONVERGENT B4, `(.L_x_44) ;  /* 0x0000015000047945 */ /* 0x000fe40003800200 */
[----:B------:R-:W1:Y:S01]  /*1490*/  FCHK P0, R7, R10 ;  /* 0x0000000a07007302 */ /* 0x000e620000000000 */
[----:B0-----:R-:W-:-:S04]  /*14a0*/  FFMA R12, -R10, R35, 1 ;  /* 0x3f8000000a0c7423 */ /* 0x001fc80000000123 */
[----:B------:R-:W-:Y:S01]  /*14b0*/  FFMA R40, R35, R12, R35 ;  /* 0x0000000c23287223 */ /* 0x000fe20000000023 */
[--C-:B------:R-:W-:Y:S01]  /*14c0*/  FADD R35, R9, -R26.reuse ;  /* 0x8000001a09237221 */ /* 0x100fe20000000000 */
[----:B------:R-:W-:Y:S02]  /*14d0*/  FADD R12, R25, -R26 ;  /* 0x8000001a190c7221 */ /* 0x000fe40000000000 */
[----:B------:R-:W-:Y:S02]  /*14e0*/  FFMA R9, R7, R40, RZ ;  /* 0x0000002807097223 */ /* 0x000fe400000000ff */
[----:B------:R-:W-:Y:S02]  /*14f0*/  FSETP.GT.AND P1, PT, R42, R35, PT ;  /* 0x000000232a00720b */ /* 0x000fe40003f24000 */
[C---:B------:R-:W-:Y:S01]  /*1500*/  FSETP.GT.AND P3, PT, R35.reuse, R42, PT ;  /* 0x0000002a2300720b */ /* 0x040fe20003f64000 */
[----:B------:R-:W-:Y:S01]  /*1510*/  FFMA R6, -R10, R9, R7 ;  /* 0x000000090a067223 */ /* 0x000fe20000000107 */
[----:B------:R-:W-:-:S02]  /*1520*/  FSEL R35, R35, RZ, P4 ;  /* 0x000000ff23237208 */ /* 0x000fc40002000000 */
[----:B------:R-:W-:Y:S01]  /*1530*/  FSEL R42, R42, RZ, P1 ;  /* 0x000000ff2a2a7208 */ /* 0x000fe20000800000 */
[----:B------:R-:W-:Y:S01]  /*1540*/  FFMA R6, R40, R6, R9 ;  /* 0x0000000628067223 */ /* 0x000fe20000000009 */
[----:B------:R-:W-:Y:S02]  /*1550*/  FMNMX3 R12, |R45|, |R47|, R12, !PT ;  /* 0x4000002f2d0c7276 */ /* 0x000fe4000780020c */
[----:B------:R-:W-:Y:S02]  /*1560*/  FSEL R35, R35, RZ, P3 ;  /* 0x000000ff23237208 */ /* 0x000fe40001800000 */
[----:B------:R-:W-:Y:S01]  /*1570*/  FSEL R40, R42, RZ, P2 ;  /* 0x000000ff2a287208 */ /* 0x000fe20001000000 */
[----:B-1----:R-:W-:Y:S06]  /*1580*/  @!P0 BRA `(.L_x_45) ;  /* 0x0000000000108947 */ /* 0x002fec0003800000 */
[----:B------:R-:W-:Y:S01]  /*1590*/  IMAD.MOV.U32 R6, RZ, RZ, R7 ;  /* 0x000000ffff067224 */ /* 0x000fe200078e0007 */
[----:B------:R-:W-:Y:S02]  /*15a0*/  MOV R9, R10 ;  /* 0x0000000a00097202 */ /* 0x000fe40000000f00 */
[----:B------:R-:W-:-:S07]  /*15b0*/  MOV R42, 0x15d0 ;  /* 0x000015d0002a7802 */ /* 0x000fce0000000f00 */
[----:B------:R-:W-:Y:S05]  /*15c0*/  CALL.REL.NOINC `($__internal_2_$__cuda_sm3x_div_rn_noftz_f32_slowpath) ;  /* 0x0000018400187944 */ /* 0x000fea0003c00000 */
.L_x_45:
[----:B------:R-:W-:Y:S05]  /*15d0*/  BSYNC.RECONVERGENT B4 ;  /* 0x0000000000047941 */ /* 0x000fea0003800200 */
.L_x_44:
[----:B------:R-:W0:Y:S01]  /*15e0*/  MUFU.RCP R9, R10 ;  /* 0x0000000a00097308 */ /* 0x000e220000001000 */
[----:B------:R-:W-:Y:S01]  /*15f0*/  FADD R7, R7, -R6 ;  /* 0x8000000607077221 */ /* 0x000fe20000000000 */
[----:B------:R-:W-:Y:S03]  /*1600*/  BSSY.RECONVERGENT B4, `(.L_x_46) ;  /* 0x000000d000047945 */ /* 0x000fe60003800200 */
[----:B------:R-:W-:-:S03]  /*1610*/  FADD R7, R40, R7 ;  /* 0x0000000728077221 */ /* 0x000fc60000000000 */
        /* <DEDUP_REMOVED lines=11> */
.L_x_47:
[----:B------:R-:W-:Y:S05]  /*16d0*/  BSYNC.RECONVERGENT B4 ;  /* 0x0000000000047941 */ /* 0x000fea0003800200 */
.L_x_46:
        /* <DEDUP_REMOVED lines=15> */
.L_x_49:
[----:B------:R-:W-:Y:S05]  /*17d0*/  BSYNC.RECONVERGENT B4 ;  /* 0x0000000000047941 */ /* 0x000fea0003800200 */
.L_x_48:
[----:B------:R-:W-:Y:S01]  /*17e0*/  FADD R9, R4, -R6 ;  /* 0x8000000604097221 */ /* 0x000fe20000000000 */
[----:B------:R-:W-:Y:S01]  /*17f0*/  BSSY.RECONVERGENT B4, `(.L_x_50) ;  /* 0x0000024000047945 */ /* 0x000fe20003800200 */
[----:B------:R-:W-:Y:S02]  /*1800*/  IMAD.MOV.U32 R47, RZ, RZ, RZ ;  /* 0x000000ffff2f7224 */ /* 0x000fe400078e00ff */
[----:B------:R-:W-:Y:S01]  /*1810*/  FADD R4, R12, R9 ;  /* 0x000000090c047221 */ /* 0x000fe20000000000 */
[----:B------:R-:W-:Y:S01]  /*1820*/  FSETP.GT.AND P0, PT, R9, -R12, PT ;  /* 0x8000000c0900720b */ /* 0x000fe20003f04000 */
[----:B------:R-:W-:-:S12]  /*1830*/  IMAD.MOV.U32 R40, RZ, RZ, RZ ;  /* 0x000000ffff287224 */ /* 0x000fd800078e00ff */
        /* <DEDUP_REMOVED lines=14> */
.L_x_53:
[----:B------:R-:W-:Y:S05]  /*1920*/  BSYNC.RECONVERGENT B5 ;  /* 0x0000000000057941 */ /* 0x000fea0003800200 */
.L_x_52:
        /* <DEDUP_REMOVED lines=14> */
.L_x_55:
[----:B------:R-:W-:Y:S05]  /*1a10*/  BSYNC.RECONVERGENT B5 ;  /* 0x0000000000057941 */ /* 0x000fea0003800200 */
.L_x_54:
[----:B------:R-:W-:-:S07]  /*1a20*/  FMUL R40, R6, 100 ;  /* 0x42c8000006287820 */ /* 0x000fce0000400000 */
.L_x_51:
[----:B------:R-:W-:Y:S05]  /*1a30*/  BSYNC.RECONVERGENT B4 ;  /* 0x0000000000047941 */ /* 0x000fea0003800200 */
.L_x_50:
[----:B------:R-:W-:Y:S01]  /*1a40*/  FSETP.GT.AND P0, PT, R47, -R40, PT ;  /* 0x800000282f00720b */ /* 0x000fe20003f04000 */
[----:B------:R-:W-:Y:S01]  /*1a50*/  BSSY.RECONVERGENT B4, `(.L_x_56) ;  /* 0x0000015000047945 */ /* 0x000fe20003800200 */
[----:B------:R-:W-:-:S11]  /*1a60*/  IMAD.MOV.U32 R9, RZ, RZ, RZ ;  /* 0x000000ffff097224 */ /* 0x000fd600078e00ff */
        /* <DEDUP_REMOVED lines=17> */
.L_x_59:
[----:B------:R-:W-:Y:S05]  /*1b80*/  BSYNC.RECONVERGENT B5 ;  /* 0x0000000000057941 */ /* 0x000fea0003800200 */
.L_x_58:
[----:B------:R-:W-:-:S07]  /*1b90*/  FMUL R9, R9, 100 ;  /* 0x42c8000009097820 */ /* 0x000fce0000400000 */
.L_x_57:
[----:B------:R-:W-:Y:S05]  /*1ba0*/  BSYNC.RECONVERGENT B4 ;  /* 0x0000000000047941 */ /* 0x000fea0003800200 */
.L_x_56:
[----:B------:R-:W0:Y:S01]  /*1bb0*/  MUFU.RCP R45, R10 ;  /* 0x0000000a002d7308 */ /* 0x000e220000001000 */
[----:B------:R-:W-:Y:S01]  /*1bc0*/  FADD R6, R10, -1 ;  /* 0xbf8000000a067421 */ /* 0x000fe20000000000 */
[----:B------:R-:W-:Y:S03]  /*1bd0*/  BSSY.RECONVERGENT B4, `(.L_x_60) ;  /* 0x000000d000047945 */ /* 0x000fe60003800200 */
[----:B------:R-:W-:-:S04]  /*1be0*/  FFMA R35, R78, R6, R9 ;  /* 0x000000064e237223 */ /* 0x000fc80000000009 */
        /* <DEDUP_REMOVED lines=11> */
.L_x_61:
[----:B------:R-:W-:Y:S05]  /*1ca0*/  BSYNC.RECONVERGENT B4 ;  /* 0x0000000000047941 */ /* 0x000fea0003800200 */
.L_x_60:
[----:B------:R-:W-:Y:S01]  /*1cb0*/  MOV R12, R43 ;  /* 0x0000002b000c7202 */ /* 0x000fe20000000f00 */
[----:B------:R-:W-:Y:S02]  /*1cc0*/  IMAD.MOV.U32 R10, RZ, RZ, R32 ;  /* 0x000000ffff0a7224 */ /* 0x000fe400078e0020 */
[--C-:B------:R-:W-:Y:S02]  /*1cd0*/  IMAD.MOV.U32 R78, RZ, RZ, R6.reuse ;  /* 0x000000ffff4e7224 */ /* 0x100fe400078e0006 */
[----:B------:R-:W-:Y:S01]  /*1ce0*/  IMAD.MOV.U32 R45, RZ, RZ, R6 ;  /* 0x000000ffff2d7224 */ /* 0x000fe200078e0006 */
[----:B------:R-:W-:Y:S06]  /*1cf0*/  BRA `(.L_x_33) ;  /* 0x0000000800887947 */ /* 0x000fec0003800000 */
.L_x_34:
[----:B------:R-:W0:Y:S01]  /*1d00*/  MUFU.RCP R35, R10 ;  /* 0x0000000a00237308 */ /* 0x000e220000001000 */
[C---:B-----5:R-:W-:Y:S01]  /*1d10*/  FSETP.GT.AND P3, PT, R9.reuse, R26, PT ;  /* 0x0000001a0900720b */ /* 0x060fe20003f64000 */
[--C-:B------:R-:W-:Y:S01]  /*1d20*/  FADD R12, -R42, R25.reuse ;  /* 0x000000192a0c7221 */ /* 0x100fe20000000100 */
[--C-:B------:R-:W-:Y:S01]  /*1d30*/  FADD R9, R9, -R26.reuse ;  /* 0x8000001a09097221 */ /* 0x100fe20000000000 */
[C---:B------:R-:W-:Y:S01]  /*1d40*/  FSETP.GT.AND P1, PT, R25.reuse, R42, PT ;  /* 0x0000002a1900720b */ /* 0x040fe20003f24000 */
[C---:B------:R-:W-:Y:S01]  /*1d50*/  FADD R43, -R6.reuse, R25 ;  /* 0x00000019062b7221 */ /* 0x040fe20000000100 */
[--C-:B------:R-:W-:Y:S01]  /*1d60*/  FADD R42, -R6, R26.reuse ;  /* 0x0000001a062a7221 */ /* 0x100fe20000000100 */
[----:B------:R-:W-:Y:S01]  /*1d70*/  FADD R6, R25, -R26 ;  /* 0x8000001a19067221 */ /* 0x000fe20000000000 */
[----:B------:R-:W1:Y:S01]  /*1d80*/  FCHK P4, R7, R10 ;  /* 0x0000000a07007302 */ /* 0x000e620000080000 */
[----:B------:R-:W-:Y:S01]  /*1d90*/  FSETP.GT.AND P0, PT, R12, R9, PT ;  /* 0x000000090c00720b */ /* 0x000fe20003f04000 */
[----:B------:R-:W-:Y:S01]  /*1da0*/  BSSY.RECONVERGENT B4, `(.L_x_62) ;  /* 0x0000011000047945 */ /* 0x000fe20003800200 */
[----:B------:R-:W-:Y:S01]  /*1db0*/  FSETP.GT.AND P2, PT, R9, R12, PT ;  /* 0x0000000c0900720b */ /* 0x000fe20003f44000 */
[----:B0-----:R-:W-:-:S04]  /*1dc0*/  FFMA R40, -R10, R35, 1 ;  /* 0x3f8000000a287423 */ /* 0x001fc80000000123 */
[----:B------:R-:W-:Y:S01]  /*1dd0*/  FFMA R52, R35, R40, R35 ;  /* 0x0000002823347223 */ /* 0x000fe20000000023 */
[----:B------:R-:W-:Y:S02]  /*1de0*/  FSEL R35, R9, RZ, P3 ;  /* 0x000000ff09237208 */ /* 0x000fe40001800000 */
[----:B------:R-:W-:Y:S01]  /*1df0*/  FSEL R40, R12, RZ, P0 ;  /* 0x000000ff0c287208 */ /* 0x000fe20000000000 */
[----:B------:R-:W-:Y:S01]  /*1e00*/  FFMA R45, R7, R52, RZ ;  /* 0x00000034072d7223 */ /* 0x000fe200000000ff */
[----:B------:R-:W-:Y:S02]  /*1e10*/  FMNMX3 R12, |R43|, |R42|, R6, !PT ;  /* 0x4000002a2b0c7276 */ /* 0x000fe40007800206 */
[----:B------:R-:W-:Y:S01]  /*1e20*/  FSEL R35, R35, RZ, P2 ;  /* 0x000000ff23237208 */ /* 0x000fe20001000000 */
[----:B------:R-:W-:Y:S01]  /*1e30*/  FFMA R47, -R10, R45, R7 ;  /* 0x0000002d0a2f7223 */ /* 0x000fe20000000107 */
[----:B------:R-:W-:-:S03]  /*1e40*/  FSEL R40, R40, RZ, P1 ;  /* 0x000000ff28287208 */ /* 0x000fc60000800000 */
[----:B------:R-:W-:Y:S01]  /*1e50*/  FFMA R6, R52, R47, R45 ;  /* 0x0000002f34067223 */ /* 0x000fe2000000002d */
[----:B-1----:R-:W-:Y:S06]  /*1e60*/  @!P4 BRA `(.L_x_63) ;  /* 0x000000000010c947 */ /* 0x002fec0003800000 */
[----:B------:R-:W-:Y:S01]  /*1e70*/  MOV R6, R7 ;  /* 0x0000000700067202 */ /* 0x000fe20000000f00 */
[----:B------:R-:W-:Y:S01]  /*1e80*/  IMAD.MOV.U32 R9, RZ, RZ, R10 ;  /* 0x000000ffff097224 */ /* 0x000fe200078e000a */
[----:B------:R-:W-:-:S07]  /*1e90*/  MOV R42, 0x1eb0 ;  /* 0x00001eb0002a7802 */ /* 0x000fce0000000f00 */
[----:B------:R-:W-:Y:S05]  /*1ea0*/  CALL.REL.NOINC `($__internal_2_$__cuda_sm3x_div_rn_noftz_f32_slowpath) ;  /* 0x0000017800e07944 */ /* 0x000fea0003c00000 */
.L_x_63:
[----:B------:R-:W-:Y:S05]  /*1eb0*/  BSYNC.RECONVERGENT B4 ;  /* 0x0000000000047941 */ /* 0x000fea0003800200 */
.L_x_62:
        /* <DEDUP_REMOVED lines=15> */
.L_x_65:
[----:B------:R-:W-:Y:S05]  /*1fb0*/  BSYNC.RECONVERGENT B4 ;  /* 0x0000000000047941 */ /* 0x000fea0003800200 */
.L_x_64:
        /* <DEDUP_REMOVED lines=11> */
[----:B------:R-:W-:Y:S01]  /*2070*/  MOV R6, R4 ;  /* 0x0000000400067202 */ /* 0x000fe20000000f00 */
[----:B------:R-:W-:Y:S01]  /*2080*/  IMAD.MOV.U32 R9, RZ, RZ, R10 ;  /* 0x000000ffff097224 */ /* 0x000fe200078e000a */
[----:B------:R-:W-:-:S07]  /*2090*/  MOV R42, 0x20b0 ;  /* 0x000020b0002a7802 */ /* 0x000fce0000000f00 */
[----:B------:R-:W-:Y:S05]  /*20a0*/  CALL.REL.NOINC `($__internal_2_$__cuda_sm3x_div_rn_noftz_f32_slowpath) ;  /* 0x0000017800607944 */ /* 0x000fea0003c00000 */
.L_x_67:
[----:B------:R-:W-:Y:S05]  /*20b0*/  BSYNC.RECONVERGENT B4 ;  /* 0x0000000000047941 */ /* 0x000fea0003800200 */
.L_x_66:
        /* <DEDUP_REMOVED lines=20> */
.L_x_71:
[----:B------:R-:W-:Y:S05]  /*2200*/  BSYNC.RECONVERGENT B5 ;  /* 0x0000000000057941 */ /* 0x000fea0003800200 */
.L_x_70:
        /* <DEDUP_REMOVED lines=14> */
.L_x_73:
[----:B------:R-:W-:Y:S05]  /*22f0*/  BSYNC.RECONVERGENT B5 ;  /* 0x0000000000057941 */ /* 0x000fea0003800200 */
.L_x_72:
[----:B------:R-:W-:-:S07]  /*2300*/  FMUL R40, R6, 100 ;  /* 0x42c8000006287820 */ /* 0x000fce0000400000 */
.L_x_69:
[----:B------:R-:W-:Y:S05]  /*2310*/  BSYNC.RECONVERGENT B4 ;  /* 0x0000000000047941 */ /* 0x000fea0003800200 */
.L_x_68:
[----:B------:R-:W-:Y:S01]  /*2320*/  FSETP.GT.AND P0, PT, R47, -R40, PT ;  /* 0x800000282f00720b */ /* 0x000fe20003f04000 */
[----:B------:R-:W-:Y:S01]  /*2330*/  BSSY.RECONVERGENT B4, `(.L_x_74) ;  /* 0x0000015000047945 */ /* 0x000fe20003800200 */
[----:B------:R-:W-:-:S11]  /*2340*/  HFMA2 R6, -RZ, RZ, 0, 0 ;  /* 0x00000000ff067431 */ /* 0x000fd600000001ff */
        /* <DEDUP_REMOVED lines=13> */
[----:B------:R-:W-:Y:S01]  /*2420*/  IMAD.MOV.U32 R9, RZ, RZ, R43 ;  /* 0x000000ffff097224 */ /* 0x000fe200078e002b */
[----:B------:R-:W-:-:S07]  /*2430*/  MOV R42, 0x2450 ;  /* 0x00002450002a7802 */ /* 0x000fce0000000f00 */
[----:B------:R-:W-:Y:S05]  /*2440*/  CALL.REL.NOINC `($__internal_2_$__cuda_sm3x_div_rn_noftz_f32_slowpath) ;  /* 0x0000017400787944 */ /* 0x000fea0003c00000 */
[----:B------:R-:W-:-:S07]  /*2450*/  IMAD.MOV.U32 R9, RZ, RZ, R6 ;  /* 0x000000ffff097224 */ /* 0x000fce00078e0006 */
.L_x_77:
[----:B------:R-:W-:Y:S05]  /*2460*/  BSYNC.RECONVERGENT B5 ;  /* 0x0000000000057941 */ /* 0x000fea0003800200 */
.L_x_76:
[----:B------:R-:W-:-:S07]  /*2470*/  FMUL R6, R9, 100 ;  /* 0x42c8000009067820 */ /* 0x000fce0000400000 */
.L_x_75:
[----:B------:R-:W-:Y:S05]  /*2480*/  BSYNC.RECONVERGENT B4 ;  /* 0x0000000000047941 */ /* 0x000fea0003800200 */
.L_x_74:
[----:B------:R-:W-:Y:S02]  /*2490*/  VIADD R77, R77, 0x1 ;  /* 0x000000014d4d7836 */ /* 0x000fe40000000000 */
[----:B------:R-:W-:-:S03]  /*24a0*/  FADD R3, R3, R6 ;  /* 0x0000000603037221 */ /* 0x000fc60000000000 */
[----:B------:R-:W-:-:S13]  /*24b0*/  ISETP.GE.U32.AND P0, PT, R77, R97, PT ;  /* 0x000000614d00720c */ /* 0x000fda0003f06070 */
        /* <DEDUP_REMOVED lines=14> */
.L_x_80:
[----:B------:R-:W-:Y:S05]  /*25a0*/  BSYNC.RECONVERGENT B4 ;  /* 0x0000000000047941 */ /* 0x000fea0003800200 */
.L_x_79:
[----:B------:R-:W-:Y:S02]  /*25b0*/  HFMA2 R12, -RZ, RZ, 0, 1.78813934326171875e-07 ;  /* 0x00000003ff0c7431 */ /* 0x000fe400000001ff */
[----:B------:R-:W-:Y:S02]  /*25c0*/  IMAD.MOV.U32 R10, RZ, RZ, R32 ;  /* 0x000000ffff0a7224 */ /* 0x000fe400078e0020 */
[--C-:B------:R-:W-:Y:S02]  /*25d0*/  IMAD.MOV.U32 R78, RZ, RZ, R6.reuse ;  /* 0x000000ffff4e7224 */ /* 0x100fe400078e0006 */
[----:B------:R-:W-:Y:S01]  /*25e0*/  IMAD.MOV.U32 R45, RZ, RZ, R6 ;  /* 0x000000ffff2d7224 */ /* 0x000fe200078e0006 */
[----:B------:R-:W-:Y:S06]  /*25f0*/  BRA `(.L_x_33) ;  /* 0x0000000000487947 */ /* 0x000fec0003800000 */
.L_x_78:
        /* <DEDUP_REMOVED lines=14> */
.L_x_82:
[----:B------:R-:W-:Y:S05]  /*26e0*/  BSYNC.RECONVERGENT B4 ;  /* 0x0000000000047941 */ /* 0x000fea0003800200 */
.L_x_81:
[----:B------:R-:W-:Y:S01]  /*26f0*/  MOV R10, R32 ;  /* 0x00000020000a7202 */ /* 0x000fe20000000f00 */
[----:B------:R-:W-:Y:S02]  /*2700*/  IMAD.MOV.U32 R12, RZ, RZ, 0x2 ;  /* 0x00000002ff0c7424 */ /* 0x000fe400078e00ff */
[----:B------:R-:W-:-:S07]  /*2710*/  IMAD.MOV.U32 R45, RZ, RZ, R6 ;  /* 0x000000ffff2d7224 */ /* 0x000fce00078e0006 */
.L_x_33:
[----:B------:R-:W-:Y:S05]  /*2720*/  BSYNC.RECONVERGENT B3 ;  /* 0x0000000000037941 */ /* 0x000fea0003800200 */
.L_x_32:
[----:B------:R-:W-:Y:S01]  /*2730*/  ISETP.NE.AND P0, PT, R8, RZ, PT ;  /* 0x000000ff0800720c */ /* 0x000fe20003f05270 */
[----:B-----5:R-:W-:Y:S01]  /*2740*/  FADD R6, R25, -R26 ;  /* 0x8000001a19067221 */ /* 0x020fe20000000000 */
[----:B------:R-:W-:Y:S01]  /*2750*/  ISETP.NE.AND P1, PT, R74, RZ, PT ;  /* 0x000000ff4a00720c */ /* 0x000fe20003f25270 */
[----:B------:R-:W-:Y:S01]  /*2760*/  BSSY.RECONVERGENT B3, `(.L_x_83) ;  /* 0x000003f000037945 */ /* 0x000fe20003800200 */
[----:B------:R-:W-:-:S09]  /*2770*/  I2FP.F32.U32 R35, R95 ;  /* 0x0000005f00237245 */ /* 0x000fd20000201000 */
[C---:B------:R-:W-:Y:S01]  /*2780*/  @P0 FADD R9, -R48.reuse, R25 ;  /* 0x0000001930090221 */ /* 0x040fe20000000100 */
[----:B------:R-:W-:-:S05]  /*2790*/  @P0 FADD R32, -R48, R26 ;  /* 0x0000001a30200221 */ /* 0x000fca0000000100 */
[----:B------:R-:W-:Y:S01]  /*27a0*/  @P0 FMNMX3 R6, |R9|, |R32|, R6, !PT ;  /* 0x4000002009060276 */ /* 0x000fe20007800206 */
[----:B------:R-:W-:Y:S06]  /*27b0*/  @P1 BRA `(.L_x_84) ;  /* 0x00000000009c1947 */ /* 0x000fec0003800000 */
        /* <DEDUP_REMOVED lines=17> */
.L_x_87:
[----:B------:R-:W-:Y:S05]  /*28d0*/  BSYNC.RECONVERGENT B4 ;  /* 0x0000000000047941 */ /* 0x000fea0003800200 */
.L_x_86:
[----:B------:R-:W-:Y:S02]  /*28e0*/  IMAD.MOV.U32 R74, RZ, RZ, 0x1 ;  /* 0x00000001ff4a7424 */ /* 0x000fe400078e00ff */
[----:B------:R-:W-:Y:S01]  /*28f0*/  IMAD.MOV.U32 R41, RZ, RZ, R6 ;  /* 0x000000ffff297224 */ /* 0x000fe200078e0006 */
[----:B------:R-:W-:Y:S06]  /*2900*/  BRA `(.L_x_88) ;  /* 0x0000000000907947 */ /* 0x000fec0003800000 */
.L_x_85:
        /* <DEDUP_REMOVED lines=14> */
.L_x_90:
[----:B------:R-:W-:Y:S05]  /*29f0*/  BSYNC.RECONVERGENT B4 ;  /* 0x0000000000047941 */ /* 0x000fea0003800200 */
.L_x_89:
[----:B------:R-:W-:Y:S02]  /*2a00*/  IMAD.MOV.U32 R74, RZ, RZ, RZ ;  /* 0x000000ffff4a7224 */ /* 0x000fe400078e00ff */
[----:B------:R-:W-:Y:S01]  /*2a10*/  IMAD.MOV.U32 R41, RZ, RZ, R6 ;  /* 0x000000ffff297224 */ /* 0x000fe200078e0006 */
[----:B------:R-:W-:Y:S06]  /*2a20*/  BRA `(.L_x_88) ;  /* 0x0000000000487947 */ /* 0x000fec0003800000 */
.L_x_84:
        /* <DEDUP_REMOVED lines=15> */
.L_x_92:
[----:B------:R-:W-:Y:S05]  /*2b20*/  BSYNC.RECONVERGENT B4 ;  /* 0x0000000000047941 */ /* 0x000fea0003800200 */
.L_x_91:
[----:B------:R-:W-:Y:S02]  /*2b30*/  IMAD.MOV.U32 R74, RZ, RZ, 0x1 ;  /* 0x00000001ff4a7424 */ /* 0x000fe400078e00ff */
[----:B------:R-:W-:-:S07]  /*2b40*/  IMAD.MOV.U32 R41, RZ, RZ, R6 ;  /* 0x000000ffff297224 */ /* 0x000fce00078e0006 */
.L_x_88:
[----:B------:R-:W-:Y:S05]  /*2b50*/  BSYNC.RECONVERGENT B3 ;  /* 0x0000000000037941 */ /* 0x000fea0003800200 */
.L_x_83:
[----:B------:R-:W0:Y:S01]  /*2b60*/  I2F.U32.RP R6, R92 ;  /* 0x0000005c00067306 */ /* 0x000e220000209000 */
[----:B------:R-:W-:Y:S01]  /*2b70*/  IMAD.MOV.U32 R42, RZ, RZ, RZ ;  /* 0x000000ffff2a7224 */ /* 0x000fe200078e00ff */
[C---:B------:R-:W-:Y:S01]  /*2b80*/  ISETP.GE.U32.AND P2, PT, R63.reuse, R92, PT ;  /* 0x0000005c3f00720c */ /* 0x040fe20003f46070 */
[----:B------:R-:W-:Y:S01]  /*2b90*/  VIADD R35, R63, 0x1 ;  /* 0x000000013f237836 */ /* 0x000fe20000000000 */
[----:B------:R-:W-:Y:S04]  /*2ba0*/  BSSY.RECONVERGENT B3, `(.L_x_93) ;  /* 0x00001d0000037945 */ /* 0x000fe80003800200 */
[----:B0-----:R-:W0:Y:S07]  /*2bb0*/  MUFU.RCP R6, R6 ;  /* 0x0000000600067308 */ /* 0x001e2e0000001000 */
[----:B------:R-:W-:-:S04]  /*2bc0*/  @P2 IMAD.MOV R35, RZ, RZ, R63 ;  /* 0x000000ffff232224 */ /* 0x000fc800078e023f */
[----:B------:R-:W-:Y:S01]  /*2bd0*/  IMAD.MOV.U32 R63, RZ, RZ, R35 ;  /* 0x000000ffff3f7224 */ /* 0x000fe200078e0023 */
[----:B------:R-:W-:Y:S02]  /*2be0*/  ISETP.NE.AND P2, PT, R35, RZ, PT ;  /* 0x000000ff2300720c */ /* 0x000fe40003f45270 */
[----:B0-----:R-:W-:Y:S02]  /*2bf0*/  IADD3 R43, PT, PT, R6, 0xffffffe, RZ ;  /* 0x0ffffffe062b7810 */ /* 0x001fe40007ffe0ff */
[----:B------:R-:W-:-:S04]  /*2c00*/  LOP3.LUT R6, RZ, R92, RZ, 0x33, !PT ;  /* 0x0000005cff067212 */ /* 0x000fc800078e33ff */
[----:B------:R-:W0:Y:S02]  /*2c10*/  F2I.FTZ.U32.TRUNC.NTZ R43, R43 ;  /* 0x0000002b002b7305 */ /* 0x000e24000021f000 */
[----:B0-----:R-:W-:-:S04]  /*2c20*/  IMAD.MOV R9, RZ, RZ, -R43 ;  /* 0x000000ffff097224 */ /* 0x001fc800078e0a2b */
[----:B------:R-:W-:-:S04]  /*2c30*/  IMAD R9, R9, R92, RZ ;  /* 0x0000005c09097224 */ /* 0x000fc800078e02ff */
[----:B------:R-:W-:-:S04]  /*2c40*/  IMAD.HI.U32 R42, R43, R9, R42 ;  /* 0x000000092b2a7227 */ /* 0x000fc800078e002a */
[----:B------:R-:W-:Y:S02]  /*2c50*/  VIADD R9, R64, 0x1 ;  /* 0x0000000140097836 */ /* 0x000fe40000000000 */
[----:B------:R-:W-:Y:S02]  /*2c60*/  IMAD.MOV.U32 R43, RZ, RZ, RZ ;  /* 0x000000ffff2b7224 */ /* 0x000fe400078e00ff */
[----:B------:R-:W-:-:S05]  /*2c70*/  IMAD.HI.U32 R32, R42, R9, RZ ;  /* 0x000000092a207227 */ /* 0x000fca00078e00ff */
[----:B------:R-:W-:-:S05]  /*2c80*/  IADD3 R32, PT, PT, -R32, RZ, RZ ;  /* 0x000000ff20207210 */ /* 0x000fca0007ffe1ff */
[----:B------:R-:W-:Y:S01]  /*2c90*/  IMAD R9, R92, R32, R9 ;  /* 0x000000205c097224 */ /* 0x000fe200078e0209 */
[----:B------:R-:W-:-:S04]  /*2ca0*/  LEA R32, R64, UR10, 0x2 ;  /* 0x0000000a40207c11 */ /* 0x000fc8000f8e10ff */
[----:B------:R-:W-:Y:S01]  /*2cb0*/  ISETP.GE.U32.AND P0, PT, R9, R92, PT ;  /* 0x0000005c0900720c */ /* 0x000fe20003f06070 */
[----:B------:R0:W-:-:S12]  /*2cc0*/  STL [R32], R41 ;  /* 0x0000002920007387 */ /* 0x0001d80000100800 */
[----:B------:R-:W-:Y:S01]  /*2cd0*/  @P0 IMAD.IADD R9, R9, 0x1, -R92 ;  /* 0x0000000109090824 */ /* 0x000fe200078e0a5c */
[----:B------:R-:W-:-:S04]  /*2ce0*/  ISETP.NE.U32.AND P0, PT, R92, RZ, PT ;  /* 0x000000ff5c00720c */ /* 0x000fc80003f05070 */
[----:B------:R-:W-:-:S13]  /*2cf0*/  ISETP.GE.U32.AND P1, PT, R9, R92, PT ;  /* 0x0000005c0900720c */ /* 0x000fda0003f26070 */
[----:B------:R-:W-:-:S04]  /*2d00*/  @P1 IADD3 R9, PT, PT, R9, -R92, RZ ;  /* 0x8000005c09091210 */ /* 0x000fc80007ffe0ff */
[----:B------:R-:W-:Y:S01]  /*2d10*/  SEL R64, R6, R9, !P0 ;  /* 0x0000000906407207 */ /* 0x000fe20004000000 */
[----:B0-----:R-:W-:Y:S06]  /*2d20*/  @!P2 BRA `(.L_x_94) ;  /* 0x0000001800dca947 */ /* 0x001fec0003800000 */
[C---:B------:R-:W-:Y:S01]  /*2d30*/  ISETP.GE.U32.AND P1, PT, R63.reuse, 0x10, PT ;  /* 0x000000103f00780c */ /* 0x040fe20003f26070 */
[----:B------:R-:W-:Y:S01]  /*2d40*/  BSSY.RECONVERGENT B0, `(.L_x_95) ;  /* 0x00000cf000007945 */ /* 0x000fe20003800200 */
[----:B------:R-:W-:Y:S01]  /*2d50*/  ISETP.GE.U32.AND P2, PT, R63, R92, PT ;  /* 0x0000005c3f00720c */ /* 0x000fe20003f46070 */
[----:B------:R-:W-:Y:S02]  /*2d60*/  HFMA2 R32, -RZ, RZ, 0, 0 ;  /* 0x00000000ff207431 */ /* 0x000fe400000001ff */
[----:B------:R-:W-:Y:S01]  /*2d70*/  IMAD.MOV.U32 R9, RZ, RZ, RZ ;  /* 0x000000ffff097224 */ /* 0x000fe200078e00ff */
[----:B------:R-:W-:-:S07]  /*2d80*/  SEL R35, R64, RZ, P2 ;  /* 0x000000ff40237207 */ /* 0x000fce0001000000 */
[----:B------:R-:W-:Y:S05]  /*2d90*/  @!P1 BRA `(.L_x_96) ;  /* 0x0000000c00249947 */ /* 0x000fea0003800000 */
[----:B------:R-:W-:Y:S01]  /*2da0*/  LOP3.LUT R32, R63, 0xfffffff0, RZ, 0xc0, !PT ;  /* 0xfffffff03f207812 */ /* 0x000fe200078ec0ff */
[----:B------:R-:W-:Y:S01]  /*2db0*/  BSSY.RECONVERGENT B1, `(.L_x_96) ;  /* 0x00000c7000017945 */ /* 0x000fe20003800200 */
[----:B------:R-:W-:Y:S02]  /*2dc0*/  VIADD R35, R35, 0x7 ;  /* 0x0000000723237836 */ /* 0x000fe40000000000 */
[----:B------:R-:W-:Y:S02]  /*2dd0*/  IMAD.MOV.U32 R9, RZ, RZ, RZ ;  /* 0x000000ffff097224 */ /* 0x000fe400078e00ff */
[----:B------:R-:W-:-:S07]  /*2de0*/  IMAD.MOV R108, RZ, RZ, -R32 ;  /* 0x000000ffff6c7224 */ /* 0x000fce00078e0a20 */
.L_x_97:
[C---:B------:R-:W-:Y:S01]  /*2df0*/  IADD3 R119, PT, PT, R35.reuse, -0x7, RZ ;  /* 0xfffffff923777810 */ /* 0x040fe20007ffe0ff */
[C---:B------:R-:W-:Y:S01]  /*2e00*/  VIADD R121, R35.reuse, 0xfffffffa ;  /* 0xfffffffa23797836 */ /* 0x040fe20000000000 */
[C---:B------:R-:W-:Y:S01]  /*2e10*/  IADD3 R111, PT, PT, R35.reuse, -0x3, RZ ;  /* 0xfffffffd236f7810 */ /* 0x040fe20007ffe0ff */
[C---:B------:R-:W-:Y:S01]  /*2e20*/  VIADD R109, R35.reuse, 0xffffffff ;  /* 0xffffffff236d7836 */ /* 0x040fe20000000000 */
[C---:B------:R-:W-:Y:S01]  /*2e30*/  IADD3 R105, PT, PT, R35.reuse, 0x1, RZ ;  /* 0x0000000123697810 */ /* 0x040fe20007ffe0ff */
[----:B------:R-:W-:Y:S01]  /*2e40*/  IMAD.HI.U32 R43, R42, R119, RZ ;  /* 0x000000772a2b7227 */ /* 0x000fe200078e00ff */
[----:B------:R-:W-:-:S03]  /*2e50*/  IADD3 R99, PT, PT, R35, 0x4, RZ ;  /* 0x0000000423637810 */ /* 0x000fc60007ffe0ff */
[----:B------:R-:W-:-:S04]  /*2e60*/  IMAD.HI.U32 R48, R42, R121, RZ ;  /* 0x000000792a307227 */ /* 0x000fc800078e00ff */
[----:B------:R-:W-:Y:S02]  /*2e70*/  IMAD.MOV R53, RZ, RZ, -R43 ;  /* 0x000000ffff357224 */ /* 0x000fe400078e0a2b */
[----:B------:R-:W-:Y:S02]  /*2e80*/  IMAD.MOV R48, RZ, RZ, -R48 ;  /* 0x000000ffff307224 */ /* 0x000fe400078e0a30 */
[C---:B------:R-:W-:Y:S02]  /*2e90*/  IMAD R119, R92.reuse, R53, R119 ;  /* 0x000000355c777224 */ /* 0x040fe400078e0277 */
[----:B------:R-:W-:Y:S02]  /*2ea0*/  IMAD R121, R92, R48, R121 ;  /* 0x000000305c797224 */ /* 0x000fe400078e0279 */
[C---:B------:R-:W-:Y:S01]  /*2eb0*/  IMAD.HI.U32 R48, R42.reuse, R109, RZ ;  /* 0x0000006d2a307227 */ /* 0x040fe200078e00ff */
[-C--:B------:R-:W-:Y:S02]  /*2ec0*/  ISETP.GE.U32.AND P1, PT, R119, R92.reuse, PT ;  /* 0x0000005c7700720c */ /* 0x080fe40003f26070 */
[----:B------:R-:W-:Y:S01]  /*2ed0*/  ISETP.GE.U32.AND P2, PT, R121, R92, PT ;  /* 0x0000005c7900720c */ /* 0x000fe20003f46070 */
[----:B------:R-:W-:Y:S01]  /*2ee0*/  IMAD.HI.U32 R43, R42, R111, RZ ;  /* 0x0000006f2a2b7227 */ /* 0x000fe200078e00ff */
[----:B------:R-:W-:-:S03]  /*2ef0*/  IADD3 R48, PT, PT, -R48, RZ, RZ ;  /* 0x000000ff30307210 */ /* 0x000fc60007ffe1ff */
[----:B------:R-:W-:Y:S02]  /*2f00*/  VIADD R117, R35, 0xfffffffb ;  /* 0xfffffffb23757836 */ /* 0x000fe40000000000 */
[----:B------:R-:W-:Y:S02]  /*2f10*/  IMAD R109, R92, R48, R109 ;  /* 0x000000305c6d7224 */ /* 0x000fe400078e026d */
[----:B------:R-:W-:-:S04]  /*2f20*/  IMAD.HI.U32 R48, R42, R35, RZ ;  /* 0x000000232a307227 */ /* 0x000fc800078e00ff */
[----:B------:R-:W-:Y:S01]  /*2f30*/  IMAD.MOV R107, RZ, RZ, -R48 ;  /* 0x000000ffff6b7224 */ /* 0x000fe200078e0a30 */
[-C--:B------:R-:W-:Y:S01]  /*2f40*/  @P2 IADD3 R121, PT, PT, R121, -R92.reuse, RZ ;  /* 0x8000005c79792210 */ /* 0x080fe20007ffe0ff */
[----:B------:R-:W-:Y:S02]  /*2f50*/  @P1 IMAD.IADD R119, R119, 0x1, -R92 ;  /* 0x0000000177771824 */ /* 0x000fe400078e0a5c */
[----:B------:R-:W-:Y:S01]  /*2f60*/  IMAD.MOV R43, RZ, RZ, -R43 ;  /* 0x000000ffff2b7224 */ /* 0x000fe200078e0a2b */
[-C--:B------:R-:W-:Y:S01]  /*2f70*/  ISETP.GE.U32.AND P3, PT, R121, R92.reuse, PT ;  /* 0x0000005c7900720c */ /* 0x080fe20003f66070 */
[----:B------:R-:W-:Y:S01]  /*2f80*/  VIADD R113, R35, 0xfffffffe ;  /* 0xfffffffe23717836 */ /* 0x000fe20000000000 */
[----:B------:R-:W-:Y:S01]  /*2f90*/  ISETP.GE.U32.AND P4, PT, R119, R92, PT ;  /* 0x0000005c7700720c */ /* 0x000fe20003f86070 */
[----:B------:R-:W-:Y:S02]  /*2fa0*/  VIADD R115, R35, 0xfffffffc ;  /* 0xfffffffc23737836 */ /* 0x000fe40000000000 */
[----:B------:R-:W-:-:S02]  /*2fb0*/  IMAD R107, R92, R107, R35 ;  /* 0x0000006b5c6b7224 */ /* 0x000fc400078e0223 */
[----:B------:R-:W-:-:S03]  /*2fc0*/  IMAD.HI.U32 R51, R42, R117, RZ ;  /* 0x000000752a337227 */ /* 0x000fc600078e00ff */
[-C--:B------:R-:W-:Y:S01]  /*2fd0*/  ISETP.GE.U32.AND P2, PT, R107, R92.reuse, PT ;  /* 0x0000005c6b00720c */ /* 0x080fe20003f46070 */
[----:B------:R-:W-:Y:S02]  /*2fe0*/  IMAD R111, R92, R43, R111 ;  /* 0x0000002b5c6f7224 */ /* 0x000fe400078e026f */
[C---:B------:R-:W-:Y:S02]  /*2ff0*/  IMAD.HI.U32 R43, R42.reuse, R113, RZ ;  /* 0x000000712a2b7227 */ /* 0x040fe400078e00ff */
[-C--:B------:R-:W-:Y:S02]  /*3000*/  @P4 IADD3 R119, PT, PT, R119, -R92.reuse, RZ ;  /* 0x8000005c77774210 */ /* 0x080fe40007ffe0ff */
[----:B------:R-:W-:Y:S01]  /*3010*/  IMAD.HI.U32 R52, R42, R115, RZ ;  /* 0x000000732a347227 */ /* 0x000fe200078e00ff */
[----:B------:R-:W-:Y:S02]  /*3020*/  ISETP.GE.U32.AND P5, PT, R111, R92, PT ;  /* 0x0000005c6f00720c */ /* 0x000fe40003fa6070 */
[----:B------:R-:W-:Y:S01]  /*3030*/  SEL R119, R6, R119, !P0 ;  /* 0x0000007706777207 */ /* 0x000fe20004000000 */
[----:B------:R-:W-:Y:S01]  /*3040*/  IMAD.MOV R51, RZ, RZ, -R51 ;  /* 0x000000ffff337224 */ /* 0x000fe200078e0a33 */
[----:B------:R-:W-:Y:S01]  /*3050*/  IADD3 R52, PT, PT, -R52, RZ, RZ ;  /* 0x000000ff34347210 */ /* 0x000fe20007ffe1ff */
[----:B------:R-:W-:-:S02]  /*3060*/  IMAD.MOV R53, RZ, RZ, -R43 ;  /* 0x000000ffff357224 */ /* 0x000fc400078e0a2b */
[C---:B------:R-:W-:Y:S02]  /*3070*/  VIADD R101, R35.reuse, 0x3 ;  /* 0x0000000323657836 */ /* 0x040fe40000000000 */
[C---:B------:R-:W-:Y:S02]  /*3080*/  IMAD R117, R92.reuse, R51, R117 ;  /* 0x000000335c757224 */ /* 0x040fe400078e0275 */
[----:B------:R-:W-:Y:S02]  /*3090*/  IMAD R113, R92, R53, R113 ;  /* 0x000000355c717224 */ /* 0x000fe400078e0271 */
[----:B------:R-:W-:Y:S01]  /*30a0*/  VIADD R103, R35, 0x2 ;  /* 0x0000000223677836 */ /* 0x000fe20000000000 */
[-C--:B------:R-:W-:Y:S01]  /*30b0*/  ISETP.GE.U32.AND P1, PT, R117, R92.reuse, PT ;  /* 0x0000005c7500720c */ /* 0x080fe20003f26070 */
[----:B------:R-:W-:Y:S01]  /*30c0*/  IMAD.HI.U32 R51, R42, R105, RZ ;  /* 0x000000692a337227 */ /* 0x000fe200078e00ff */
[----:B------:R-:W-:-:S03]  /*30d0*/  ISETP.GE.U32.AND P4, PT, R113, R92, PT ;  /* 0x0000005c7100720c */ /* 0x000fc60003f86070 */
[----:B------:R-:W-:-:S04]  /*30e0*/  IMAD.HI.U32 R43, R42, R101, RZ ;  /* 0x000000652a2b7227 */ /* 0x000fc800078e00ff */
[----:B------:R-:W-:Y:S02]  /*30f0*/  IMAD R115, R92, R52, R115 ;  /* 0x000000345c737224 */ /* 0x000fe400078e0273 */
[C---:B------:R-:W-:Y:S02]  /*3100*/  IMAD.HI.U32 R52, R42.reuse, R103, RZ ;  /* 0x000000672a347227 */ /* 0x040fe400078e00ff */
[-C--:B------:R-:W-:Y:S02]  /*3110*/  @P1 IADD3 R117, PT, PT, R117, -R92.reuse, RZ ;  /* 0x8000005c75751210 */ /* 0x080fe40007ffe0ff */
[----:B------:R-:W-:Y:S01]  /*3120*/  IMAD.MOV R51, RZ, RZ, -R51 ;  /* 0x000000ffff337224 */ /* 0x000fe200078e0a33 */
[----:B------:R-:W-:Y:S01]  /*3130*/  ISETP.GE.U32.AND P6, PT, R115, R92, PT ;  /* 0x0000005c7300720c */ /* 0x000fe20003fc6070 */
[----:B------:R-:W-:Y:S02]  /*3140*/  IMAD.MOV R43, RZ, RZ, -R43 ;  /* 0x000000ffff2b7224 */ /* 0x000fe400078e0a2b */
[----:B------:R-:W-:-:S04]  /*3150*/  IMAD.HI.U32 R48, R42, R99, RZ ;  /* 0x000000632a307227 */ /* 0x000fc800078e00ff */
[----:B------:R-:W-:Y:S02]  /*3160*/  VIADD R55, R35, 0x5 ;  /* 0x0000000523377836 */ /* 0x000fe40000000000 */
[----:B------:R-:W-:Y:S02]  /*3170*/  @P2 IMAD.IADD R107, R107, 0x1, -R92 ;  /* 0x000000016b6b2824 */ /* 0x000fe400078e0a5c */
[----:B------:R-:W-:Y:S02]  /*3180*/  IMAD.MOV R52, RZ, RZ, -R52 ;  /* 0x000000ffff347224 */ /* 0x000fe400078e0a34 */
[----:B------:R-:W-:Y:S01]  /*3190*/  @P3 IMAD.IADD R121, R121, 0x1, -R92 ;  /* 0x0000000179793824 */ /* 0x000fe200078e0a5c */
[-C--:B------:R-:W-:Y:S01]  /*31a0*/  ISETP.GE.U32.AND P3, PT, R109, R92.reuse, PT ;  /* 0x0000005c6d00720c */ /* 0x080fe20003f66070 */
[C---:B------:R-:W-:Y:S01]  /*31b0*/  IMAD R105, R92.reuse, R51, R105 ;  /* 0x000000335c697224 */ /* 0x040fe200078e0269 */
[-C--:B------:R-:W-:Y:S01]  /*31c0*/  ISETP.GE.U32.AND P2, PT, R107, R92.reuse, PT ;  /* 0x0000005c6b00720c */ /* 0x080fe20003f46070 */
[----:B------:R-:W-:Y:S01]  /*31d0*/  IMAD R101, R92, R43, R101 ;  /* 0x0000002b5c657224 */ /* 0x000fe200078e0265 */
[C---:B------:R-:W-:Y:S01]  /*31e0*/  IADD3 R43, PT, PT, R35.reuse, 0x8, RZ ;  /* 0x00000008232b7810 */ /* 0x040fe20007ffe0ff */
[----:B------:R-:W-:Y:S01]  /*31f0*/  VIADD R53, R35, 0x6 ;  /* 0x0000000623357836 */ /* 0x000fe20000000000 */
[----:B------:R-:W-:Y:S01]  /*3200*/  ISETP.GE.U32.AND P1, PT, R105, R92, PT ;  /* 0x0000005c6900720c */ /* 0x000fe20003f26070 */
[----:B------:R-:W-:Y:S01]  /*3210*/  IMAD.MOV R48, RZ, RZ, -R48 ;  /* 0x000000ffff307224 */ /* 0x000fe200078e0a30 */
[----:B------:R-:W-:Y:S01]  /*3220*/  SEL R121, R6, R121, !P0 ;  /* 0x0000007906797207 */ /* 0x000fe20004000000 */
[----:B------:R-:W-:-:S04]  /*3230*/  IMAD.HI.U32 R51, R42, R55, RZ ;  /* 0x000000372a337227 */ /* 0x000fc800078e00ff */
[----:B------:R-:W-:Y:S01]  /*3240*/  IMAD R103, R92, R52, R103 ;  /* 0x000000345c677224 */ /* 0x000fe200078e0267 */
[----:B------:R-:W-:Y:S01]  /*3250*/  @P3 IADD3 R109, PT, PT, R109, -R92, RZ ;  /* 0x8000005c6d6d3210 */ /* 0x000fe20007ffe0ff */
[----:B------:R-:W-:-:S04]  /*3260*/  IMAD.HI.U32 R52, R42, R53, RZ ;  /* 0x000000352a347227 */ /* 0x000fc800078e00ff */
[----:B------:R-:W-:Y:S02]  /*3270*/  IMAD R99, R92, R48, R99 ;  /* 0x000000305c637224 */ /* 0x000fe400078e0263 */
[----:B------:R-:W-:Y:S01]  /*3280*/  @P5 IMAD.IADD R111, R111, 0x1, -R92 ;  /* 0x000000016f6f5824 */ /* 0x000fe200078e0a5c */
[-C--:B------:R-:W-:Y:S01]  /*3290*/  ISETP.GE.U32.AND P5, PT, R101, R92.reuse, PT ;  /* 0x0000005c6500720c */ /* 0x080fe20003fa6070 */
[----:B------:R-:W-:Y:S02]  /*32a0*/  VIADD R123, R35, 0x7 ;  /* 0x00000007237b7836 */ /* 0x000fe40000000000 */
[----:B------:R-:W-:Y:S02]  /*32b0*/  IMAD.MOV R51, RZ, RZ, -R51 ;  /* 0x000000ffff337224 */ /* 0x000fe400078e0a33 */
[----:B------:R-:W-:Y:S02]  /*32c0*/  IMAD.MOV R52, RZ, RZ, -R52 ;  /* 0x000000ffff347224 */ /* 0x000fe400078e0a34 */
[----:B------:R-:W-:Y:S01]  /*32d0*/  @P4 IMAD.IADD R113, R113, 0x1, -R92 ;  /* 0x0000000171714824 */ /* 0x000fe200078e0a5c */
[----:B------:R-:W-:Y:S01]  /*32e0*/  ISETP.GE.U32.AND P4, PT, R99, R92, PT ;  /* 0x0000005c6300720c */ /* 0x000fe20003f86070 */
[----:B------:R-:W-:-:S04]  /*32f0*/  IMAD.HI.U32 R48, R42, R123, RZ ;  /* 0x0000007b2a307227 */ /* 0x000fc800078e00ff */
[C---:B------:R-:W-:Y:S01]  /*3300*/  IMAD R55, R92.reuse, R51, R55 ;  /* 0x000000335c377224 */ /* 0x040fe200078e0237 */
[----:B------:R-:W-:Y:S01]  /*3310*/  @P5 IADD3 R101, PT, PT, R101, -R92, RZ ;  /* 0x8000005c65655210 */ /* 0x000fe20007ffe0ff */
[C---:B------:R-:W-:Y:S01]  /*3320*/  IMAD R53, R92.reuse, R52, R53 ;  /* 0x000000345c357224 */ /* 0x040fe200078e0235 */
[-C--:B------:R-:W-:Y:S01]  /*3330*/  ISETP.GE.U32.AND P5, PT, R117, R92.reuse, PT ;  /* 0x0000005c7500720c */ /* 0x080fe20003fa6070 */
[----:B------:R-:W-:Y:S01]  /*3340*/  IMAD.MOV R48, RZ, RZ, -R48 ;  /* 0x000000ffff307224 */ /* 0x000fe200078e0a30 */
[-C--:B------:R-:W-:Y:S01]  /*3350*/  ISETP.GE.U32.AND P3, PT, R55, R92.reuse, PT ;  /* 0x0000005c3700720c */ /* 0x080fe20003f66070 */
[--C-:B------:R-:W-:Y:S01]  /*3360*/  @P2 IMAD.IADD R107, R107, 0x1, -R92.reuse ;  /* 0x000000016b6b2824 */ /* 0x100fe200078e0a5c */
[----:B------:R-:W-:Y:S01]  /*3370*/  ISETP.GE.U32.AND P2, PT, R53, R92, PT ;  /* 0x0000005c3500720c */ /* 0x000fe20003f46070 */
[----:B------:R-:W-:Y:S01]  /*3380*/  IMAD R51, R92, R48, R123 ;  /* 0x000000305c337224 */ /* 0x000fe200078e027b */
[----:B------:R-:W-:Y:S01]  /*3390*/  LEA R48, R119, UR10, 0x2 ;  /* 0x0000000a77307c11 */ /* 0x000fe2000f8e10ff */
[--C-:B------:R-:W-:Y:S01]  /*33a0*/  @P6 IMAD.IADD R115, R115, 0x1, -R92.reuse ;  /* 0x0000000173736824 */ /* 0x100fe200078e0a5c */
[-C--:B------:R-:W-:Y:S01]  /*33b0*/  ISETP.GE.U32.AND P6, PT, R103, R92.reuse, PT ;  /* 0x0000005c6700720c */ /* 0x080fe20003fc6070 */
[--C-:B------:R-:W-:Y:S01]  /*33c0*/  @P1 IMAD.IADD R105, R105, 0x1, -R92.reuse ;  /* 0x0000000169691824 */ /* 0x100fe200078e0a5c */
[-C--:B------:R-:W-:Y:S01]  /*33d0*/  ISETP.GE.U32.AND P1, PT, R51, R92.reuse, PT ;  /* 0x0000005c3300720c */ /* 0x080fe20003f26070 */
[--C-:B------:R-:W-:Y:S01]  /*33e0*/  @P4 IMAD.IADD R99, R99, 0x1, -R92.reuse ;  /* 0x0000000163634824 */ /* 0x100fe200078e0a5c */
[-C--:B------:R-:W-:Y:S01]  /*33f0*/  ISETP.GE.U32.AND P4, PT, R115, R92.reuse, PT ;  /* 0x0000005c7300720c */ /* 0x080fe20003f86070 */
[----:B------:R-:W-:Y:S01]  /*3400*/  IMAD.HI.U32 R54, R42, R43, RZ ;  /* 0x0000002b2a367227 */ /* 0x000fe200078e00ff */
[----:B------:R-:W-:Y:S01]  /*3410*/  LEA R52, R121, UR10, 0x2 ;  /* 0x0000000a79347c11 */ /* 0x000fe2000f8e10ff */
[----:B------:R-:W2:Y:S02]  /*3420*/  LDL R48, [R48] ;  /* 0x0000000030307983 */ /* 0x000ea40000100800 */
[--C-:B------:R-:W-:Y:S01]  /*3430*/  @P3 IMAD.IADD R55, R55, 0x1, -R92.reuse ;  /* 0x0000000137373824 */ /* 0x100fe200078e0a5c */
[-C--:B------:R-:W-:Y:S01]  /*3440*/  ISETP.GE.U32.AND P3, PT, R111, R92.reuse, PT ;  /* 0x0000005c6f00720c */ /* 0x080fe20003f66070 */
[--C-:B------:R-:W-:Y:S01]  /*3450*/  @P2 IMAD.IADD R53, R53, 0x1, -R92.reuse ;  /* 0x0000000135352824 */ /* 0x100fe200078e0a5c */
[-C--:B------:R-:W-:Y:S01]  /*3460*/  ISETP.GE.U32.AND P2, PT, R113, R92.reuse, PT ;  /* 0x0000005c7100720c */ /* 0x080fe20003f46070 */
[----:B------:R-:W-:Y:S01]  /*3470*/  @P5 IMAD.IADD R117, R117, 0x1, -R92 ;  /* 0x0000000175755824 */ /* 0x000fe200078e0a5c */
[----:B------:R-:W3:Y:S01]  /*3480*/  LDL R52, [R52] ;  /* 0x0000000034347983 */ /* 0x000ee20000100800 */
[-C--:B------:R-:W-:Y:S01]  /*3490*/  @P1 IADD3 R51, PT, PT, R51, -R92.reuse, RZ ;  /* 0x8000005c33331210 */ /* 0x080fe20007ffe0ff */
[----:B------:R-:W-:Y:S01]  /*34a0*/  IMAD.MOV R54, RZ, RZ, -R54 ;  /* 0x000000ffff367224 */ /* 0x000fe200078e0a36 */
[----:B------:R-:W-:Y:S01]  /*34b0*/  ISETP.GE.U32.AND P1, PT, R109, R92, PT ;  /* 0x0000005c6d00720c */ /* 0x000fe20003f26070 */
[--C-:B------:R-:W-:Y:S01]  /*34c0*/  @P4 IMAD.IADD R115, R115, 0x1, -R92.reuse ;  /* 0x0000000173734824 */ /* 0x100fe200078e0a5c */
[----:B------:R-:W-:Y:S01]  /*34d0*/  SEL R117, R6, R117, !P0 ;  /* 0x0000007506757207 */ /* 0x000fe20004000000 */
[----:B------:R-:W-:Y:S01]  /*34e0*/  IMAD R43, R92, R54, R43 ;  /* 0x000000365c2b7224 */ /* 0x000fe200078e022b */
[-C--:B------:R-:W-:Y:S01]  /*34f0*/  ISETP.GE.U32.AND P5, PT, R105, R92.reuse, PT ;  /* 0x0000005c6900720c */ /* 0x080fe20003fa6070 */
[----:B------:R-:W-:Y:S01]  /*3500*/  @P6 IMAD.IADD R103, R103, 0x1, -R92 ;  /* 0x0000000167676824 */ /* 0x000fe200078e0a5c */
[----:B------:R-:W-:-:S02]  /*3510*/  @P3 IADD3 R111, PT, PT, R111, -R92, RZ ;  /* 0x8000005c6f6f3210 */ /* 0x000fc40007ffe0ff */
[C---:B------:R-:W-:Y:S01]  /*3520*/  SEL R115, R6.reuse, R115, !P0 ;  /* 0x0000007306737207 */ /* 0x040fe20004000000 */
[--C-:B------:R-:W-:Y:S01]  /*3530*/  @P2 IMAD.IADD R113, R113, 0x1, -R92.reuse ;  /* 0x0000000171712824 */ /* 0x100fe200078e0a5c */
[----:B------:R-:W-:Y:S02]  /*3540*/  LEA R54, R117, UR10, 0x2 ;  /* 0x0000000a75367c11 */ /* 0x000fe4000f8e10ff */
[C---:B------:R-:W-:Y:S01]  /*3550*/  SEL R111, R6.reuse, R111, !P0 ;  /* 0x0000006f066f7207 */ /* 0x040fe20004000000 */
[----:B------:R-:W-:Y:S01]  /*3560*/  @P1 IMAD.IADD R109, R109, 0x1, -R92 ;  /* 0x000000016d6d1824 */ /* 0x000fe200078e0a5c */
[----:B------:R-:W-:Y:S02]  /*3570*/  LEA R56, R115, UR10, 0x2 ;  /* 0x0000000a73387c11 */ /* 0x000fe4000f8e10ff */
[----:B------:R-:W4:Y:S01]  /*3580*/  LDL R54, [R54] ;  /* 0x0000000036367983 */ /* 0x000f220000100800 */
[----:B------:R-:W-:Y:S02]  /*3590*/  ISETP.GE.U32.AND P4, PT, R103, R92, PT ;  /* 0x0000005c6700720c */ /* 0x000fe40003f86070 */
[----:B------:R-:W-:Y:S01]  /*35a0*/  SEL R113, R6, R113, !P0 ;  /* 0x0000007106717207 */ /* 0x000fe20004000000 */
[----:B------:R-:W5:Y:S01]  /*35b0*/  LDL R56, [R56] ;  /* 0x0000000038387983 */ /* 0x000f620000100800 */
[----:B------:R-:W-:-:S02]  /*35c0*/  LEA R104, R111, UR10, 0x2 ;  /* 0x0000000a6f687c11 */ /* 0x000fc4000f8e10ff */
[-C--:B------:R-:W-:Y:S02]  /*35d0*/  ISETP.GE.U32.AND P3, PT, R101, R92.reuse, PT ;  /* 0x0000005c6500720c */ /* 0x080fe40003f66070 */
[-C--:B------:R-:W-:Y:S02]  /*35e0*/  ISETP.GE.U32.AND P6, PT, R43, R92.reuse, PT ;  /* 0x0000005c2b00720c */ /* 0x080fe40003fc6070 */
[----:B------:R-:W-:Y:S01]  /*35f0*/  LEA R106, R113, UR10, 0x2 ;  /* 0x0000000a716a7c11 */ /* 0x000fe2000f8e10ff */
[----:B------:R-:W5:Y:S01]  /*3600*/  LDL R104, [R104] ;  /* 0x0000000068687983 */ /* 0x000f620000100800 */
[C---:B------:R-:W-:Y:S01]  /*3610*/  SEL R109, R6.reuse, R109, !P0 ;  /* 0x0000006d066d7207 */ /* 0x040fe20004000000 */
[----:B------:R-:W-:Y:S01]  /*3620*/  @P5 IMAD.IADD R105, R105, 0x1, -R92 ;  /* 0x0000000169695824 */ /* 0x000fe200078e0a5c */
[----:B------:R-:W-:Y:S02]  /*3630*/  ISETP.GE.U32.AND P2, PT, R99, R92, PT ;  /* 0x0000005c6300720c */ /* 0x000fe40003f46070 */
[----:B------:R-:W-:Y:S01]  /*3640*/  SEL R107, R6, R107, !P0 ;  /* 0x0000006b066b7207 */ /* 0x000fe20004000000 */
[----:B------:R-:W5:Y:S01]  /*3650*/  LDL R106, [R106] ;  /* 0x000000006a6a7983 */ /* 0x000f620000100800 */
[----:B------:R-:W-:-:S02]  /*3660*/  LEA R109, R109, UR10, 0x2 ;  /* 0x0000000a6d6d7c11 */ /* 0x000fc4000f8e10ff */
[-C--:B------:R-:W-:Y:S02]  /*3670*/  ISETP.GE.U32.AND P1, PT, R55, R92.reuse, PT ;  /* 0x0000005c3700720c */ /* 0x080fe40003f26070 */
[-C--:B------:R-:W-:Y:S01]  /*3680*/  @P4 IADD3 R103, PT, PT, R103, -R92.reuse, RZ ;  /* 0x8000005c67674210 */ /* 0x080fe20007ffe0ff */
[--C-:B------:R-:W-:Y:S01]  /*3690*/  @P3 IMAD.IADD R101, R101, 0x1, -R92.reuse ;  /* 0x0000000165653824 */ /* 0x100fe200078e0a5c */
[----:B------:R-:W-:Y:S01]  /*36a0*/  LEA R107, R107, UR10, 0x2 ;  /* 0x0000000a6b6b7c11 */ /* 0x000fe2000f8e10ff */
[----:B------:R-:W-:Y:S01]  /*36b0*/  @P6 IMAD.IADD R43, R43, 0x1, -R92 ;  /* 0x000000012b2b6824 */ /* 0x000fe200078e0a5c */
[C---:B------:R-:W-:Y:S02]  /*36c0*/  SEL R110, R6.reuse, R105, !P0 ;  /* 0x00000069066e7207 */ /* 0x040fe40004000000 */
[----:B------:R0:W5:Y:S01]  /*36d0*/  LDL R105, [R109] ;  /* 0x000000006d697983 */ /* 0x0001620000100800 */
[----:B------:R-:W-:Y:S02]  /*36e0*/  ISETP.GE.U32.AND P5, PT, R53, R92, PT ;  /* 0x0000005c3500720c */ /* 0x000fe40003fa6070 */
[----:B------:R-:W-:-:S02]  /*36f0*/  SEL R111, R6, R103, !P0 ;  /* 0x00000067066f7207 */ /* 0x000fc40004000000 */
[----:B------:R-:W-:Y:S01]  /*3700*/  LEA R110, R110, UR10, 0x2 ;  /* 0x0000000a6e6e7c11 */ /* 0x000fe2000f8e10ff */
[----:B------:R1:W5:Y:S01]  /*3710*/  LDL R103, [R107] ;  /* 0x000000006b677983 */ /* 0x0003620000100800 */
[-C--:B------:R-:W-:Y:S01]  /*3720*/  ISETP.GE.U32.AND P4, PT, R51, R92.reuse, PT ;  /* 0x0000005c3300720c */ /* 0x080fe20003f86070 */
[--C-:B------:R-:W-:Y:S01]  /*3730*/  @P2 IMAD.IADD R99, R99, 0x1, -R92.reuse ;  /* 0x0000000163632824 */ /* 0x100fe200078e0a5c */
[C---:B------:R-:W-:Y:S02]  /*3740*/  SEL R112, R6.reuse, R101, !P0 ;  /* 0x0000006506707207 */ /* 0x040fe40004000000 */
[----:B------:R-:W-:Y:S01]  /*3750*/  LEA R111, R111, UR10, 0x2 ;  /* 0x0000000a6f6f7c11 */ /* 0x000fe2000f8e10ff */
[----:B------:R1:W5:Y:S01]  /*3760*/  LDL R101, [R110] ;  /* 0x000000006e657983 */ /* 0x0003620000100800 */
[----:B------:R-:W-:Y:S01]  /*3770*/  ISETP.GE.U32.AND P6, PT, R43, R92, PT ;  /* 0x0000005c2b00720c */ /* 0x000fe20003fc6070 */
[----:B------:R-:W-:Y:S01]  /*3780*/  @P1 IMAD.IADD R55, R55, 0x1, -R92 ;  /* 0x0000000137371824 */ /* 0x000fe200078e0a5c */
[----:B------:R-:W-:-:S02]  /*3790*/  SEL R113, R6, R99, !P0 ;  /* 0x0000006306717207 */ /* 0x000fc40004000000 */
[----:B------:R-:W-:Y:S01]  /*37a0*/  LEA R112, R112, UR10, 0x2 ;  /* 0x0000000a70707c11 */ /* 0x000fe2000f8e10ff */
[----:B------:R1:W5:Y:S01]  /*37b0*/  LDL R99, [R111] ;  /* 0x000000006f637983 */ /* 0x0003620000100800 */
[----:B------:R-:W-:Y:S02]  /*37c0*/  @P5 IADD3 R53, PT, PT, R53, -R92, RZ ;  /* 0x8000005c35355210 */ /* 0x000fe40007ffe0ff */
[C---:B0-----:R-:W-:Y:S02]  /*37d0*/  SEL R109, R6.reuse, R55, !P0 ;  /* 0x00000037066d7207 */ /* 0x041fe40004000000 */
[----:B------:R-:W-:Y:S01]  /*37e0*/  LEA R113, R113, UR10, 0x2 ;  /* 0x0000000a71717c11 */ /* 0x000fe2000f8e10ff */
[----:B------:R-:W5:Y:S01]  /*37f0*/  LDL R55, [R112] ;  /* 0x0000000070377983 */ /* 0x000f620000100800 */
[--C-:B------:R-:W-:Y:S01]  /*3800*/  @P4 IMAD.IADD R51, R51, 0x1, -R92.reuse ;  /* 0x0000000133334824 */ /* 0x100fe200078e0a5c */
[C---:B-1----:R-:W-:Y:S02]  /*3810*/  SEL R107, R6.reuse, R53, !P0 ;  /* 0x00000035066b7207 */ /* 0x042fe40004000000 */
[----:B------:R-:W-:Y:S01]  /*3820*/  LEA R109, R109, UR10, 0x2 ;  /* 0x0000000a6d6d7c11 */ /* 0x000fe2000f8e10ff */
[----:B------:R-:W5:Y:S01]  /*3830*/  LDL R53, [R113] ;  /* 0x0000000071357983 */ /* 0x000f620000100800 */
[----:B------:R-:W-:Y:S01]  /*3840*/  @P6 IMAD.IADD R43, R43, 0x1, -R92 ;  /* 0x000000012b2b6824 */ /* 0x000fe200078e0a5c */
[----:B------:R-:W-:-:S02]  /*3850*/  SEL R110, R6, R51, !P0 ;  /* 0x00000033066e7207 */ /* 0x000fc40004000000 */
[----:B------:R-:W-:Y:S01]  /*3860*/  LEA R107, R107, UR10, 0x2 ;  /* 0x0000000a6b6b7c11 */ /* 0x000fe2000f8e10ff */
[----:B------:R-:W5:Y:S01]  /*3870*/  LDL R51, [R109] ;  /* 0x000000006d337983 */ /* 0x000f620000100800 */
[----:B------:R-:W-:Y:S02]  /*3880*/  SEL R111, R6, R43, !P0 ;  /* 0x0000002b066f7207 */ /* 0x000fe40004000000 */
[----:B------:R-:W-:Y:S02]  /*3890*/  LEA R43, R110, UR10, 0x2 ;  /* 0x0000000a6e2b7c11 */ /* 0x000fe4000f8e10ff */
[----:B------:R-:W5:Y:S01]  /*38a0*/  LDL R110, [R107] ;  /* 0x000000006b6e7983 */ /* 0x000f620000100800 */
[----:B------:R-:W-:-:S03]  /*38b0*/  LEA R111, R111, UR10, 0x2 ;  /* 0x0000000a6f6f7c11 */ /* 0x000fc6000f8e10ff */
[----:B------:R-:W5:Y:S04]  /*38c0*/  LDL R112, [R43] ;  /* 0x000000002b707983 */ /* 0x000f680000100800 */
[----:B------:R-:W5:Y:S01]  /*38d0*/  LDL R114, [R111] ;  /* 0x000000006f727983 */ /* 0x000f620000100800 */
[----:B------:R-:W-:-:S05]  /*38e0*/  VIADD R108, R108, 0x10 ;  /* 0x000000106c6c7836 */ /* 0x000fca0000000000 */
[----:B------:R-:W-:Y:S02]  /*38f0*/  ISETP.NE.AND P1, PT, R108, RZ, PT ;  /* 0x000000ff6c00720c */ /* 0x000fe40003f25270 */
[----:B------:R-:W-:Y:S01]  /*3900*/  IADD3 R35, PT, PT, R35, 0x10, RZ ;  /* 0x0000001023237810 */ /* 0x000fe20007ffe0ff */
[----:B--2---:R-:W-:-:S04]  /*3910*/  FADD R9, R48, R9 ;  /* 0x0000000930097221 */ /* 0x004fc80000000000 */
[----:B---3--:R-:W-:-:S04]  /*3920*/  FADD R9, R9, R52 ;  /* 0x0000003409097221 */ /* 0x008fc80000000000 */
[----:B----4-:R-:W-:-:S04]  /*3930*/  FADD R9, R9, R54 ;  /* 0x0000003609097221 */ /* 0x010fc80000000000 */
[----:B-----5:R-:W-:-:S04]  /*3940*/  FADD R9, R9, R56 ;  /* 0x0000003809097221 */ /* 0x020fc80000000000 */
[----:B------:R-:W-:-:S04]  /*3950*/  FADD R9, R9, R104 ;  /* 0x0000006809097221 */ /* 0x000fc80000000000 */
        /* <DEDUP_REMOVED lines=10> */
[----:B------:R-:W-:Y:S01]  /*3a00*/  FADD R9, R51, R114 ;  /* 0x0000007233097221 */ /* 0x000fe20000000000 */
[----:B------:R-:W-:Y:S06]  /*3a10*/  @P1 BRA `(.L_x_97) ;  /* 0xfffffff000f41947 */ /* 0x000fec000383ffff */
[----:B------:R-:W-:Y:S05]  /*3a20*/  BSYNC.RECONVERGENT B1 ;  /* 0x0000000000017941 */ /* 0x000fea0003800200 */
.L_x_96:
[----:B------:R-:W-:Y:S05]  /*3a30*/  BSYNC.RECONVERGENT B0 ;  /* 0x0000000000007941 */ /* 0x000fea0003800200 */
.L_x_95:
[----:B------:R-:W-:Y:S01]  /*3a40*/  LOP3.LUT P1, RZ, R63, 0xf, RZ, 0xc0, !PT ;  /* 0x0000000f3fff7812 */ /* 0x000fe2000782c0ff */
[----:B------:R-:W-:-:S12]  /*3a50*/  BSSY.RECONVERGENT B0, `(.L_x_98) ;  /* 0x00000d4000007945 */ /* 0x000fd80003800200 */
[----:B------:R-:W-:Y:S05]  /*3a60*/  @!P1 BRA `(.L_x_99) ;  /* 0x0000000c00489947 */ /* 0x000fea0003800000 */
[C---:B------:R-:W-:Y:S01]  /*3a70*/  LOP3.LUT R35, R63.reuse, 0xf, RZ, 0xc0, !PT ;  /* 0x0000000f3f237812 */ /* 0x040fe200078ec0ff */
[----:B------:R-:W-:Y:S01]  /*3a80*/  BSSY.RECONVERGENT B1, `(.L_x_100) ;  /* 0x0000067000017945 */ /* 0x000fe20003800200 */
[----:B------:R-:W-:Y:S02]  /*3a90*/  LOP3.LUT P1, RZ, R63, 0x7, RZ, 0xc0, !PT ;  /* 0x000000073fff7812 */ /* 0x000fe4000782c0ff */
[----:B------:R-:W-:-:S13]  /*3aa0*/  ISETP.GE.U32.AND P2, PT, R35, 0x8, PT ;  /* 0x000000082300780c */ /* 0x000fda0003f46070 */
[----:B------:R-:W-:Y:S05]  /*3ab0*/  @!P2 BRA `(.L_x_101) ;  /* 0x00000004008ca947 */ /* 0x000fea0003800000 */
[----:B------:R-:W-:-:S04]  /*3ac0*/  ISETP.GE.U32.AND P2, PT, R63, R92, PT ;  /* 0x0000005c3f00720c */ /* 0x000fc80003f46070 */
[----:B------:R-:W-:-:S05]  /*3ad0*/  SEL R35, R64, RZ, P2 ;  /* 0x000000ff40237207 */ /* 0x000fca0001000000 */
[----:B------:R-:W-:-:S04]  /*3ae0*/  IMAD.IADD R35, R32, 0x1, R35 ;  /* 0x0000000120237824 */ /* 0x000fc800078e0223 */
[----:B------:R-:W-:Y:S01]  /*3af0*/  IMAD.HI.U32 R43, R42, R35, RZ ;  /* 0x000000232a2b7227 */ /* 0x000fe200078e00ff */
[C---:B------:R-:W-:Y:S02]  /*3b00*/  IADD3 R53, PT, PT, R35.reuse, 0x2, RZ ;  /* 0x0000000223357810 */ /* 0x040fe40007ffe0ff */
[C---:B------:R-:W-:Y:S01]  /*3b10*/  IADD3 R103, PT, PT, R35.reuse, 0x6, RZ ;  /* 0x0000000623677810 */ /* 0x040fe20007ffe0ff */
[----:B------:R-:W-:Y:S02]  /*3b20*/  IMAD.MOV R43, RZ, RZ, -R43 ;  /* 0x000000ffff2b7224 */ /* 0x000fe400078e0a2b */
[C---:B------:R-:W-:Y:S02]  /*3b30*/  VIADD R51, R35.reuse, 0x1 ;  /* 0x0000000123337836 */ /* 0x040fe40000000000 */
[----:B------:R-:W-:Y:S02]  /*3b40*/  IMAD R43, R92, R43, R35 ;  /* 0x0000002b5c2b7224 */ /* 0x000fe400078e0223 */
[----:B------:R-:W-:-:S02]  /*3b50*/  VIADD R55, R35, 0x3 ;  /* 0x0000000323377836 */ /* 0x000fc40000000000 */
[----:B------:R-:W-:Y:S01]  /*3b60*/  IMAD.HI.U32 R48, R42, R51, RZ ;  /* 0x000000332a307227 */ /* 0x000fe200078e00ff */
[----:B------:R-:W-:-:S03]  /*3b70*/  ISETP.GE.U32.AND P2, PT, R43, R92, PT ;  /* 0x0000005c2b00720c */ /* 0x000fc60003f46070 */
[----:B------:R-:W-:Y:S02]  /*3b80*/  VIADD R99, R35, 0x4 ;  /* 0x0000000423637836 */ /* 0x000fe40000000000 */
[----:B------:R-:W-:-:S04]  /*3b90*/  IMAD.HI.U32 R52, R42, R53, RZ ;  /* 0x000000352a347227 */ /* 0x000fc800078e00ff */
[----:B------:R-:W-:Y:S01]  /*3ba0*/  IMAD.HI.U32 R54, R42, R55, RZ ;  /* 0x000000372a367227 */ /* 0x000fe200078e00ff */
[----:B------:R-:W-:-:S03]  /*3bb0*/  IADD3 R52, PT, PT, -R52, RZ, RZ ;  /* 0x000000ff34347210 */ /* 0x000fc60007ffe1ff */
[----:B------:R-:W-:Y:S02]  /*3bc0*/  IMAD.MOV R56, RZ, RZ, -R48 ;  /* 0x000000ffff387224 */ /* 0x000fe400078e0a30 */
[----:B------:R-:W-:-:S04]  /*3bd0*/  IMAD.HI.U32 R48, R42, R99, RZ ;  /* 0x000000632a307227 */ /* 0x000fc800078e00ff */
[----:B------:R-:W-:Y:S02]  /*3be0*/  @P2 IMAD.IADD R43, R43, 0x1, -R92 ;  /* 0x000000012b2b2824 */ /* 0x000fe400078e0a5c */
[----:B------:R-:W-:Y:S02]  /*3bf0*/  IMAD.MOV R54, RZ, RZ, -R54 ;  /* 0x000000ffff367224 */ /* 0x000fe400078e0a36 */
[C---:B------:R-:W-:Y:S01]  /*3c00*/  IMAD R51, R92.reuse, R56, R51 ;  /* 0x000000385c337224 */ /* 0x040fe200078e0233 */
[-C--:B------:R-:W-:Y:S01]  /*3c10*/  ISETP.GE.U32.AND P3, PT, R43, R92.reuse, PT ;  /* 0x0000005c2b00720c */ /* 0x080fe20003f66070 */
[----:B------:R-:W-:Y:S02]  /*3c20*/  IMAD.MOV R48, RZ, RZ, -R48 ;  /* 0x000000ffff307224 */ /* 0x000fe400078e0a30 */
[----:B------:R-:W-:Y:S01]  /*3c30*/  VIADD R101, R35, 0x5 ;  /* 0x0000000523657836 */ /* 0x000fe20000000000 */
[----:B------:R-:W-:Y:S01]  /*3c40*/  ISETP.GE.U32.AND P4, PT, R51, R92, PT ;  /* 0x0000005c3300720c */ /* 0x000fe20003f86070 */
[----:B------:R-:W-:-:S02]  /*3c50*/  IMAD R55, R92, R54, R55 ;  /* 0x000000365c377224 */ /* 0x000fc400078e0237 */
[----:B------:R-:W-:Y:S02]  /*3c60*/  VIADD R105, R35, 0x7 ;  /* 0x0000000723697836 */ /* 0x000fe40000000000 */
[C---:B------:R-:W-:Y:S01]  /*3c70*/  IMAD R53, R92.reuse, R52, R53 ;  /* 0x000000345c357224 */ /* 0x040fe200078e0235 */
[----:B------:R-:W-:Y:S01]  /*3c80*/  ISETP.GE.U32.AND P6, PT, R55, R92, PT ;  /* 0x0000005c3700720c */ /* 0x000fe20003fc6070 */
[----:B------:R-:W-:Y:S02]  /*3c90*/  IMAD R99, R92, R48, R99 ;  /* 0x000000305c637224 */ /* 0x000fe400078e0263 */
[C---:B------:R-:W-:Y:S01]  /*3ca0*/  IMAD.HI.U32 R35, R42.reuse, R101, RZ ;  /* 0x000000652a237227 */ /* 0x040fe200078e00ff */
[-C--:B------:R-:W-:Y:S02]  /*3cb0*/  ISETP.GE.U32.AND P5, PT, R53, R92.reuse, PT ;  /* 0x0000005c3500720c */ /* 0x080fe40003fa6070 */
[----:B------:R-:W-:Y:S01]  /*3cc0*/  ISETP.GE.U32.AND P2, PT, R99, R92, PT ;  /* 0x0000005c6300720c */ /* 0x000fe20003f46070 */
[----:B------:R-:W-:-:S04]  /*3cd0*/  IMAD.HI.U32 R48, R42, R103, RZ ;  /* 0x000000672a307227 */ /* 0x000fc800078e00ff */
[----:B------:R-:W-:Y:S01]  /*3ce0*/  IMAD.MOV R35, RZ, RZ, -R35 ;  /* 0x000000ffff237224 */ /* 0x000fe200078e0a23 */
[----:B------:R-:W-:Y:S01]  /*3cf0*/  IADD3 R48, PT, PT, -R48, RZ, RZ ;  /* 0x000000ff30307210 */ /* 0x000fe20007ffe1ff */
[----:B------:R-:W-:-:S04]  /*3d00*/  IMAD.HI.U32 R52, R42, R105, RZ ;  /* 0x000000692a347227 */ /* 0x000fc800078e00ff */
[C---:B------:R-:W-:Y:S01]  /*3d10*/  IMAD R101, R92.reuse, R35, R101 ;  /* 0x000000235c657224 */ /* 0x040fe200078e0265 */
[----:B------:R-:W-:Y:S01]  /*3d20*/  @P5 IADD3 R53, PT, PT, R53, -R92, RZ ;  /* 0x8000005c35355210 */ /* 0x000fe20007ffe0ff */
[----:B------:R-:W-:Y:S02]  /*3d30*/  IMAD.MOV R52, RZ, RZ, -R52 ;  /* 0x000000ffff347224 */ /* 0x000fe400078e0a34 */
[C---:B------:R-:W-:Y:S02]  /*3d40*/  IMAD R103, R92.reuse, R48, R103 ;  /* 0x000000305c677224 */ /* 0x040fe400078e0267 */
[--C-:B------:R-:W-:Y:S01]  /*3d50*/  @P3 IMAD.IADD R43, R43, 0x1, -R92.reuse ;  /* 0x000000012b2b3824 */ /* 0x100fe200078e0a5c */
[-C--:B------:R-:W-:Y:S01]  /*3d60*/  ISETP.GE.U32.AND P3, PT, R101, R92.reuse, PT ;  /* 0x0000005c6500720c */ /* 0x080fe20003f66070 */
[--C-:B------:R-:W-:Y:S01]  /*3d70*/  @P4 IMAD.IADD R51, R51, 0x1, -R92.reuse ;  /* 0x0000000133334824 */ /* 0x100fe200078e0a5c */
[----:B------:R-:W-:Y:S01]  /*3d80*/  ISETP.GE.U32.AND P4, PT, R103, R92, PT ;  /* 0x0000005c6700720c */ /* 0x000fe20003f86070 */
[----:B------:R-:W-:Y:S01]  /*3d90*/  IMAD R105, R92, R52, R105 ;  /* 0x000000345c697224 */ /* 0x000fe200078e0269 */
[----:B------:R-:W-:Y:S01]  /*3da0*/  SEL R43, R6, R43, !P0 ;  /* 0x0000002b062b7207 */ /* 0x000fe20004000000 */
[--C-:B------:R-:W-:Y:S01]  /*3db0*/  @P6 IMAD.IADD R55, R55, 0x1, -R92.reuse ;  /* 0x0000000137376824 */ /* 0x100fe200078e0a5c */
[-C--:B------:R-:W-:Y:S01]  /*3dc0*/  ISETP.GE.U32.AND P6, PT, R51, R92.reuse, PT ;  /* 0x0000005c3300720c */ /* 0x080fe20003fc6070 */
[----:B------:R-:W-:Y:S01]  /*3dd0*/  @P2 IMAD.IADD R99, R99, 0x1, -R92 ;  /* 0x0000000163632824 */ /* 0x000fe200078e0a5c */
[----:B------:R-:W-:-:S02]  /*3de0*/  ISETP.GE.U32.AND P5, PT, R105, R92, PT ;  /* 0x0000005c6900720c */ /* 0x000fc40003fa6070 */
[-C--:B------:R-:W-:Y:S02]  /*3df0*/  ISETP.GE.U32.AND P2, PT, R53, R92.reuse, PT ;  /* 0x0000005c3500720c */ /* 0x080fe40003f46070 */
[----:B------:R-:W-:Y:S01]  /*3e00*/  LEA R43, R43, UR10, 0x2 ;  /* 0x0000000a2b2b7c11 */ /* 0x000fe2000f8e10ff */
[--C-:B------:R-:W-:Y:S01]  /*3e10*/  @P3 IMAD.IADD R101, R101, 0x1, -R92.reuse ;  /* 0x0000000165653824 */ /* 0x100fe200078e0a5c */
[-C--:B------:R-:W-:Y:S02]  /*3e20*/  ISETP.GE.U32.AND P3, PT, R55, R92.reuse, PT ;  /* 0x0000005c3700720c */ /* 0x080fe40003f66070 */
[-C--:B------:R-:W-:Y:S01]  /*3e30*/  @P4 IADD3 R103, PT, PT, R103, -R92.reuse, RZ ;  /* 0x8000005c67674210 */ /* 0x080fe20007ffe0ff */
[----:B------:R-:W2:Y:S01]  /*3e40*/  LDL R48, [R43] ;  /* 0x000000002b307983 */ /* 0x000ea20000100800 */
[-C--:B------:R-:W-:Y:S01]  /*3e50*/  ISETP.GE.U32.AND P4, PT, R99, R92.reuse, PT ;  /* 0x0000005c6300720c */ /* 0x080fe20003f86070 */
[--C-:B------:R-:W-:Y:S02]  /*3e60*/  @P6 IMAD.IADD R51, R51, 0x1, -R92.reuse ;  /* 0x0000000133336824 */ /* 0x100fe400078e0a5c */
[--C-:B------:R-:W-:Y:S01]  /*3e70*/  @P5 IMAD.IADD R105, R105, 0x1, -R92.reuse ;  /* 0x0000000169695824 */ /* 0x100fe200078e0a5c */
[----:B------:R-:W-:Y:S01]  /*3e80*/  ISETP.GE.U32.AND P5, PT, R101, R92, PT ;  /* 0x0000005c6500720c */ /* 0x000fe20003fa6070 */
[----:B------:R-:W-:Y:S01]  /*3e90*/  @P2 IMAD.IADD R53, R53, 0x1, -R92 ;  /* 0x0000000135352824 */ /* 0x000fe200078e0a5c */
[----:B------:R-:W-:-:S02]  /*3ea0*/  SEL R51, R6, R51, !P0 ;  /* 0x0000003306337207 */ /* 0x000fc40004000000 */
[-C--:B------:R-:W-:Y:S02]  /*3eb0*/  ISETP.GE.U32.AND P2, PT, R103, R92.reuse, PT ;  /* 0x0000005c6700720c */ /* 0x080fe40003f46070 */
[-C--:B------:R-:W-:Y:S02]  /*3ec0*/  @P3 IADD3 R55, PT, PT, R55, -R92.reuse, RZ ;  /* 0x8000005c37373210 */ /* 0x080fe40007ffe0ff */
[C---:B------:R-:W-:Y:S02]  /*3ed0*/  SEL R53, R6.reuse, R53, !P0 ;  /* 0x0000003506357207 */ /* 0x040fe40004000000 */
[----:B------:R-:W-:Y:S01]  /*3ee0*/  LEA R51, R51, UR10, 0x2 ;  /* 0x0000000a33337c11 */ /* 0x000fe2000f8e10ff */
[----:B------:R-:W-:Y:S01]  /*3ef0*/  @P4 IMAD.IADD R99, R99, 0x1, -R92 ;  /* 0x0000000163634824 */ /* 0x000fe200078e0a5c */
[----:B------:R-:W-:Y:S02]  /*3f00*/  ISETP.GE.U32.AND P6, PT, R105, R92, PT ;  /* 0x0000005c6900720c */ /* 0x000fe40003fc6070 */
[----:B------:R-:W-:-:S02]  /*3f10*/  SEL R55, R6, R55, !P0 ;  /* 0x0000003706377207 */ /* 0x000fc40004000000 */
[----:B------:R-:W-:Y:S01]  /*3f20*/  LEA R53, R53, UR10, 0x2 ;  /* 0x0000000a35357c11 */ /* 0x000fe2000f8e10ff */
[----:B------:R-:W3:Y:S01]  /*3f30*/  LDL R51, [R51] ;  /* 0x0000000033337983 */ /* 0x000ee20000100800 */
[--C-:B------:R-:W-:Y:S01]  /*3f40*/  @P5 IMAD.IADD R101, R101, 0x1, -R92.reuse ;  /* 0x0000000165655824 */ /* 0x100fe200078e0a5c */
[C---:B------:R-:W-:Y:S02]  /*3f50*/  SEL R99, R6.reuse, R99, !P0 ;  /* 0x0000006306637207 */ /* 0x040fe40004000000 */
[----:B------:R-:W-:Y:S01]  /*3f60*/  LEA R55, R55, UR10, 0x2 ;  /* 0x0000000a37377c11 */ /* 0x000fe2000f8e10ff */
[----:B------:R-:W4:Y:S01]  /*3f70*/  LDL R53, [R53] ;  /* 0x0000000035357983 */ /* 0x000f220000100800 */
[----:B------:R-:W-:Y:S01]  /*3f80*/  @P2 IMAD.IADD R103, R103, 0x1, -R92 ;  /* 0x0000000167672824 */ /* 0x000fe200078e0a5c */
[----:B------:R-:W-:Y:S02]  /*3f90*/  SEL R101, R6, R101, !P0 ;  /* 0x0000006506657207 */ /* 0x000fe40004000000 */
[----:B------:R-:W-:Y:S01]  /*3fa0*/  LEA R99, R99, UR10, 0x2 ;  /* 0x0000000a63637c11 */ /* 0x000fe2000f8e10ff */
[----:B------:R-:W5:Y:S01]  /*3fb0*/  LDL R55, [R55] ;  /* 0x0000000037377983 */ /* 0x000f620000100800 */
[----:B------:R-:W-:-:S02]  /*3fc0*/  @P6 IADD3 R105, PT, PT, R105, -R92, RZ ;  /* 0x8000005c69696210 */ /* 0x000fc40007ffe0ff */
[C---:B------:R-:W-:Y:S02]  /*3fd0*/  SEL R103, R6.reuse, R103, !P0 ;  /* 0x0000006706677207 */ /* 0x040fe40004000000 */
        /* <DEDUP_REMOVED lines=8> */
[----:B------:R-:W-:Y:S02]  /*4060*/  VIADD R32, R32, 0x8 ;  /* 0x0000000820207836 */ /* 0x000fe40000000000 */
[----:B--2---:R-:W-:-:S04]  /*4070*/  FADD R48, R9, R48 ;  /* 0x0000003009307221 */ /* 0x004fc80000000000 */
[----:B---3--:R-:W-:-:S04]  /*4080*/  FADD R48, R48, R51 ;  /* 0x0000003330307221 */ /* 0x008fc80000000000 */
[----:B----4-:R-:W-:-:S04]  /*4090*/  FADD R48, R48, R53 ;  /* 0x0000003530307221 */ /* 0x010fc80000000000 */
[----:B-----5:R-:W-:-:S04]  /*40a0*/  FADD R48, R48, R55 ;  /* 0x0000003730307221 */ /* 0x020fc80000000000 */
[----:B------:R-:W-:-:S04]  /*40b0*/  FADD R48, R48, R99 ;  /* 0x0000006330307221 */ /* 0x000fc80000000000 */
[----:B------:R-:W-:-:S04]  /*40c0*/  FADD R48, R48, R101 ;  /* 0x0000006530307221 */ /* 0x000fc80000000000 */
[----:B------:R-:W-:-:S04]  /*40d0*/  FADD R48, R48, R103 ;  /* 0x0000006730307221 */ /* 0x000fc80000000000 */
[----:B------:R-:W-:-:S07]  /*40e0*/  FADD R9, R48, R105 ;  /* 0x0000006930097221 */ /* 0x000fce0000000000 */
.L_x_101:
[----:B------:R-:W-:Y:S05]  /*40f0*/  BSYNC.RECONVERGENT B1 ;  /* 0x0000000000017941 */ /* 0x000fea0003800200 */
.L_x_100:
        /* <DEDUP_REMOVED lines=9> */
[C---:B------:R-:W-:Y:S01]  /*4190*/  VIADD R51, R35.reuse, 0x1 ;  /* 0x0000000123337836 */ /* 0x040fe20000000000 */
[----:B------:R-:W-:Y:S01]  /*41a0*/  IADD3 R53, PT, PT, R35, 0x2, RZ ;  /* 0x0000000223357810 */ /* 0x000fe20007ffe0ff */
[----:B------:R-:W-:-:S04]  /*41b0*/  IMAD.HI.U32 R43, R42, R35, RZ ;  /* 0x000000232a2b7227 */ /* 0x000fc800078e00ff */
[----:B------:R-:W-:-:S04]  /*41c0*/  IMAD.HI.U32 R48, R42, R51, RZ ;  /* 0x000000332a307227 */ /* 0x000fc800078e00ff */
[----:B------:R-:W-:Y:S02]  /*41d0*/  IMAD.MOV R43, RZ, RZ, -R43 ;  /* 0x000000ffff2b7224 */ /* 0x000fe400078e0a2b */
[----:B------:R-:W-:Y:S02]  /*41e0*/  VIADD R55, R35, 0x3 ;  /* 0x0000000323377836 */ /* 0x000fe40000000000 */
[----:B------:R-:W-:-:S04]  /*41f0*/  IMAD.HI.U32 R52, R42, R53, RZ ;  /* 0x000000352a347227 */ /* 0x000fc800078e00ff */
[----:B------:R-:W-:Y:S01]  /*4200*/  IMAD.MOV R48, RZ, RZ, -R48 ;  /* 0x000000ffff307224 */ /* 0x000fe200078e0a30 */
[----:B------:R-:W-:Y:S01]  /*4210*/  IADD3 R52, PT, PT, -R52, RZ, RZ ;  /* 0x000000ff34347210 */ /* 0x000fe20007ffe1ff */
[----:B------:R-:W-:Y:S02]  /*4220*/  IMAD R35, R92, R43, R35 ;  /* 0x0000002b5c237224 */ /* 0x000fe400078e0223 */
[----:B------:R-:W-:-:S03]  /*4230*/  IMAD.HI.U32 R54, R42, R55, RZ ;  /* 0x000000372a367227 */ /* 0x000fc600078e00ff */
[----:B------:R-:W-:Y:S01]  /*4240*/  ISETP.GE.U32.AND P3, PT, R35, R92, PT ;  /* 0x0000005c2300720c */ /* 0x000fe20003f66070 */
[C---:B------:R-:W-:Y:S02]  /*4250*/  IMAD R51, R92.reuse, R48, R51 ;  /* 0x000000305c337224 */ /* 0x040fe400078e0233 */
[----:B------:R-:W-:Y:S02]  /*4260*/  IMAD.MOV R54, RZ, RZ, -R54 ;  /* 0x000000ffff367224 */ /* 0x000fe400078e0a36 */
[C---:B------:R-:W-:Y:S01]  /*4270*/  IMAD R53, R92.reuse, R52, R53 ;  /* 0x000000345c357224 */ /* 0x040fe200078e0235 */
[----:B------:R-:W-:Y:S01]  /*4280*/  ISETP.GE.U32.AND P4, PT, R51, R92, PT ;  /* 0x0000005c3300720c */ /* 0x000fe20003f86070 */
[----:B------:R-:W-:-:S03]  /*4290*/  IMAD R55, R92, R54, R55 ;  /* 0x000000365c377224 */ /* 0x000fc600078e0237 */
[-C--:B------:R-:W-:Y:S02]  /*42a0*/  ISETP.GE.U32.AND P5, PT, R53, R92.reuse, PT ;  /* 0x0000005c3500720c */ /* 0x080fe40003fa6070 */
[----:B------:R-:W-:Y:S01]  /*42b0*/  ISETP.GE.U32.AND P2, PT, R55, R92, PT ;  /* 0x0000005c3700720c */ /* 0x000fe20003f46070 */
[----:B------:R-:W-:-:S05]  /*42c0*/  @P3 IMAD.IADD R35, R35, 0x1, -R92 ;  /* 0x0000000123233824 */ /* 0x000fca00078e0a5c */
[----:B------:R-:W-:Y:S01]  /*42d0*/  ISETP.GE.U32.AND P3, PT, R35, R92, PT ;  /* 0x0000005c2300720c */ /* 0x000fe20003f66070 */
[----:B------:R-:W-:-:S04]  /*42e0*/  @P4 IMAD.IADD R51, R51, 0x1, -R92 ;  /* 0x0000000133334824 */ /* 0x000fc800078e0a5c */
[-C--:B------:R-:W-:Y:S02]  /*42f0*/  @P5 IADD3 R53, PT, PT, R53, -R92.reuse, RZ ;  /* 0x8000005c35355210 */ /* 0x080fe40007ffe0ff */
[-C--:B------:R-:W-:Y:S01]  /*4300*/  ISETP.GE.U32.AND P4, PT, R51, R92.reuse, PT ;  /* 0x0000005c3300720c */ /* 0x080fe20003f86070 */
[----:B------:R-:W-:Y:S01]  /*4310*/  @P2 IMAD.IADD R55, R55, 0x1, -R92 ;  /* 0x0000000137372824 */ /* 0x000fe200078e0a5c */
[----:B------:R-:W-:-:S04]  /*4320*/  ISETP.GE.U32.AND P2, PT, R53, R92, PT ;  /* 0x0000005c3500720c */ /* 0x000fc80003f46070 */
[----:B------:R-:W-:Y:S01]  /*4330*/  ISETP.GE.U32.AND P5, PT, R55, R92, PT ;  /* 0x0000005c3700720c */ /* 0x000fe20003fa6070 */
[----:B------:R-:W-:-:S05]  /*4340*/  @P3 IMAD.IADD R35, R35, 0x1, -R92 ;  /* 0x0000000123233824 */ /* 0x000fca00078e0a5c */
[C---:B------:R-:W-:Y:S01]  /*4350*/  SEL R35, R6.reuse, R35, !P0 ;  /* 0x0000002306237207 */ /* 0x040fe20004000000 */
[--C-:B------:R-:W-:Y:S02]  /*4360*/  @P4 IMAD.IADD R51, R51, 0x1, -R92.reuse ;  /* 0x0000000133334824 */ /* 0x100fe400078e0a5c */
[----:B------:R-:W-:Y:S02]  /*4370*/  @P2 IADD3 R53, PT, PT, R53, -R92, RZ ;  /* 0x8000005c35352210 */ /* 0x000fe40007ffe0ff */
[----:B------:R-:W-:Y:S02]  /*4380*/  LEA R35, R35, UR10, 0x2 ;  /* 0x0000000a23237c11 */ /* 0x000fe4000f8e10ff */
[C---:B------:R-:W-:Y:S01]  /*4390*/  SEL R51, R6.reuse, R51, !P0 ;  /* 0x0000003306337207 */ /* 0x040fe20004000000 */
[----:B------:R-:W-:Y:S01]  /*43a0*/  @P5 IMAD.IADD R55, R55, 0x1, -R92 ;  /* 0x0000000137375824 */ /* 0x000fe200078e0a5c */
[----:B------:R-:W-:Y:S01]  /*43b0*/  SEL R53, R6, R53, !P0 ;  /* 0x0000003506357207 */ /* 0x000fe20004000000 */
[----:B------:R-:W2:Y:S01]  /*43c0*/  LDL R48, [R35] ;  /* 0x0000000023307983 */ /* 0x000ea20000100800 */
[----:B------:R-:W-:-:S02]  /*43d0*/  LEA R51, R51, UR10, 0x2 ;  /* 0x0000000a33337c11 */ /* 0x000fc4000f8e10ff */
[----:B------:R-:W-:Y:S02]  /*43e0*/  SEL R55, R6, R55, !P0 ;  /* 0x0000003706377207 */ /* 0x000fe40004000000 */
[----:B------:R-:W-:Y:S02]  /*43f0*/  LEA R53, R53, UR10, 0x2 ;  /* 0x0000000a35357c11 */ /* 0x000fe4000f8e10ff */
[----:B------:R-:W3:Y:S01]  /*4400*/  LDL R51, [R51] ;  /* 0x0000000033337983 */ /* 0x000ee20000100800 */
[----:B------:R-:W-:-:S03]  /*4410*/  LEA R55, R55, UR10, 0x2 ;  /* 0x0000000a37377c11 */ /* 0x000fc6000f8e10ff */
[----:B------:R-:W4:Y:S04]  /*4420*/  LDL R53, [R53] ;  /* 0x0000000035357983 */ /* 0x000f280000100800 */
[----:B------:R-:W5:Y:S01]  /*4430*/  LDL R55, [R55] ;  /* 0x0000000037377983 */ /* 0x000f620000100800 */
[----:B------:R-:W-:Y:S02]  /*4440*/  VIADD R32, R32, 0x4 ;  /* 0x0000000420207836 */ /* 0x000fe40000000000 */
[----:B--2---:R-:W-:-:S04]  /*4450*/  FADD R48, R9, R48 ;  /* 0x0000003009307221 */ /* 0x004fc80000000000 */
[----:B---3--:R-:W-:-:S04]  /*4460*/  FADD R48, R48, R51 ;  /* 0x0000003330307221 */ /* 0x008fc80000000000 */
[----:B----4-:R-:W-:-:S04]  /*4470*/  FADD R48, R48, R53 ;  /* 0x0000003530307221 */ /* 0x010fc80000000000 */
[----:B-----5:R-:W-:-:S07]  /*4480*/  FADD R9, R48, R55 ;  /* 0x0000003730097221 */ /* 0x020fce0000000000 */
.L_x_103:
[----:B------:R-:W-:Y:S05]  /*4490*/  BSYNC.RECONVERGENT B1 ;  /* 0x0000000000017941 */ /* 0x000fea0003800200 */
.L_x_102:
[----:B------:R-:W-:Y:S05]  /*44a0*/  @!P1 BRA `(.L_x_99) ;  /* 0x0000000000b89947 */ /* 0x000fea0003800000 */
[----:B------:R-:W-:-:S04]  /*44b0*/  ISETP.GE.U32.AND P1, PT, R63, R92, PT ;  /* 0x0000005c3f00720c */ /* 0x000fc80003f26070 */
[----:B------:R-:W-:-:S05]  /*44c0*/  SEL R51, R64, RZ, P1 ;  /* 0x000000ff40337207 */ /* 0x000fca0000800000 */
[----:B------:R-:W-:-:S04]  /*44d0*/  IMAD.IADD R51, R32, 0x1, R51 ;  /* 0x0000000120337824 */ /* 0x000fc800078e0233 */
[----:B------:R-:W-:-:S05]  /*44e0*/  IMAD.HI.U32 R32, R42, R51, RZ ;  /* 0x000000332a207227 */ /* 0x000fca00078e00ff */
[----:B------:R-:W-:-:S05]  /*44f0*/  IADD3 R35, PT, PT, -R32, RZ, RZ ;  /* 0x000000ff20237210 */ /* 0x000fca0007ffe1ff */
[----:B------:R-:W-:-:S05]  /*4500*/  IMAD R35, R92, R35, R51 ;  /* 0x000000235c237224 */ /* 0x000fca00078e0233 */
[----:B------:R-:W-:-:S13]  /*4510*/  ISETP.GE.U32.AND P1, PT, R35, R92, PT ;  /* 0x0000005c2300720c */ /* 0x000fda0003f26070 */
[----:B------:R-:W-:-:S05]  /*4520*/  @P1 IMAD.IADD R35, R35, 0x1, -R92 ;  /* 0x0000000123231824 */ /* 0x000fca00078e0a5c */
[----:B------:R-:W-:-:S13]  /*4530*/  ISETP.GE.U32.AND P1, PT, R35, R92, PT ;  /* 0x0000005c2300720c */ /* 0x000fda0003f26070 */
[----:B------:R-:W-:-:S05]  /*4540*/  @P1 IMAD.IADD R35, R35, 0x1, -R92 ;  /* 0x0000000123231824 */ /* 0x000fca00078e0a5c */
[----:B------:R-:W-:-:S04]  /*4550*/  SEL R35, R6, R35, !P0 ;  /* 0x0000002306237207 */ /* 0x000fc80004000000 */
[----:B------:R-:W-:-:S05]  /*4560*/  LEA R35, R35, UR10, 0x2 ;  /* 0x0000000a23237c11 */ /* 0x000fca000f8e10ff */
[----:B------:R-:W2:Y:S01]  /*4570*/  LDL R32, [R35] ;  /* 0x0000000023207983 */ /* 0x000ea20000100800 */
[----:B------:R-:W-:-:S04]  /*4580*/  LOP3.LUT R43, R63, 0x3, RZ, 0xc0, !PT ;  /* 0x000000033f2b7812 */ /* 0x000fc800078ec0ff */
[----:B------:R-:W-:Y:S01]  /*4590*/  ISETP.NE.AND P1, PT, R43, 0x1, PT ;  /* 0x000000012b00780c */ /* 0x000fe20003f25270 */
[----:B--2---:R-:W-:-:S12]  /*45a0*/  FADD R9, R9, R32 ;  /* 0x0000002009097221 */ /* 0x004fd80000000000 */
[----:B------:R-:W-:Y:S05]  /*45b0*/  @!P1 BRA `(.L_x_99) ;  /* 0x0000000000749947 */ /* 0x000fea0003800000 */
[----:B------:R-:W-:Y:S02]  /*45c0*/  ISETP.NE.AND P1, PT, R43, 0x2, PT ;  /* 0x000000022b00780c */ /* 0x000fe40003f25270 */
[----:B------:R-:W-:Y:S02]  /*45d0*/  IADD3 R35, PT, PT, R51, 0x1, RZ ;  /* 0x0000000133237810 */ /* 0x000fe40007ffe0ff */
[----:B------:R-:W-:-:S09]  /*45e0*/  PLOP3.LUT P4, PT, PT, PT, PT, 0x8, 0x80 ;  /* 0x000000000080781c */ /* 0x000fd20003f8e170 */
[----:B------:R-:W-:-:S04]  /*45f0*/  @P1 VIADD R43, R51, 0x2 ;  /* 0x00000002332b1836 */ /* 0x000fc80000000000 */
[----:B------:R-:W-:-:S04]  /*4600*/  @P1 IMAD.HI.U32 R32, R42, R43, RZ ;  /* 0x0000002b2a201227 */ /* 0x000fc800078e00ff */
[----:B------:R-:W-:-:S04]  /*4610*/  IMAD.HI.U32 R42, R42, R35, RZ ;  /* 0x000000232a2a7227 */ /* 0x000fc800078e00ff */
[----:B------:R-:W-:Y:S02]  /*4620*/  @P1 IMAD.MOV R32, RZ, RZ, -R32 ;  /* 0x000000ffff201224 */ /* 0x000fe400078e0a20 */
[----:B------:R-:W-:Y:S02]  /*4630*/  IMAD.MOV R42, RZ, RZ, -R42 ;  /* 0x000000ffff2a7224 */ /* 0x000fe400078e0a2a */
[C---:B------:R-:W-:Y:S02]  /*4640*/  @P1 IMAD R43, R92.reuse, R32, R43 ;  /* 0x000000205c2b1224 */ /* 0x040fe400078e022b */
[----:B------:R-:W-:-:S03]  /*4650*/  IMAD R35, R92, R42, R35 ;  /* 0x0000002a5c237224 */ /* 0x000fc600078e0223 */
[-C--:B------:R-:W-:Y:S02]  /*4660*/  @P1 ISETP.GE.U32.AND P3, PT, R43, R92.reuse, PT ;  /* 0x0000005c2b00120c */ /* 0x080fe40003f66070 */
[----:B------:R-:W-:Y:S02]  /*4670*/  ISETP.GE.U32.AND P2, PT, R35, R92, PT ;  /* 0x0000005c2300720c */ /* 0x000fe40003f46070 */
[----:B------:R-:W-:-:S11]  /*4680*/  @P1 PLOP3.LUT P4, PT, P3, PT, PT, 0x80, 0x8 ;  /* 0x000000000008181c */ /* 0x000fd60001f8f070 */
[----:B------:R-:W-:Y:S02]  /*4690*/  @P2 IMAD.IADD R35, R35, 0x1, -R92 ;  /* 0x0000000123232824 */ /* 0x000fe400078e0a5c */
[-C--:B------:R-:W-:Y:S02]  /*46a0*/  @P4 IADD3 R43, PT, PT, R43, -R92.reuse, RZ ;  /* 0x8000005c2b2b4210 */ /* 0x080fe40007ffe0ff */
[----:B------:R-:W-:Y:S02]  /*46b0*/  PLOP3.LUT P4, PT, PT, PT, PT, 0x8, 0x80 ;  /* 0x000000000080781c */ /* 0x000fe40003f8e170 */
[-C--:B------:R-:W-:Y:S02]  /*46c0*/  @P1 ISETP.GE.U32.AND P3, PT, R43, R92.reuse, PT ;  /* 0x0000005c2b00120c */ /* 0x080fe40003f66070 */
[----:B------:R-:W-:Y:S02]  /*46d0*/  ISETP.GE.U32.AND P2, PT, R35, R92, PT ;  /* 0x0000005c2300720c */ /* 0x000fe40003f46070 */
[----:B------:R-:W-:-:S11]  /*46e0*/  @P1 PLOP3.LUT P4, PT, P3, PT, PT, 0x80, 0x8 ;  /* 0x000000000008181c */ /* 0x000fd60001f8f070 */
[--C-:B------:R-:W-:Y:S02]  /*46f0*/  @P2 IMAD.IADD R35, R35, 0x1, -R92.reuse ;  /* 0x0000000123232824 */ /* 0x100fe400078e0a5c */
[----:B------:R-:W-:-:S03]  /*4700*/  @P4 IMAD.IADD R43, R43, 0x1, -R92 ;  /* 0x000000012b2b4824 */ /* 0x000fc600078e0a5c */
[C---:B------:R-:W-:Y:S02]  /*4710*/  SEL R35, R6.reuse, R35, !P0 ;  /* 0x0000002306237207 */ /* 0x040fe40004000000 */
[----:B------:R-:W-:Y:S02]  /*4720*/  @P1 SEL R6, R6, R43, !P0 ;  /* 0x0000002b06061207 */ /* 0x000fe40004000000 */
[----:B------:R-:W-:Y:S02]  /*4730*/  LEA R35, R35, UR10, 0x2 ;  /* 0x0000000a23237c11 */ /* 0x000fe4000f8e10ff */
[----:B------:R-:W-:-:S03]  /*4740*/  @P1 LEA R32, R6, UR10, 0x2 ;  /* 0x0000000a06201c11 */ /* 0x000fc6000f8e10ff */
[----:B------:R-:W2:Y:S04]  /*4750*/  LDL R6, [R35] ;  /* 0x0000000023067983 */ /* 0x000ea80000100800 */
[----:B------:R-:W3:Y:S01]  /*4760*/  @P1 LDL R32, [R32] ;  /* 0x0000000020201983 */ /* 0x000ee20000100800 */
[----:B--2---:R-:W-:-:S04]  /*4770*/  FADD R9, R9, R6 ;  /* 0x0000000609097221 */ /* 0x004fc80000000000 */
[----:B---3--:R-:W-:-:S07]  /*4780*/  @P1 FADD R9, R9, R32 ;  /* 0x0000002009091221 */ /* 0x008fce0000000000 */
.L_x_99:
[----:B------:R-:W-:Y:S05]  /*4790*/  BSYNC.RECONVERGENT B0 ;  /* 0x0000000000007941 */ /* 0x000fea0003800200 */
.L_x_98:
        /* <DEDUP_REMOVED lines=14> */
.L_x_105:
[----:B------:R-:W-:Y:S05]  /*4880*/  BSYNC.RECONVERGENT B4 ;  /* 0x0000000000047941 */ /* 0x000fea0003800200 */
.L_x_104:
[----:B------:R-:W-:-:S07]  /*4890*/  IMAD.MOV.U32 R43, RZ, RZ, R6 ;  /* 0x000000ffff2b7224 */ /* 0x000fce00078e0006 */
.L_x_94:
[----:B------:R-:W-:Y:S05]  /*48a0*/  BSYNC.RECONVERGENT B3 ;  /* 0x0000000000037941 */ /* 0x000fea0003800200 */
.L_x_93:
[----:B------:R-:W-:Y:S01]  /*48b0*/  ISETP.NE.AND P0, PT, R8, RZ, PT ;  /* 0x000000ff0800720c */ /* 0x000fe20003f05270 */
[----:B------:R-:W-:Y:S01]  /*48c0*/  BSSY.RECONVERGENT B3, `(.L_x_106) ;  /* 0x000005a000037945 */ /* 0x000fe20003800200 */
[----:B------:R-:W-:-:S11]  /*48d0*/  IMAD.MOV.U32 R32, RZ, RZ, 0x42480000 ;  /* 0x42480000ff207424 */ /* 0x000fd600078e00ff */
[----:B------:R-:W-:Y:S05]  /*48e0*/  @!P0 BRA `(.L_x_107) ;  /* 0x00000004005c8947 */ /* 0x000fea0003800000 */
[----:B------:R-:W-:Y:S01]  /*48f0*/  ISETP.NE.AND P1, PT, R70, RZ, PT ;  /* 0x000000ff4600720c */ /* 0x000fe20003f25270 */
[----:B------:R-:W-:Y:S01]  /*4900*/  FADD R6, -R11, R24 ;  /* 0x000000180b067221 */ /* 0x000fe20000000100 */
[----:B------:R-:W-:Y:S01]  /*4910*/  FSETP.GEU.AND P0, PT, R24, R11, PT ;  /* 0x0000000b1800720b */ /* 0x000fe20003f0e000 */
[----:B------:R-:W-:Y:S01]  /*4920*/  BSSY.RELIABLE B0, `(.L_x_108) ;  /* 0x0000012000007945 */ /* 0x000fe20003800100 */
[----:B------:R-:W-:Y:S02]  /*4930*/  I2FP.F32.U32 R8, R100 ;  /* 0x0000006400087245 */ /* 0x000fe40000201000 */
[----:B------:R-:W-:Y:S02]  /*4940*/  FMNMX R11, RZ, R6, !PT ;  /* 0x00000006ff0b7209 */ /* 0x000fe40007800000 */
[----:B------:R-:W-:-:S05]  /*4950*/  FSEL R42, -R6, RZ, !P0 ;  /* 0x000000ff062a7208 */ /* 0x000fca0004000100 */
[----:B------:R-:W-:Y:S05]  /*4960*/  @P1 BRA `(.L_x_109) ;  /* 0x0000000000281947 */ /* 0x000fea0003800000 */
[----:B------:R-:W-:Y:S02]  /*4970*/  VIADD R71, R71, 0x1 ;  /* 0x0000000147477836 */ /* 0x000fe40000000000 */
[----:B------:R-:W-:Y:S02]  /*4980*/  HFMA2 R70, -RZ, RZ, 0, 0 ;  /* 0x00000000ff467431 */ /* 0x000fe400000001ff */
[----:B------:R-:W-:Y:S01]  /*4990*/  FADD R73, R73, R11 ;  /* 0x0000000b49497221 */ /* 0x000fe20000000000 */
[----:B------:R-:W-:Y:S01]  /*49a0*/  FADD R72, R72, R42 ;  /* 0x0000002a48487221 */ /* 0x000fe20000000000 */
[----:B------:R-:W-:-:S13]  /*49b0*/  ISETP.GE.U32.AND P0, PT, R71, R100, PT ;  /* 0x000000644700720c */ /* 0x000fda0003f06070 */
[----:B------:R-:W-:Y:S05]  /*49c0*/  @!P0 BREAK.RELIABLE B0 ;  /* 0x0000000000008942 */ /* 0x000fea0003800100 */
[----:B------:R-:W-:Y:S05]  /*49d0*/  @!P0 BRA `(.L_x_107) ;  /* 0x0000000400208947 */ /* 0x000fea0003800000 */
[----:B------:R-:W-:Y:S02]  /*49e0*/  IMAD.MOV.U32 R75, RZ, RZ, R72 ;  /* 0x000000ffff4b7224 */ /* 0x000fe400078e0048 */
[----:B------:R-:W-:Y:S01]  /*49f0*/  IMAD.MOV.U32 R6, RZ, RZ, R73 ;  /* 0x000000ffff067224 */ /* 0x000fe200078e0049 */
[----:B------:R-:W-:Y:S06]  /*4a00*/  BRA `(.L_x_110) ;  /* 0x00000000000c7947 */ /* 0x000fec0003800000 */
.L_x_109:
[----:B------:R-:W-:-:S04]  /*4a10*/  FADD R9, R8, -1 ;  /* 0xbf80000008097421 */ /* 0x000fc80000000000 */
[-C--:B------:R-:W-:Y:S01]  /*4a20*/  FFMA R6, R0, R9.reuse, R11 ;  /* 0x0000000900067223 */ /* 0x080fe2000000000b */
[----:B------:R-:W-:-:S07]  /*4a30*/  FFMA R75, R75, R9, R42 ;  /* 0x000000094b4b7223 */ /* 0x000fce000000002a */
.L_x_110:
[----:B------:R-:W-:Y:S05]  /*4a40*/  BSYNC.RELIABLE B0 ;  /* 0x0000000000007941 */ /* 0x000fea0003800100 */
.L_x_108:
        /* <DEDUP_REMOVED lines=10> */
[----:B------:R-:W-:-:S07]  /*4af0*/  MOV R42, 0x4b10 ;  /* 0x00004b10002a7802 */ /* 0x000fce0000000f00 */
[----:B------:R-:W-:Y:S05]  /*4b00*/  CALL.REL.NOINC `($__internal_2_$__cuda_sm3x_div_rn_noftz_f32_slowpath) ;  /* 0x0000014c00c87944 */ /* 0x000fea0003c00000 */
[----:B------:R-:W-:-:S07]  /*4b10*/  MOV R0, R6 ;  /* 0x0000000600007202 */ /* 0x000fce0000000f00 */
.L_x_112:
[----:B------:R-:W-:Y:S05]  /*4b20*/  BSYNC.RECONVERGENT B4 ;  /* 0x0000000000047941 */ /* 0x000fea0003800200 */
.L_x_111:
        /* <DEDUP_REMOVED lines=13> */
.L_x_114:
[----:B------:R-:W-:Y:S05]  /*4c00*/  BSYNC.RECONVERGENT B4 ;  /* 0x0000000000047941 */ /* 0x000fea0003800200 */
.L_x_113:
[----:B------:R-:W-:Y:S01]  /*4c10*/  FSETP.NEU.AND P0, PT, R6, RZ, PT ;  /* 0x000000ff0600720b */ /* 0x000fe20003f0d000 */
[----:B------:R-:W-:Y:S02]  /*4c20*/  HFMA2 R70, -RZ, RZ, 0, 5.9604644775390625e-08 ;  /* 0x00000001ff467431 */ /* 0x000fe400000001ff */
[----:B------:R-:W-:Y:S02]  /*4c30*/  IMAD.MOV.U32 R75, RZ, RZ, R6 ;  /* 0x000000ffff4b7224 */ /* 0x000fe400078e0006 */
[----:B------:R-:W-:-:S08]  /*4c40*/  IMAD.MOV.U32 R32, RZ, RZ, 0x42c80000 ;  /* 0x42c80000ff207424 */ /* 0x000fd000078e00ff */
        /* <DEDUP_REMOVED lines=14> */
.L_x_116:
[----:B------:R-:W-:Y:S05]  /*4d30*/  BSYNC.RECONVERGENT B4 ;  /* 0x0000000000047941 */ /* 0x000fea0003800200 */
.L_x_115:
[----:B------:R-:W-:Y:S01]  /*4d40*/  FADD R11, R6, 1 ;  /* 0x3f800000060b7421 */ /* 0x000fe20000000000 */
[----:B------:R-:W-:Y:S01]  /*4d50*/  UMOV UR17, 0x42c80000 ;  /* 0x42c8000000117882 */ /* 0x000fe20000000000 */
[----:B------:R-:W-:Y:S01]  /*4d60*/  BSSY.RECONVERGENT B4, `(.L_x_117) ;  /* 0x000000e000047945 */ /* 0x000fe20003800200 */
[----:B------:R-:W-:Y:S01]  /*4d70*/  MOV R32, UR17 ;  /* 0x0000001100207c02 */ /* 0x000fe20008000f00 */
        /* <DEDUP_REMOVED lines=8> */
[----:B------:R-:W-:Y:S01]  /*4e00*/  IMAD.MOV.U32 R9, RZ, RZ, R11 ;  /* 0x000000ffff097224 */ /* 0x000fe200078e000b */
[----:B------:R-:W-:Y:S01]  /*4e10*/  MOV R42, 0x4e40 ;  /* 0x00004e40002a7802 */ /* 0x000fe20000000f00 */
[----:B------:R-:W-:-:S07]  /*4e20*/  IMAD.MOV.U32 R6, RZ, RZ, 0x42c80000 ;  /* 0x42c80000ff067424 */ /* 0x000fce00078e00ff */
[----:B------:R-:W-:Y:S05]  /*4e30*/  CALL.REL.NOINC `($__internal_2_$__cuda_sm3x_div_rn_noftz_f32_slowpath) ;  /* 0x0000014800fc7944 */ /* 0x000fea0003c00000 */
.L_x_118:
[----:B------:R-:W-:Y:S05]  /*4e40*/  BSYNC.RECONVERGENT B4 ;  /* 0x0000000000047941 */ /* 0x000fea0003800200 */
.L_x_117:
[----:B------:R-:W-:-:S07]  /*4e50*/  FADD R32, -R6, 100 ;  /* 0x42c8000006207421 */ /* 0x000fce0000000100 */
.L_x_107:
[----:B------:R-:W-:Y:S05]  /*4e60*/  BSYNC.RECONVERGENT B3 ;  /* 0x0000000000037941 */ /* 0x000fea0003800200 */
.L_x_106:
[----:B------:R-:W0:Y:S01]  /*4e70*/  I2F.U32.RP R11, R96 ;  /* 0x00000060000b7306 */ /* 0x000e220000209000 */
[----:B------:R-:W-:Y:S01]  /*4e80*/  VIADD R6, R68, 0x1 ;  /* 0x0000000144067836 */ /* 0x000fe20000000000 */
[C---:B------:R-:W-:Y:S01]  /*4e90*/  ISETP.GE.U32.AND P1, PT, R67.reuse, R96, PT ;  /* 0x000000604300720c */ /* 0x040fe20003f26070 */
[----:B------:R-:W-:Y:S01]  /*4ea0*/  VIADD R51, R67, 0x1 ;  /* 0x0000000143337836 */ /* 0x000fe20000000000 */
[----:B------:R-:W-:Y:S04]  /*4eb0*/  BSSY.RECONVERGENT B3, `(.L_x_119) ;  /* 0x0000726000037945 */ /* 0x000fe80003800200 */
[----:B0-----:R-:W0:Y:S07]  /*4ec0*/  MUFU.RCP R11, R11 ;  /* 0x0000000b000b7308 */ /* 0x001e2e0000001000 */
[----:B------:R-:W-:Y:S01]  /*4ed0*/  @P1 IMAD.MOV R51, RZ, RZ, R67 ;  /* 0x000000ffff331224 */ /* 0x000fe200078e0243 */
[----:B------:R-:W-:-:S04]  /*4ee0*/  ISETP.NE.U32.AND P1, PT, R96, RZ, PT ;  /* 0x000000ff6000720c */ /* 0x000fc80003f25070 */
[----:B------:R-:W-:Y:S02]  /*4ef0*/  ISETP.GE.U32.AND P2, PT, R51, R96, PT ;  /* 0x000000603300720c */ /* 0x000fe40003f46070 */
[----:B------:R-:W-:Y:S01]  /*4f00*/  MOV R67, R51 ;  /* 0x0000003300437202 */ /* 0x000fe20000000f00 */
[----:B0-----:R-:W-:Y:S01]  /*4f10*/  VIADD R8, R11, 0xffffffe ;  /* 0x0ffffffe0b087836 */ /* 0x001fe20000000000 */
[----:B------:R-:W-:-:S03]  /*4f20*/  LEA R11, R68, UR18, 0x2 ;  /* 0x00000012440b7c11 */ /* 0x000fc6000f8e10ff */
[----:B------:R0:W1:Y:S02]  /*4f30*/  F2I.FTZ.U32.TRUNC.NTZ R9, R8 ;  /* 0x0000000800097305 */ /* 0x000064000021f000 */
[----:B------:R2:W-:Y:S01]  /*4f40*/  STL [R11], R24 ;  /* 0x000000180b007387 */ /* 0x0005e20000100800 */
[----:B0-----:R-:W-:Y:S01]  /*4f50*/  IMAD.MOV.U32 R8, RZ, RZ, RZ ;  /* 0x000000ffff087224 */ /* 0x001fe200078e00ff */
[----:B-1----:R-:W-:-:S05]  /*4f60*/  IADD3 R35, PT, PT, RZ, -R9, RZ ;  /* 0x80000009ff237210 */ /* 0x002fca0007ffe0ff */
[----:B------:R-:W-:-:S04]  /*4f70*/  IMAD R35, R35, R96, RZ ;  /* 0x0000006023237224 */ /* 0x000fc800078e02ff */
[----:B------:R-:W-:-:S06]  /*4f80*/  IMAD.HI.U32 R9, R9, R35, R8 ;  /* 0x0000002309097227 */ /* 0x000fcc00078e0008 */
[----:B------:R-:W-:-:S04]  /*4f90*/  IMAD.HI.U32 R35, R9, R6, RZ ;  /* 0x0000000609237227 */ /* 0x000fc800078e00ff */
[----:B------:R-:W-:-:S04]  /*4fa0*/  IMAD.MOV R35, RZ, RZ, -R35 ;  /* 0x000000ffff237224 */ /* 0x000fc800078e0a23 */
[----:B------:R-:W-:Y:S01]  /*4fb0*/  IMAD R35, R96, R35, R6 ;  /* 0x0000002360237224 */ /* 0x000fe200078e0206 */
[----:B------:R-:W-:-:S04]  /*4fc0*/  LOP3.LUT R6, RZ, R96, RZ, 0x33, !PT ;  /* 0x00000060ff067212 */ /* 0x000fc800078e33ff */
[----:B------:R-:W-:-:S13]  /*4fd0*/  ISETP.GE.U32.AND P0, PT, R35, R96, PT ;  /* 0x000000602300720c */ /* 0x000fda0003f06070 */
[----:B------:R-:W-:-:S04]  /*4fe0*/  @P0 IADD3 R35, PT, PT, R35, -R96, RZ ;  /* 0x8000006023230210 */ /* 0x000fc80007ffe0ff */
[----:B------:R-:W-:-:S13]  /*4ff0*/  ISETP.GE.U32.AND P0, PT, R35, R96, PT ;  /* 0x000000602300720c */ /* 0x000fda0003f06070 */
[----:B------:R-:W-:-:S05]  /*5000*/  @P0 IMAD.IADD R35, R35, 0x1, -R96 ;  /* 0x0000000123230824 */ /* 0x000fca00078e0a60 */
[----:B------:R-:W-:Y:S01]  /*5010*/  SEL R68, R6, R35, !P1 ;  /* 0x0000002306447207 */ /* 0x000fe20004800000 */
[----:B--2---:R-:W-:Y:S06]  /*5020*/  @P2 BRA `(.L_x_120) ;  /* 0x0000001800b82947 */ /* 0x004fec0003800000 */
[----:B------:R-:W-:Y:S02]  /*5030*/  ISETP.NE.AND P0, PT, R67, RZ, PT ;  /* 0x000000ff4300720c */ /* 0x000fe40003f05270 */
[----:B------:R-:W-:-:S11]  /*5040*/  CS2R R52, SRZ ;  /* 0x0000000000347805 */ /* 0x000fd6000001ff00 */
[----:B------:R-:W-:Y:S05]  /*5050*/  @!P0 BRA `(.L_x_121) ;  /* 0x00000070002c8947 */ /* 0x000fea0003800000 */
[----:B------:R-:W-:Y:S01]  /*5060*/  ISETP.GE.U32.AND P0, PT, R67, 0x10, PT ;  /* 0x000000104300780c */ /* 0x000fe20003f06070 */
[----:B------:R-:W-:Y:S01]  /*5070*/  BSSY.RECONVERGENT B0, `(.L_x_122) ;  /* 0x00000cb000007945 */ /* 0x000fe20003800200 */
[----:B------:R-:W-:Y:S02]  /*5080*/  IMAD.MOV.U32 R11, RZ, RZ, RZ ;  /* 0x000000ffff0b7224 */ /* 0x000fe400078e00ff */
[----:B------:R-:W-:-:S09]  /*5090*/  IMAD.MOV.U32 R8, RZ, RZ, RZ ;  /* 0x000000ffff087224 */ /* 0x000fd200078e00ff */
[----:B------:R-:W-:Y:S05]  /*50a0*/  @!P0 BRA `(.L_x_123) ;  /* 0x0000000c001c8947 */ /* 0x000fea0003800000 */
[----:B------:R-:W-:Y:S01]  /*50b0*/  HFMA2 R35, -RZ, RZ, 0, 0 ;  /* 0x00000000ff237431 */ /* 0x000fe200000001ff */
[----:B------:R-:W-:Y:S01]  /*50c0*/  BSSY.RECONVERGENT B1, `(.L_x_123) ;  /* 0x00000c5000017945 */ /* 0x000fe20003800200 */
[----:B------:R-:W-:Y:S01]  /*50d0*/  IMAD.MOV.U32 R11, RZ, RZ, RZ ;  /* 0x000000ffff0b7224 */ /* 0x000fe200078e00ff */
[----:B------:R-:W-:-:S07]  /*50e0*/  LOP3.LUT R8, R67, 0xfffffff0, RZ, 0xc0, !PT ;  /* 0xfffffff043087812 */ /* 0x000fce00078ec0ff */
.L_x_124:
[C---:B------:R-:W-:Y:S01]  /*50f0*/  VIADD R121, R35.reuse, 0x1 ;  /* 0x0000000123797836 */ /* 0x040fe20000000000 */
[C---:B------:R-:W-:Y:S01]  /*5100*/  IADD3 R117, PT, PT, R35.reuse, 0x5, RZ ;  /* 0x0000000523757810 */ /* 0x040fe20007ffe0ff */
[C---:B------:R-:W-:Y:S01]  /*5110*/  VIADD R113, R35.reuse, 0x4 ;  /* 0x0000000423717836 */ /* 0x040fe20000000000 */
[----:B------:R-:W-:Y:S01]  /*5120*/  IADD3 R101, PT, PT, R35, 0xb, RZ ;  /* 0x0000000b23657810 */ /* 0x000fe20007ffe0ff */
[----:B------:R-:W-:-:S04]  /*5130*/  IMAD.HI.U32 R42, R9, R121, RZ ;  /* 0x00000079092a7227 */ /* 0x000fc800078e00ff */
[C---:B------:R-:W-:Y:S01]  /*5140*/  VIADD R119, R35.reuse, 0x2 ;  /* 0x0000000223777836 */ /* 0x040fe20000000000 */
[----:B------:R-:W-:Y:S01]  /*5150*/  IADD3 R42, PT, PT, -R42, RZ, RZ ;  /* 0x000000ff2a2a7210 */ /* 0x000fe20007ffe1ff */
[----:B------:R-:W-:Y:S02]  /*5160*/  VIADD R115, R35, 0x3 ;  /* 0x0000000323737836 */ /* 0x000fe40000000000 */
[----:B------:R-:W-:-:S04]  /*5170*/  IMAD.HI.U32 R48, R9, R119, RZ ;  /* 0x0000007709307227 */ /* 0x000fc800078e00ff */
[----:B------:R-:W-:Y:S02]  /*5180*/  IMAD R121, R96, R42, R121 ;  /* 0x0000002a60797224 */ /* 0x000fe400078e0279 */
[----:B------:R-:W-:-:S03]  /*5190*/  IMAD.HI.U32 R42, R9, R113, RZ ;  /* 0x00000071092a7227 */ /* 0x000fc600078e00ff */
[----:B------:R-:W-:Y:S01]  /*51a0*/  ISETP.GE.U32.AND P2, PT, R121, R96, PT ;  /* 0x000000607900720c */ /* 0x000fe20003f46070 */
[----:B------:R-:W-:Y:S01]  /*51b0*/  IMAD.MOV R48, RZ, RZ, -R48 ;  /* 0x000000ffff307224 */ /* 0x000fe200078e0a30 */
[----:B------:R-:W-:Y:S01]  /*51c0*/  IADD3 R53, PT, PT, -R42, RZ, RZ ;  /* 0x000000ff2a357210 */ /* 0x000fe20007ffe1ff */
[----:B------:R-:W-:-:S04]  /*51d0*/  IMAD.HI.U32 R42, R9, R117, RZ ;  /* 0x00000075092a7227 */ /* 0x000fc800078e00ff */
[----:B------:R-:W-:Y:S02]  /*51e0*/  IMAD R113, R96, R53, R113 ;  /* 0x0000003560717224 */ /* 0x000fe400078e0271 */
[----:B------:R-:W-:Y:S02]  /*51f0*/  IMAD.MOV R53, RZ, RZ, -R42 ;  /* 0x000000ffff357224 */ /* 0x000fe400078e0a2a */
[----:B------:R-:W-:-:S04]  /*5200*/  IMAD.HI.U32 R42, R9, R35, RZ ;  /* 0x00000023092a7227 */ /* 0x000fc800078e00ff */
[----:B------:R-:W-:Y:S02]  /*5210*/  IMAD.MOV R42, RZ, RZ, -R42 ;  /* 0x000000ffff2a7224 */ /* 0x000fe400078e0a2a */
[C---:B------:R-:W-:Y:S02]  /*5220*/  IMAD R119, R96.reuse, R48, R119 ;  /* 0x0000003060777224 */ /* 0x040fe400078e0277 */
[----:B------:R-:W-:Y:S02]  /*5230*/  IMAD R123, R96, R42, R35 ;  /* 0x0000002a607b7224 */ /* 0x000fe400078e0223 */
[----:B------:R-:W-:Y:S01]  /*5240*/  IMAD.HI.U32 R51, R9, R115, RZ ;  /* 0x0000007309337227 */ /* 0x000fe200078e00ff */
[-C--:B------:R-:W-:Y:S02]  /*5250*/  ISETP.GE.U32.AND P3, PT, R119, R96.reuse, PT ;  /* 0x000000607700720c */ /* 0x080fe40003f66070 */
[----:B------:R-:W-:Y:S01]  /*5260*/  ISETP.GE.U32.AND P0, PT, R123, R96, PT ;  /* 0x000000607b00720c */ /* 0x000fe20003f06070 */
[----:B------:R-:W-:-:S02]  /*5270*/  IMAD.MOV R51, RZ, RZ, -R51 ;  /* 0x000000ffff337224 */ /* 0x000fc400078e0a33 */
[C---:B------:R-:W-:Y:S02]  /*5280*/  VIADD R111, R35.reuse, 0x6 ;  /* 0x00000006236f7836 */ /* 0x040fe40000000000 */
[----:B------:R-:W-:Y:S02]  /*5290*/  VIADD R109, R35, 0x7 ;  /* 0x00000007236d7836 */ /* 0x000fe40000000000 */
[----:B------:R-:W-:Y:S02]  /*52a0*/  IMAD R115, R96, R51, R115 ;  /* 0x0000003360737224 */ /* 0x000fe400078e0273 */
[----:B------:R-:W-:-:S04]  /*52b0*/  IMAD.HI.U32 R48, R9, R111, RZ ;  /* 0x0000006f09307227 */ /* 0x000fc800078e00ff */
[-C--:B------:R-:W-:Y:S01]  /*52c0*/  @P0 IADD3 R123, PT, PT, R123, -R96.reuse, RZ ;  /* 0x800000607b7b0210 */ /* 0x080fe20007ffe0ff */
[----:B------:R-:W-:Y:S01]  /*52d0*/  VIADD R107, R35, 0x8 ;  /* 0x00000008236b7836 */ /* 0x000fe20000000000 */
[-C--:B------:R-:W-:Y:S01]  /*52e0*/  ISETP.GE.U32.AND P0, PT, R115, R96.reuse, PT ;  /* 0x000000607300720c */ /* 0x080fe20003f06070 */
[----:B------:R-:W-:Y:S01]  /*52f0*/  IMAD.HI.U32 R51, R9, R109, RZ ;  /* 0x0000006d09337227 */ /* 0x000fe200078e00ff */
[----:B------:R-:W-:-:S03]  /*5300*/  ISETP.GE.U32.AND P4, PT, R123, R96, PT ;  /* 0x000000607b00720c */ /* 0x000fc60003f86070 */
[----:B------:R-:W-:Y:S01]  /*5310*/  @P2 IMAD.IADD R121, R121, 0x1, -R96 ;  /* 0x0000000179792824 */ /* 0x000fe200078e0a60 */
[-C--:B------:R-:W-:Y:S01]  /*5320*/  ISETP.GE.U32.AND P2, PT, R113, R96.reuse, PT ;  /* 0x000000607100720c */ /* 0x080fe20003f46070 */
[----:B------:R-:W-:Y:S02]  /*5330*/  IMAD.MOV R48, RZ, RZ, -R48 ;  /* 0x000000ffff307224 */ /* 0x000fe400078e0a30 */
[----:B------:R-:W-:Y:S01]  /*5340*/  IMAD.HI.U32 R52, R9, R107, RZ ;  /* 0x0000006b09347227 */ /* 0x000fe200078e00ff */
[----:B------:R-:W-:-:S03]  /*5350*/  ISETP.GE.U32.AND P5, PT, R121, R96, PT ;  /* 0x000000607900720c */ /* 0x000fc60003fa6070 */
[----:B------:R-:W-:Y:S01]  /*5360*/  IMAD.MOV R51, RZ, RZ, -R51 ;  /* 0x000000ffff337224 */ /* 0x000fe200078e0a33 */
[----:B------:R-:W-:Y:S01]  /*5370*/  IADD3 R52, PT, PT, -R52, RZ, RZ ;  /* 0x000000ff34347210 */ /* 0x000fe20007ffe1ff */
[C---:B------:R-:W-:Y:S02]  /*5380*/  VIADD R105, R35.reuse, 0x9 ;  /* 0x0000000923697836 */ /* 0x040fe40000000000 */
[----:B------:R-:W-:Y:S02]  /*5390*/  VIADD R103, R35, 0xa ;  /* 0x0000000a23677836 */ /* 0x000fe40000000000 */
[----:B------:R-:W-:Y:S01]  /*53a0*/  @P3 IMAD.IADD R119, R119, 0x1, -R96 ;  /* 0x0000000177773824 */ /* 0x000fe200078e0a60 */
[----:B------:R-:W-:Y:S01]  /*53b0*/  @P2 IADD3 R113, PT, PT, R113, -R96, RZ ;  /* 0x8000006071712210 */ /* 0x000fe20007ffe0ff */
[C---:B------:R-:W-:Y:S02]  /*53c0*/  IMAD R117, R96.reuse, R53, R117 ;  /* 0x0000003560757224 */ /* 0x040fe400078e0275 */
[C---:B------:R-:W-:Y:S01]  /*53d0*/  IMAD R111, R96.reuse, R48, R111 ;  /* 0x00000030606f7224 */ /* 0x040fe200078e026f */
[-C--:B------:R-:W-:Y:S01]  /*53e0*/  ISETP.GE.U32.AND P6, PT, R119, R96.reuse, PT ;  /* 0x000000607700720c */ /* 0x080fe20003fc6070 */
[----:B------:R-:W-:Y:S01]  /*53f0*/  IMAD R109, R96, R51, R109 ;  /* 0x00000033606d7224 */ /* 0x000fe200078e026d */
[----:B------:R-:W-:Y:S01]  /*5400*/  ISETP.GE.U32.AND P3, PT, R117, R96, PT ;  /* 0x000000607500720c */ /* 0x000fe20003f66070 */
[----:B------:R-:W-:-:S04]  /*5410*/  IMAD.HI.U32 R42, R9, R105, RZ ;  /* 0x00000069092a7227 */ /* 0x000fc800078e00ff */
[----:B------:R-:W-:-:S04]  /*5420*/  IMAD.HI.U32 R48, R9, R103, RZ ;  /* 0x0000006709307227 */ /* 0x000fc800078e00ff */
[----:B------:R-:W-:-:S04]  /*5430*/  IMAD.HI.U32 R51, R9, R101, RZ ;  /* 0x0000006509337227 */ /* 0x000fc800078e00ff */
[----:B------:R-:W-:Y:S01]  /*5440*/  VIADD R99, R35, 0xc ;  /* 0x0000000c23637836 */ /* 0x000fe20000000000 */
[----:B------:R-:W-:Y:S01]  /*5450*/  IADD3 R51, PT, PT, -R51, RZ, RZ ;  /* 0x000000ff33337210 */ /* 0x000fe20007ffe1ff */
[----:B------:R-:W-:Y:S02]  /*5460*/  IMAD.MOV R42, RZ, RZ, -R42 ;  /* 0x000000ffff2a7224 */ /* 0x000fe400078e0a2a */
[----:B------:R-:W-:Y:S02]  /*5470*/  IMAD.MOV R48, RZ, RZ, -R48 ;  /* 0x000000ffff307224 */ /* 0x000fe400078e0a30 */
[----:B------:R-:W-:Y:S02]  /*5480*/  VIADD R55, R35, 0xd ;  /* 0x0000000d23377836 */ /* 0x000fe40000000000 */
[----:B------:R-:W-:Y:S01]  /*5490*/  @P4 IMAD.IADD R123, R123, 0x1, -R96 ;  /* 0x000000017b7b4824 */ /* 0x000fe200078e0a60 */
[----:B------:R-:W-:Y:S01]  /*54a0*/  ISETP.GE.U32.AND P4, PT, R111, R96, PT ;  /* 0x000000606f00720c */ /* 0x000fe20003f86070 */
[----:B------:R-:W-:-:S02]  /*54b0*/  IMAD R107, R96, R52, R107 ;  /* 0x00000034606b7224 */ /* 0x000fc400078e026b */
[----:B------:R-:W-:Y:S01]  /*54c0*/  IMAD.HI.U32 R52, R9, R99, RZ ;  /* 0x0000006309347227 */ /* 0x000fe200078e00ff */
[----:B------:R-:W-:-:S03]  /*54d0*/  SEL R123, R6, R123, !P1 ;  /* 0x0000007b067b7207 */ /* 0x000fc60004800000 */
[C---:B------:R-:W-:Y:S02]  /*54e0*/  IMAD R105, R96.reuse, R42, R105 ;  /* 0x0000002a60697224 */ /* 0x040fe400078e0269 */
[----:B------:R-:W-:Y:S02]  /*54f0*/  IMAD R103, R96, R48, R103 ;  /* 0x0000003060677224 */ /* 0x000fe400078e0267 */
[----:B------:R-:W-:-:S03]  /*5500*/  IMAD.HI.U32 R42, R9, R55, RZ ;  /* 0x00000037092a7227 */ /* 0x000fc600078e00ff */
[-C--:B------:R-:W-:Y:S01]  /*5510*/  ISETP.GE.U32.AND P2, PT, R103, R96.reuse, PT ;  /* 0x000000606700720c */ /* 0x080fe20003f46070 */
[----:B------:R-:W-:Y:S02]  /*5520*/  VIADD R53, R35, 0xe ;  /* 0x0000000e23357836 */ /* 0x000fe40000000000 */
[----:B------:R-:W-:Y:S01]  /*5530*/  @P5 IMAD.IADD R121, R121, 0x1, -R96 ;  /* 0x0000000179795824 */ /* 0x000fe200078e0a60 */
[----:B------:R-:W-:Y:S01]  /*5540*/  ISETP.GE.U32.AND P5, PT, R109, R96, PT ;  /* 0x000000606d00720c */ /* 0x000fe20003fa6070 */
[----:B------:R-:W-:Y:S02]  /*5550*/  IMAD.MOV R52, RZ, RZ, -R52 ;  /* 0x000000ffff347224 */ /* 0x000fe400078e0a34 */
[----:B------:R-:W-:Y:S01]  /*5560*/  IMAD R101, R96, R51, R101 ;  /* 0x0000003360657224 */ /* 0x000fe200078e0265 */
[----:B------:R-:W-:Y:S01]  /*5570*/  SEL R121, R6, R121, !P1 ;  /* 0x0000007906797207 */ /* 0x000fe20004800000 */
[----:B------:R-:W-:Y:S02]  /*5580*/  IMAD.MOV R42, RZ, RZ, -R42 ;  /* 0x000000ffff2a7224 */ /* 0x000fe400078e0a2a */
[----:B------:R-:W-:-:S02]  /*5590*/  IMAD.HI.U32 R48, R9, R53, RZ ;  /* 0x0000003509307227 */ /* 0x000fc400078e00ff */
[-C--:B------:R-:W-:Y:S02]  /*55a0*/  @P2 IADD3 R103, PT, PT, R103, -R96.reuse, RZ ;  /* 0x8000006067672210 */ /* 0x080fe40007ffe0ff */
[----:B------:R-:W-:Y:S01]  /*55b0*/  VIADD R51, R35, 0xf ;  /* 0x0000000f23337836 */ /* 0x000fe20000000000 */
[----:B------:R-:W-:Y:S01]  /*55c0*/  IADD3 R48, PT, PT, -R48, RZ, RZ ;  /* 0x000000ff30307210 */ /* 0x000fe20007ffe1ff */
[--C-:B------:R-:W-:Y:S01]  /*55d0*/  @P6 IMAD.IADD R119, R119, 0x1, -R96.reuse ;  /* 0x0000000177776824 */ /* 0x100fe200078e0a60 */
[----:B------:R-:W-:Y:S01]  /*55e0*/  ISETP.GE.U32.AND P6, PT, R107, R96, PT ;  /* 0x000000606b00720c */ /* 0x000fe20003fc6070 */
[C---:B------:R-:W-:Y:S01]  /*55f0*/  IMAD R99, R96.reuse, R52, R99 ;  /* 0x0000003460637224 */ /* 0x040fe200078e0263 */
[-C--:B------:R-:W-:Y:S01]  /*5600*/  @P5 IADD3 R109, PT, PT, R109, -R96.reuse, RZ ;  /* 0x800000606d6d5210 */ /* 0x080fe20007ffe0ff */
[----:B------:R-:W-:Y:S01]  /*5610*/  @P3 IMAD.IADD R117, R117, 0x1, -R96 ;  /* 0x0000000175753824 */ /* 0x000fe200078e0a60 */
[----:B------:R-:W-:Y:S01]  /*5620*/  ISETP.GE.U32.AND P3, PT, R101, R96, PT ;  /* 0x000000606500720c */ /* 0x000fe20003f66070 */
[----:B------:R-:W-:Y:S01]  /*5630*/  IMAD R55, R96, R42, R55 ;  /* 0x0000002a60377224 */ /* 0x000fe200078e0237 */
[----:B------:R-:W-:Y:S01]  /*5640*/  SEL R119, R6, R119, !P1 ;  /* 0x0000007706777207 */ /* 0x000fe20004800000 */
[----:B------:R-:W-:-:S03]  /*5650*/  IMAD.HI.U32 R42, R9, R51, RZ ;  /* 0x00000033092a7227 */ /* 0x000fc600078e00ff */
[-C--:B------:R-:W-:Y:S01]  /*5660*/  ISETP.GE.U32.AND P5, PT, R55, R96.reuse, PT ;  /* 0x000000603700720c */ /* 0x080fe20003fa6070 */
[--C-:B------:R-:W-:Y:S01]  /*5670*/  @P0 IMAD.IADD R115, R115, 0x1, -R96.reuse ;  /* 0x0000000173730824 */ /* 0x100fe200078e0a60 */
[-C--:B------:R-:W-:Y:S01]  /*5680*/  ISETP.GE.U32.AND P0, PT, R105, R96.reuse, PT ;  /* 0x000000606900720c */ /* 0x080fe20003f06070 */
[--C-:B------:R-:W-:Y:S01]  /*5690*/  @P4 IMAD.IADD R111, R111, 0x1, -R96.reuse ;  /* 0x000000016f6f4824 */ /* 0x100fe200078e0a60 */
[----:B------:R-:W-:Y:S01]  /*56a0*/  ISETP.GE.U32.AND P4, PT, R99, R96, PT ;  /* 0x000000606300720c */ /* 0x000fe20003f86070 */
[----:B------:R-:W-:Y:S01]  /*56b0*/  IMAD R53, R96, R48, R53 ;  /* 0x0000003060357224 */ /* 0x000fe200078e0235 */
[----:B------:R-:W-:Y:S01]  /*56c0*/  IADD3 R42, PT, PT, -R42, RZ, RZ ;  /* 0x000000ff2a2a7210 */ /* 0x000fe20007ffe1ff */
[--C-:B------:R-:W-:Y:S01]  /*56d0*/  @P6 IMAD.IADD R107, R107, 0x1, -R96.reuse ;  /* 0x000000016b6b6824 */ /* 0x100fe200078e0a60 */
[-C--:B------:R-:W-:Y:S01]  /*56e0*/  ISETP.GE.U32.AND P2, PT, R115, R96.reuse, PT ;  /* 0x000000607300720c */ /* 0x080fe20003f46070 */
[----:B------:R-:W-:Y:S01]  /*56f0*/  @P3 IMAD.IADD R101, R101, 0x1, -R96 ;  /* 0x0000000165653824 */ /* 0x000fe200078e0a60 */
[----:B------:R-:W-:Y:S01]  /*5700*/  ISETP.GE.U32.AND P6, PT, R53, R96, PT ;  /* 0x000000603500720c */ /* 0x000fe20003fc6070 */
[----:B------:R-:W-:Y:S01]  /*5710*/  IMAD R51, R96, R42, R51 ;  /* 0x0000002a60337224 */ /* 0x000fe200078e0233 */
[----:B------:R-:W-:-:S02]  /*5720*/  ISETP.GE.U32.AND P3, PT, R113, R96, PT ;  /* 0x000000607100720c */ /* 0x000fc40003f66070 */
[----:B------:R-:W-:Y:S01]  /*5730*/  LEA R42, R123, UR18, 0x2 ;  /* 0x000000127b2a7c11 */ /* 0x000fe2000f8e10ff */
[--C-:B------:R-:W-:Y:S01]  /*5740*/  @P0 IMAD.IADD R105, R105, 0x1, -R96.reuse ;  /* 0x0000000169690824 */ /* 0x100fe200078e0a60 */
[-C--:B------:R-:W-:Y:S01]  /*5750*/  ISETP.GE.U32.AND P0, PT, R51, R96.reuse, PT ;  /* 0x000000603300720c */ /* 0x080fe20003f06070 */
[--C-:B------:R-:W-:Y:S01]  /*5760*/  @P4 IMAD.IADD R99, R99, 0x1, -R96.reuse ;  /* 0x0000000163634824 */ /* 0x100fe200078e0a60 */
[-C--:B------:R-:W-:Y:S02]  /*5770*/  ISETP.GE.U32.AND P4, PT, R117, R96.reuse, PT ;  /* 0x000000607500720c */ /* 0x080fe40003f86070 */
[-C--:B------:R-:W-:Y:S01]  /*5780*/  @P5 IADD3 R55, PT, PT, R55, -R96.reuse, RZ ;  /* 0x8000006037375210 */ /* 0x080fe20007ffe0ff */
[----:B------:R-:W2:Y:S01]  /*5790*/  LDL R42, [R42] ;  /* 0x000000002a2a7983 */ /* 0x000ea20000100800 */
[-C--:B------:R-:W-:Y:S01]  /*57a0*/  ISETP.GE.U32.AND P5, PT, R111, R96.reuse, PT ;  /* 0x000000606f00720c */ /* 0x080fe20003fa6070 */
[--C-:B------:R-:W-:Y:S01]  /*57b0*/  @P6 IMAD.IADD R53, R53, 0x1, -R96.reuse ;  /* 0x0000000135356824 */ /* 0x100fe200078e0a60 */
[----:B------:R-:W-:Y:S01]  /*57c0*/  @P2 IADD3 R115, PT, PT, R115, -R96, RZ ;  /* 0x8000006073732210 */ /* 0x000fe20007ffe0ff */
[----:B------:R-:W-:Y:S01]  /*57d0*/  @P3 IMAD.IADD R113, R113, 0x1, -R96 ;  /* 0x0000000171713824 */ /* 0x000fe200078e0a60 */
[----:B------:R-:W-:-:S02]  /*57e0*/  LEA R48, R121, UR18, 0x2 ;  /* 0x0000001279307c11 */ /* 0x000fc4000f8e10ff */
[-C--:B------:R-:W-:Y:S01]  /*57f0*/  ISETP.GE.U32.AND P6, PT, R109, R96.reuse, PT ;  /* 0x000000606d00720c */ /* 0x080fe20003fc6070 */
[--C-:B------:R-:W-:Y:S01]  /*5800*/  @P0 IMAD.IADD R51, R51, 0x1, -R96.reuse ;  /* 0x0000000133330824 */ /* 0x100fe200078e0a60 */
[C---:B------:R-:W-:Y:S01]  /*5810*/  SEL R115, R6.reuse, R115, !P1 ;  /* 0x0000007306737207 */ /* 0x040fe20004800000 */
[--C-:B------:R-:W-:Y:S01]  /*5820*/  @P4 IMAD.IADD R117, R117, 0x1, -R96.reuse ;  /* 0x0000000175754824 */ /* 0x100fe200078e0a60 */
[----:B------:R-:W-:Y:S01]  /*5830*/  LEA R52, R119, UR18, 0x2 ;  /* 0x0000001277347c11 */ /* 0x000fe2000f8e10ff */
[----:B------:R-:W3:Y:S01]  /*5840*/  LDL R48, [R48] ;  /* 0x0000000030307983 */ /* 0x000ee20000100800 */
[-C--:B------:R-:W-:Y:S02]  /*5850*/  ISETP.GE.U32.AND P0, PT, R107, R96.reuse, PT ;  /* 0x000000606b00720c */ /* 0x080fe40003f06070 */
[----:B------:R-:W-:Y:S02]  /*5860*/  SEL R113, R6, R113, !P1 ;  /* 0x0000007106717207 */ /* 0x000fe40004800000 */
[----:B------:R-:W-:Y:S01]  /*5870*/  LEA R54, R115, UR18, 0x2 ;  /* 0x0000001273367c11 */ /* 0x000fe2000f8e10ff */
[----:B------:R-:W4:Y:S01]  /*5880*/  LDL R52, [R52] ;  /* 0x0000000034347983 */ /* 0x000f220000100800 */
[-C--:B------:R-:W-:Y:S01]  /*5890*/  ISETP.GE.U32.AND P2, PT, R105, R96.reuse, PT ;  /* 0x000000606900720c */ /* 0x080fe20003f46070 */
[----:B------:R-:W-:Y:S01]  /*58a0*/  @P6 IMAD.IADD R109, R109, 0x1, -R96 ;  /* 0x000000016d6d6824 */ /* 0x000fe200078e0a60 */
[----:B------:R-:W-:-:S02]  /*58b0*/  @P5 IADD3 R111, PT, PT, R111, -R96, RZ ;  /* 0x800000606f6f5210 */ /* 0x000fc40007ffe0ff */
[C---:B------:R-:W-:Y:S01]  /*58c0*/  SEL R117, R6.reuse, R117, !P1 ;  /* 0x0000007506757207 */ /* 0x040fe20004800000 */
[----:B------:R-:W5:Y:S01]  /*58d0*/  LDL R54, [R54] ;  /* 0x0000000036367983 */ /* 0x000f620000100800 */
[----:B------:R-:W-:Y:S02]  /*58e0*/  LEA R56, R113, UR18, 0x2 ;  /* 0x0000001271387c11 */ /* 0x000fe4000f8e10ff */
[-C--:B------:R-:W-:Y:S02]  /*58f0*/  ISETP.GE.U32.AND P3, PT, R103, R96.reuse, PT ;  /* 0x000000606700720c */ /* 0x080fe40003f66070 */
[----:B------:R-:W-:Y:S02]  /*5900*/  SEL R111, R6, R111, !P1 ;  /* 0x0000006f066f7207 */ /* 0x000fe40004800000 */
[----:B------:R-:W-:Y:S01]  /*5910*/  LEA R104, R117, UR18, 0x2 ;  /* 0x0000001275687c11 */ /* 0x000fe2000f8e10ff */
[----:B------:R-:W5:Y:S01]  /*5920*/  LDL R56, [R56] ;  /* 0x0000000038387983 */ /* 0x000f620000100800 */
[----:B------:R-:W-:Y:S01]  /*5930*/  ISETP.GE.U32.AND P4, PT, R101, R96, PT ;  /* 0x000000606500720c */ /* 0x000fe20003f86070 */
[----:B------:R-:W-:Y:S01]  /*5940*/  @P0 IMAD.IADD R107, R107, 0x1, -R96 ;  /* 0x000000016b6b0824 */ /* 0x000fe200078e0a60 */
[----:B------:R-:W-:-:S02]  /*5950*/  LEA R106, R111, UR18, 0x2 ;  /* 0x000000126f6a7c11 */ /* 0x000fc4000f8e10ff */
[C---:B------:R-:W-:Y:S01]  /*5960*/  SEL R109, R6.reuse, R109, !P1 ;  /* 0x0000006d066d7207 */ /* 0x040fe20004800000 */
[----:B------:R-:W5:Y:S01]  /*5970*/  LDL R104, [R104] ;  /* 0x0000000068687983 */ /* 0x000f620000100800 */
[-C--:B------:R-:W-:Y:S02]  /*5980*/  ISETP.GE.U32.AND P5, PT, R99, R96.reuse, PT ;  /* 0x000000606300720c */ /* 0x080fe40003fa6070 */
[-C--:B------:R-:W-:Y:S01]  /*5990*/  @P2 IADD3 R105, PT, PT, R105, -R96.reuse, RZ ;  /* 0x8000006069692210 */ /* 0x080fe20007ffe0ff */
[----:B------:R-:W5:Y:S01]  /*59a0*/  LDL R106, [R106] ;  /* 0x000000006a6a7983 */ /* 0x000f620000100800 */
[----:B------:R-:W-:Y:S02]  /*59b0*/  SEL R107, R6, R107, !P1 ;  /* 0x0000006b066b7207 */ /* 0x000fe40004800000 */
[----:B------:R-:W-:Y:S01]  /*59c0*/  LEA R109, R109, UR18, 0x2 ;  /* 0x000000126d6d7c11 */ /* 0x000fe2000f8e10ff */
[----:B------:R-:W-:Y:S01]  /*59d0*/  @P3 IMAD.IADD R103, R103, 0x1, -R96 ;  /* 0x0000000167673824 */ /* 0x000fe200078e0a60 */
[----:B------:R-:W-:-:S02]  /*59e0*/  ISETP.GE.U32.AND P0, PT, R55, R96, PT ;  /* 0x000000603700720c */ /* 0x000fc40003f06070 */
[C---:B------:R-:W-:Y:S02]  /*59f0*/  SEL R108, R6.reuse, R105, !P1 ;  /* 0x00000069066c7207 */ /* 0x040fe40004800000 */
[----:B------:R-:W-:Y:S01]  /*5a00*/  LEA R107, R107, UR18, 0x2 ;  /* 0x000000126b6b7c11 */ /* 0x000fe2000f8e10ff */
[----:B------:R0:W5:Y:S01]  /*5a10*/  LDL R105, [R109] ;  /* 0x000000006d697983 */ /* 0x0001620000100800 */
[-C--:B------:R-:W-:Y:S01]  /*5a20*/  ISETP.GE.U32.AND P2, PT, R53, R96.reuse, PT ;  /* 0x000000603500720c */ /* 0x080fe20003f46070 */
[----:B------:R-:W-:Y:S01]  /*5a30*/  @P4 IMAD.IADD R101, R101, 0x1, -R96 ;  /* 0x0000000165654824 */ /* 0x000fe200078e0a60 */
[----:B------:R-:W-:Y:S02]  /*5a40*/  SEL R110, R6, R103, !P1 ;  /* 0x00000067066e7207 */ /* 0x000fe40004800000 */
[----:B------:R-:W-:Y:S01]  /*5a50*/  LEA R108, R108, UR18, 0x2 ;  /* 0x000000126c6c7c11 */ /* 0x000fe2000f8e10ff */
[----:B------:R1:W5:Y:S01]  /*5a60*/  LDL R103, [R107] ;  /* 0x000000006b677983 */ /* 0x0003620000100800 */
[----:B------:R-:W-:-:S02]  /*5a70*/  ISETP.GE.U32.AND P6, PT, R51, R96, PT ;  /* 0x000000603300720c */ /* 0x000fc40003fc6070 */
[----:B------:R-:W-:Y:S02]  /*5a80*/  @P5 IADD3 R99, PT, PT, R99, -R96, RZ ;  /* 0x8000006063635210 */ /* 0x000fe40007ffe0ff */
[----:B------:R-:W-:Y:S02]  /*5a90*/  SEL R111, R6, R101, !P1 ;  /* 0x00000065066f7207 */ /* 0x000fe40004800000 */
[----:B------:R-:W-:Y:S01]  /*5aa0*/  LEA R110, R110, UR18, 0x2 ;  /* 0x000000126e6e7c11 */ /* 0x000fe2000f8e10ff */
[----:B------:R-:W5:Y:S01]  /*5ab0*/  LDL R101, [R108] ;  /* 0x000000006c657983 */ /* 0x000f620000100800 */
[--C-:B------:R-:W-:Y:S01]  /*5ac0*/  @P0 IMAD.IADD R55, R55, 0x1, -R96.reuse ;  /* 0x0000000137370824 */ /* 0x100fe200078e0a60 */
[C---:B------:R-:W-:Y:S02]  /*5ad0*/  SEL R112, R6.reuse, R99, !P1 ;  /* 0x0000006306707207 */ /* 0x040fe40004800000 */
[----:B------:R-:W-:Y:S01]  /*5ae0*/  LEA R111, R111, UR18, 0x2 ;  /* 0x000000126f6f7c11 */ /* 0x000fe2000f8e10ff */
[----:B------:R-:W5:Y:S01]  /*5af0*/  LDL R99, [R110] ;  /* 0x000000006e637983 */ /* 0x000f620000100800 */
[----:B------:R-:W-:Y:S01]  /*5b00*/  @P2 IMAD.IADD R53, R53, 0x1, -R96 ;  /* 0x0000000135352824 */ /* 0x000fe200078e0a60 */
[----:B0-----:R-:W-:-:S02]  /*5b10*/  SEL R109, R6, R55, !P1 ;  /* 0x00000037066d7207 */ /* 0x001fc40004800000 */
[----:B------:R-:W-:Y:S01]  /*5b20*/  LEA R112, R112, UR18, 0x2 ;  /* 0x0000001270707c11 */ /* 0x000fe2000f8e10ff */
[----:B------:R-:W5:Y:S01]  /*5b30*/  LDL R55, [R111] ;  /* 0x000000006f377983 */ /* 0x000f620000100800 */
[----:B------:R-:W-:Y:S02]  /*5b40*/  @P6 IADD3 R51, PT, PT, R51, -R96, RZ ;  /* 0x8000006033336210 */ /* 0x000fe40007ffe0ff */
[C---:B-1----:R-:W-:Y:S02]  /*5b50*/  SEL R107, R6.reuse, R53, !P1 ;  /* 0x00000035066b7207 */ /* 0x042fe40004800000 */
[----:B------:R-:W-:Y:S01]  /*5b60*/  LEA R109, R109, UR18, 0x2 ;  /* 0x000000126d6d7c11 */ /* 0x000fe2000f8e10ff */
[----:B------:R-:W5:Y:S01]  /*5b70*/  LDL R53, [R112] ;  /* 0x0000000070357983 */ /* 0x000f620000100800 */
[----:B------:R-:W-:Y:S02]  /*5b80*/  SEL R51, R6, R51, !P1 ;  /* 0x0000003306337207 */ /* 0x000fe40004800000 */
[----:B------:R-:W-:Y:S01]  /*5b90*/  LEA R107, R107, UR18, 0x2 ;  /* 0x000000126b6b7c11 */ /* 0x000fe2000f8e10ff */
[----:B------:R-:W5:Y:S01]  /*5ba0*/  LDL R108, [R109] ;  /* 0x000000006d6c7983 */ /* 0x000f620000100800 */
[----:B------:R-:W-:-:S03]  /*5bb0*/  LEA R51, R51, UR18, 0x2 ;  /* 0x0000001233337c11 */ /* 0x000fc6000f8e10ff */
[----:B------:R-:W5:Y:S04]  /*5bc0*/  LDL R110, [R107] ;  /* 0x000000006b6e7983 */ /* 0x000f680000100800 */
[----:B------:R-:W5:Y:S01]  /*5bd0*/  LDL R114, [R51] ;  /* 0x0000000033727983 */ /* 0x000f620000100800 */
[----:B------:R-:W-:-:S05]  /*5be0*/  VIADD R35, R35, 0x10 ;  /* 0x0000001023237836 */ /* 0x000fca0000000000 */
[----:B------:R-:W-:Y:S01]  /*5bf0*/  ISETP.NE.AND P0, PT, R35, R8, PT ;  /* 0x000000082300720c */ /* 0x000fe20003f05270 */
        /* <DEDUP_REMOVED lines=18> */
.L_x_123:
[----:B------:R-:W-:Y:S05]  /*5d20*/  BSYNC.RECONVERGENT B0 ;  /* 0x0000000000007941 */ /* 0x000fea0003800200 */
.L_x_122:
[----:B------:R-:W-:Y:S01]  /*5d30*/  LOP3.LUT P0, R35, R67, 0xf, RZ, 0xc0, !PT ;  /* 0x0000000f43237812 */ /* 0x000fe2000780c0ff */
[----:B------:R-:W-:-:S12]  /*5d40*/  BSSY.RECONVERGENT B0, `(.L_x_125) ;  /* 0x00000ca000007945 */ /* 0x000fd80003800200 */
[----:B------:R-:W-:Y:S05]  /*5d50*/  @!P0 BRA `(.L_x_126) ;  /* 0x0000000c00208947 */ /* 0x000fea0003800000 */
[----:B------:R-:W-:Y:S01]  /*5d60*/  ISETP.GE.U32.AND P2, PT, R35, 0x8, PT ;  /* 0x000000082300780c */ /* 0x000fe20003f46070 */
[----:B------:R-:W-:Y:S01]  /*5d70*/  BSSY.RECONVERGENT B1, `(.L_x_127) ;  /* 0x0000064000017945 */ /* 0x000fe20003800200 */
[----:B------:R-:W-:-:S04]  /*5d80*/  LOP3.LUT R101, R67, 0x7, RZ, 0xc0, !PT ;  /* 0x0000000743657812 */ /* 0x000fc800078ec0ff */
[----:B------:R-:W-:-:S07]  /*5d90*/  ISETP.NE.AND P0, PT, R101, RZ, PT ;  /* 0x000000ff6500720c */ /* 0x000fce0003f05270 */
[----:B------:R-:W-:Y:S06]  /*5da0*/  @!P2 BRA `(.L_x_128) ;  /* 0x000000040080a947 */ /* 0x000fec0003800000 */
[C---:B------:R-:W-:Y:S01]  /*5db0*/  IMAD.HI.U32 R35, R9.reuse, R8, RZ ;  /* 0x0000000809237227 */ /* 0x040fe200078e00ff */
[C---:B------:R-:W-:Y:S02]  /*5dc0*/  IADD3 R42, PT, PT, R8.reuse, 0x1, RZ ;  /* 0x00000001082a7810 */ /* 0x040fe40007ffe0ff */
[C---:B------:R-:W-:Y:S01]  /*5dd0*/  IADD3 R56, PT, PT, R8.reuse, 0x4, RZ ;  /* 0x0000000408387810 */ /* 0x040fe20007ffe0ff */
[----:B------:R-:W-:Y:S02]  /*5de0*/  IMAD.MOV R35, RZ, RZ, -R35 ;  /* 0x000000ffff237224 */ /* 0x000fe400078e0a23 */
[----:B------:R-:W-:Y:S02]  /*5df0*/  VIADD R52, R8, 0x2 ;  /* 0x0000000208347836 */ /* 0x000fe40000000000 */
[----:B------:R-:W-:Y:S02]  /*5e00*/  IMAD R35, R96, R35, R8 ;  /* 0x0000002360237224 */ /* 0x000fe400078e0208 */
[----:B------:R-:W-:-:S03]  /*5e10*/  IMAD.HI.U32 R48, R9, R42, RZ ;  /* 0x0000002a09307227 */ /* 0x000fc600078e00ff */
[----:B------:R-:W-:Y:S01]  /*5e20*/  ISETP.GE.U32.AND P2, PT, R35, R96, PT ;  /* 0x000000602300720c */ /* 0x000fe20003f46070 */
[----:B------:R-:W-:Y:S02]  /*5e30*/  VIADD R54, R8, 0x3 ;  /* 0x0000000308367836 */ /* 0x000fe40000000000 */
[----:B------:R-:W-:-:S04]  /*5e40*/  IMAD.HI.U32 R51, R9, R52, RZ ;  /* 0x0000003409337227 */ /* 0x000fc800078e00ff */
[----:B------:R-:W-:Y:S02]  /*5e50*/  IMAD.MOV R55, RZ, RZ, -R48 ;  /* 0x000000ffff377224 */ /* 0x000fe400078e0a30 */
[----:B------:R-:W-:-:S04]  /*5e60*/  IMAD.HI.U32 R53, R9, R54, RZ ;  /* 0x0000003609357227 */ /* 0x000fc800078e00ff */
[----:B------:R-:W-:Y:S01]  /*5e70*/  IMAD.MOV R99, RZ, RZ, -R51 ;  /* 0x000000ffff637224 */ /* 0x000fe200078e0a33 */
[----:B------:R-:W-:Y:S01]  /*5e80*/  IADD3 R103, PT, PT, -R53, RZ, RZ ;  /* 0x000000ff35677210 */ /* 0x000fe20007ffe1ff */
[----:B------:R-:W-:-:S04]  /*5e90*/  IMAD.HI.U32 R48, R9, R56, RZ ;  /* 0x0000003809307227 */ /* 0x000fc800078e00ff */
[----:B------:R-:W-:Y:S02]  /*5ea0*/  IMAD R51, R96, R55, R42 ;  /* 0x0000003760337224 */ /* 0x000fe400078e022a */
[----:B------:R-:W-:Y:S02]  /*5eb0*/  VIADD R42, R8, 0x5 ;  /* 0x00000005082a7836 */ /* 0x000fe40000000000 */
[----:B------:R-:W-:Y:S01]  /*5ec0*/  @P2 IMAD.IADD R35, R35, 0x1, -R96 ;  /* 0x0000000123232824 */ /* 0x000fe200078e0a60 */
[-C--:B------:R-:W-:Y:S01]  /*5ed0*/  ISETP.GE.U32.AND P4, PT, R51, R96.reuse, PT ;  /* 0x000000603300720c */ /* 0x080fe20003f86070 */
[----:B------:R-:W-:Y:S01]  /*5ee0*/  IMAD R53, R96, R99, R52 ;  /* 0x0000006360357224 */ /* 0x000fe200078e0234 */
[----:B------:R-:W-:Y:S01]  /*5ef0*/  IADD3 R52, PT, PT, R8, 0x6, RZ ;  /* 0x0000000608347810 */ /* 0x000fe20007ffe0ff */
[----:B------:R-:W-:Y:S01]  /*5f00*/  IMAD.MOV R99, RZ, RZ, -R48 ;  /* 0x000000ffff637224 */ /* 0x000fe200078e0a30 */
[----:B------:R-:W-:Y:S01]  /*5f10*/  ISETP.GE.U32.AND P3, PT, R35, R96, PT ;  /* 0x000000602300720c */ /* 0x000fe20003f66070 */
[----:B------:R-:W-:Y:S01]  /*5f20*/  IMAD.HI.U32 R48, R9, R42, RZ ;  /* 0x0000002a09307227 */ /* 0x000fe200078e00ff */
[----:B------:R-:W-:-:S03]  /*5f30*/  ISETP.GE.U32.AND P5, PT, R53, R96, PT ;  /* 0x000000603500720c */ /* 0x000fc60003fa6070 */
[----:B------:R-:W-:Y:S01]  /*5f40*/  IMAD R55, R96, R103, R54 ;  /* 0x0000006760377224 */ /* 0x000fe200078e0236 */
[----:B------:R-:W-:Y:S01]  /*5f50*/  IADD3 R103, PT, PT, -R48, RZ, RZ ;  /* 0x000000ff30677210 */ /* 0x000fe20007ffe1ff */
[----:B------:R-:W-:-:S03]  /*5f60*/  IMAD.HI.U32 R54, R9, R52, RZ ;  /* 0x0000003409367227 */ /* 0x000fc600078e00ff */
[-C--:B------:R-:W-:Y:S01]  /*5f70*/  ISETP.GE.U32.AND P6, PT, R55, R96.reuse, PT ;  /* 0x000000603700720c */ /* 0x080fe20003fc6070 */
[----:B------:R-:W-:Y:S02]  /*5f80*/  VIADD R104, R8, 0x7 ;  /* 0x0000000708687836 */ /* 0x000fe40000000000 */
[C---:B------:R-:W-:Y:S01]  /*5f90*/  IMAD R99, R96.reuse, R99, R56 ;  /* 0x0000006360637224 */ /* 0x040fe200078e0238 */
[-C--:B------:R-:W-:Y:S01]  /*5fa0*/  @P3 IADD3 R35, PT, PT, R35, -R96.reuse, RZ ;  /* 0x8000006023233210 */ /* 0x080fe20007ffe0ff */
[----:B------:R-:W-:Y:S02]  /*5fb0*/  IMAD.MOV R105, RZ, RZ, -R54 ;  /* 0x000000ffff697224 */ /* 0x000fe400078e0a36 */
[----:B------:R-:W-:Y:S01]  /*5fc0*/  IMAD R103, R96, R103, R42 ;  /* 0x0000006760677224 */ /* 0x000fe200078e022a */
[----:B------:R-:W-:Y:S01]  /*5fd0*/  ISETP.GE.U32.AND P2, PT, R99, R96, PT ;  /* 0x000000606300720c */ /* 0x000fe20003f46070 */
[----:B------:R-:W-:Y:S01]  /*5fe0*/  IMAD.HI.U32 R56, R9, R104, RZ ;  /* 0x0000006809387227 */ /* 0x000fe200078e00ff */
[----:B------:R-:W-:-:S02]  /*5ff0*/  SEL R35, R6, R35, !P1 ;  /* 0x0000002306237207 */ /* 0x000fc40004800000 */
[-C--:B------:R-:W-:Y:S01]  /*6000*/  ISETP.GE.U32.AND P3, PT, R103, R96.reuse, PT ;  /* 0x000000606700720c */ /* 0x080fe20003f66070 */
[C---:B------:R-:W-:Y:S01]  /*6010*/  IMAD R105, R96.reuse, R105, R52 ;  /* 0x0000006960697224 */ /* 0x040fe200078e0234 */
[-C--:B------:R-:W-:Y:S01]  /*6020*/  @P6 IADD3 R55, PT, PT, R55, -R96.reuse, RZ ;  /* 0x8000006037376210 */ /* 0x080fe20007ffe0ff */
[----:B------:R-:W-:Y:S01]  /*6030*/  IMAD.MOV R107, RZ, RZ, -R56 ;  /* 0x000000ffff6b7224 */ /* 0x000fe200078e0a38 */
[----:B------:R-:W-:Y:S01]  /*6040*/  LEA R35, R35, UR18, 0x2 ;  /* 0x0000001223237c11 */ /* 0x000fe2000f8e10ff */
[----:B------:R-:W-:Y:S01]  /*6050*/  @P4 IMAD.IADD R51, R51, 0x1, -R96 ;  /* 0x0000000133334824 */ /* 0x000fe200078e0a60 */
[-C--:B------:R-:W-:Y:S01]  /*6060*/  ISETP.GE.U32.AND P4, PT, R105, R96.reuse, PT ;  /* 0x000000606900720c */ /* 0x080fe20003f86070 */
[----:B------:R-:W-:Y:S02]  /*6070*/  IMAD R107, R96, R107, R104 ;  /* 0x0000006b606b7224 */ /* 0x000fe400078e0268 */
[--C-:B------:R-:W-:Y:S01]  /*6080*/  @P5 IMAD.IADD R53, R53, 0x1, -R96.reuse ;  /* 0x0000000135355824 */ /* 0x100fe200078e0a60 */
[-C--:B------:R-:W-:Y:S01]  /*6090*/  ISETP.GE.U32.AND P6, PT, R51, R96.reuse, PT ;  /* 0x000000603300720c */ /* 0x080fe20003fc6070 */
[--C-:B------:R-:W-:Y:S01]  /*60a0*/  @P2 IMAD.IADD R99, R99, 0x1, -R96.reuse ;  /* 0x0000000163632824 */ /* 0x100fe200078e0a60 */
[-C--:B------:R-:W-:Y:S01]  /*60b0*/  ISETP.GE.U32.AND P5, PT, R107, R96.reuse, PT ;  /* 0x000000606b00720c */ /* 0x080fe20003fa6070 */
[----:B------:R-:W-:Y:S01]  /*60c0*/  @P3 IMAD.IADD R103, R103, 0x1, -R96 ;  /* 0x0000000167673824 */ /* 0x000fe200078e0a60 */
[-C--:B------:R-:W-:Y:S01]  /*60d0*/  ISETP.GE.U32.AND P2, PT, R53, R96.reuse, PT ;  /* 0x000000603500720c */ /* 0x080fe20003f46070 */
[----:B------:R-:W2:Y:S01]  /*60e0*/  LDL R42, [R35] ;  /* 0x00000000232a7983 */ /* 0x000ea20000100800 */
[----:B------:R-:W-:-:S03]  /*60f0*/  ISETP.GE.U32.AND P3, PT, R55, R96, PT ;  /* 0x000000603700720c */ /* 0x000fc60003f66070 */
[-C--:B------:R-:W-:Y:S02]  /*6100*/  @P4 IADD3 R105, PT, PT, R105, -R96.reuse, RZ ;  /* 0x8000006069694210 */ /* 0x080fe40007ffe0ff */
[-C--:B------:R-:W-:Y:S02]  /*6110*/  ISETP.GE.U32.AND P4, PT, R99, R96.reuse, PT ;  /* 0x000000606300720c */ /* 0x080fe40003f86070 */
[--C-:B------:R-:W-:Y:S02]  /*6120*/  @P6 IMAD.IADD R51, R51, 0x1, -R96.reuse ;  /* 0x0000000133336824 */ /* 0x100fe400078e0a60 */
[--C-:B------:R-:W-:Y:S01]  /*6130*/  @P5 IMAD.IADD R107, R107, 0x1, -R96.reuse ;  /* 0x000000016b6b5824 */ /* 0x100fe200078e0a60 */
[-C--:B------:R-:W-:Y:S02]  /*6140*/  ISETP.GE.U32.AND P5, PT, R103, R96.reuse, PT ;  /* 0x000000606700720c */ /* 0x080fe40003fa6070 */
[----:B------:R-:W-:Y:S01]  /*6150*/  @P2 IADD3 R53, PT, PT, R53, -R96, RZ ;  /* 0x8000006035352210 */ /* 0x000fe20007ffe0ff */
[----:B------:R-:W-:Y:S01]  /*6160*/  @P3 IMAD.IADD R55, R55, 0x1, -R96 ;  /* 0x0000000137373824 */ /* 0x000fe200078e0a60 */
[----:B------:R-:W-:-:S02]  /*6170*/  SEL R51, R6, R51, !P1 ;  /* 0x0000003306337207 */ /* 0x000fc40004800000 */
[-C--:B------:R-:W-:Y:S02]  /*6180*/  ISETP.GE.U32.AND P2, PT, R105, R96.reuse, PT ;  /* 0x000000606900720c */ /* 0x080fe40003f46070 */
[C---:B------:R-:W-:Y:S02]  /*6190*/  SEL R53, R6.reuse, R53, !P1 ;  /* 0x0000003506357207 */ /* 0x040fe40004800000 */
[----:B------:R-:W-:Y:S01]  /*61a0*/  LEA R51, R51, UR18, 0x2 ;  /* 0x0000001233337c11 */ /* 0x000fe2000f8e10ff */
[----:B------:R-:W-:Y:S01]  /*61b0*/  @P4 IMAD.IADD R99, R99, 0x1, -R96 ;  /* 0x0000000163634824 */ /* 0x000fe200078e0a60 */
[-C--:B------:R-:W-:Y:S02]  /*61c0*/  ISETP.GE.U32.AND P6, PT, R107, R96.reuse, PT ;  /* 0x000000606b00720c */ /* 0x080fe40003fc6070 */
[----:B------:R-:W-:Y:S02]  /*61d0*/  SEL R55, R6, R55, !P1 ;  /* 0x0000003706377207 */ /* 0x000fe40004800000 */
[----:B------:R-:W-:Y:S01]  /*61e0*/  LEA R53, R53, UR18, 0x2 ;  /* 0x0000001235357c11 */ /* 0x000fe2000f8e10ff */
[----:B------:R-:W3:Y:S01]  /*61f0*/  LDL R51, [R51] ;  /* 0x0000000033337983 */ /* 0x000ee20000100800 */
[----:B------:R-:W-:-:S02]  /*6200*/  @P5 IADD3 R103, PT, PT, R103, -R96, RZ ;  /* 0x8000006067675210 */ /* 0x000fc40007ffe0ff */
[C---:B------:R-:W-:Y:S02]  /*6210*/  SEL R99, R6.reuse, R99, !P1 ;  /* 0x0000006306637207 */ /* 0x040fe40004800000 */
[----:B------:R-:W-:Y:S01]  /*6220*/  LEA R55, R55, UR18, 0x2 ;  /* 0x0000001237377c11 */ /* 0x000fe2000f8e10ff */
[----:B------:R-:W4:Y:S01]  /*6230*/  LDL R53, [R53] ;  /* 0x0000000035357983 */ /* 0x000f220000100800 */
[--C-:B------:R-:W-:Y:S01]  /*6240*/  @P2 IMAD.IADD R105, R105, 0x1, -R96.reuse ;  /* 0x0000000169692824 */ /* 0x100fe200078e0a60 */
[C---:B------:R-:W-:Y:S02]  /*6250*/  SEL R103, R6.reuse, R103, !P1 ;  /* 0x0000006706677207 */ /* 0x040fe40004800000 */
        /* <DEDUP_REMOVED lines=21> */
.L_x_128:
[----:B------:R-:W-:Y:S05]  /*63b0*/  BSYNC.RECONVERGENT B1 ;  /* 0x0000000000017941 */ /* 0x000fea0003800200 */
.L_x_127:
[----:B------:R-:W-:Y:S05]  /*63c0*/  @!P0 BRA `(.L_x_126) ;  /* 0x0000000400848947 */ /* 0x000fea0003800000 */
[----:B------:R-:W-:Y:S01]  /*63d0*/  ISETP.GE.U32.AND P2, PT, R101, 0x4, PT ;  /* 0x000000046500780c */ /* 0x000fe20003f46070 */
[----:B------:R-:W-:Y:S01]  /*63e0*/  BSSY.RECONVERGENT B1, `(.L_x_129) ;  /* 0x0000034000017945 */ /* 0x000fe20003800200 */
[----:B------:R-:W-:-:S04]  /*63f0*/  LOP3.LUT R56, R67, 0x3, RZ, 0xc0, !PT ;  /* 0x0000000343387812 */ /* 0x000fc800078ec0ff */
[----:B------:R-:W-:-:S07]  /*6400*/  ISETP.NE.AND P0, PT, R56, RZ, PT ;  /* 0x000000ff3800720c */ /* 0x000fce0003f05270 */
[----:B------:R-:W-:Y:S06]  /*6410*/  @!P2 BRA `(.L_x_130) ;  /* 0x0000000000c0a947 */ /* 0x000fec0003800000 */
[C---:B------:R-:W-:Y:S01]  /*6420*/  VIADD R42, R8.reuse, 0x1 ;  /* 0x00000001082a7836 */ /* 0x040fe20000000000 */
[----:B------:R-:W-:Y:S01]  /*6430*/  IADD3 R54, PT, PT, R8, 0x3, RZ ;  /* 0x0000000308367810 */ /* 0x000fe20007ffe0ff */
[----:B------:R-:W-:-:S04]  /*6440*/  IMAD.HI.U32 R35, R9, R8, RZ ;  /* 0x0000000809237227 */ /* 0x000fc800078e00ff */
[----:B------:R-:W-:Y:S02]  /*6450*/  VIADD R52, R8, 0x2 ;  /* 0x0000000208347836 */ /* 0x000fe40000000000 */
[----:B------:R-:W-:-:S04]  /*6460*/  IMAD.HI.U32 R48, R9, R42, RZ ;  /* 0x0000002a09307227 */ /* 0x000fc800078e00ff */
[----:B------:R-:W-:Y:S02]  /*6470*/  IMAD.MOV R35, RZ, RZ, -R35 ;  /* 0x000000ffff237224 */ /* 0x000fe400078e0a23 */
[----:B------:R-:W-:-:S04]  /*6480*/  IMAD.HI.U32 R53, R9, R52, RZ ;  /* 0x0000003409357227 */ /* 0x000fc800078e00ff */
[----:B------:R-:W-:Y:S01]  /*6490*/  IMAD.MOV R51, RZ, RZ, -R48 ;  /* 0x000000ffff337224 */ /* 0x000fe200078e0a30 */
[----:B------:R-:W-:Y:S01]  /*64a0*/  IADD3 R53, PT, PT, -R53, RZ, RZ ;  /* 0x000000ff35357210 */ /* 0x000fe20007ffe1ff */
[----:B------:R-:W-:Y:S02]  /*64b0*/  IMAD R35, R96, R35, R8 ;  /* 0x0000002360237224 */ /* 0x000fe400078e0208 */
[----:B------:R-:W-:-:S03]  /*64c0*/  IMAD.HI.U32 R48, R9, R54, RZ ;  /* 0x0000003609307227 */ /* 0x000fc600078e00ff */
[-C--:B------:R-:W-:Y:S01]  /*64d0*/  ISETP.GE.U32.AND P3, PT, R35, R96.reuse, PT ;  /* 0x000000602300720c */ /* 0x080fe20003f66070 */
        /* <DEDUP_REMOVED lines=8> */
[-C--:B------:R-:W-:Y:S02]  /*6560*/  ISETP.GE.U32.AND P3, PT, R35, R96.reuse, PT ;  /* 0x000000602300720c */ /* 0x080fe40003f66070 */
[----:B------:R-:W-:-:S03]  /*6570*/  @P4 IADD3 R51, PT, PT, R51, -R96, RZ ;  /* 0x8000006033334210 */ /* 0x000fc60007ffe0ff */
[--C-:B------:R-:W-:Y:S01]  /*6580*/  @P5 IMAD.IADD R53, R53, 0x1, -R96.reuse ;  /* 0x0000000135355824 */ /* 0x100fe200078e0a60 */
[----:B------:R-:W-:Y:S01]  /*6590*/  ISETP.GE.U32.AND P4, PT, R51, R96, PT ;  /* 0x000000603300720c */ /* 0x000fe20003f86070 */
[----:B------:R-:W-:-:S03]  /*65a0*/  @P2 IMAD.IADD R55, R55, 0x1, -R96 ;  /* 0x0000000137372824 */ /* 0x000fc600078e0a60 */
[-C--:B------:R-:W-:Y:S02]  /*65b0*/  ISETP.GE.U32.AND P2, PT, R53, R96.reuse, PT ;  /* 0x000000603500720c */ /* 0x080fe40003f46070 */
[-C--:B------:R-:W-:Y:S02]  /*65c0*/  ISETP.GE.U32.AND P5, PT, R55, R96.reuse, PT ;  /* 0x000000603700720c */ /* 0x080fe40003fa6070 */
[----:B------:R-:W-:-:S04]  /*65d0*/  @P3 IADD3 R35, PT, PT, R35, -R96, RZ ;  /* 0x8000006023233210 */ /* 0x000fc80007ffe0ff */
[----:B------:R-:W-:Y:S01]  /*65e0*/  SEL R35, R6, R35, !P1 ;  /* 0x0000002306237207 */ /* 0x000fe20004800000 */
[----:B------:R-:W-:-:S03]  /*65f0*/  @P4 IMAD.IADD R51, R51, 0x1, -R96 ;  /* 0x0000000133334824 */ /* 0x000fc600078e0a60 */
[----:B------:R-:W-:Y:S01]  /*6600*/  LEA R35, R35, UR18, 0x2 ;  /* 0x0000001223237c11 */ /* 0x000fe2000f8e10ff */
[----:B------:R-:W-:Y:S01]  /*6610*/  @P2 IMAD.IADD R53, R53, 0x1, -R96 ;  /* 0x0000000135352824 */ /* 0x000fe200078e0a60 */
[C---:B------:R-:W-:Y:S02]  /*6620*/  SEL R51, R6.reuse, R51, !P1 ;  /* 0x0000003306337207 */ /* 0x040fe40004800000 */
[----:B------:R-:W-:Y:S01]  /*6630*/  @P5 IADD3 R55, PT, PT, R55, -R96, RZ ;  /* 0x8000006037375210 */ /* 0x000fe20007ffe0ff */
[----:B------:R-:W2:Y:S01]  /*6640*/  LDL R42, [R35] ;  /* 0x00000000232a7983 */ /* 0x000ea20000100800 */
[C---:B------:R-:W-:Y:S02]  /*6650*/  SEL R53, R6.reuse, R53, !P1 ;  /* 0x0000003506357207 */ /* 0x040fe40004800000 */
[----:B------:R-:W-:Y:S02]  /*6660*/  LEA R51, R51, UR18, 0x2 ;  /* 0x0000001233337c11 */ /* 0x000fe4000f8e10ff */
[----:B------:R-:W-:-:S02]  /*6670*/  SEL R55, R6, R55, !P1 ;  /* 0x0000003706377207 */ /* 0x000fc40004800000 */
        /* <DEDUP_REMOVED lines=10> */
.L_x_130:
[----:B------:R-:W-:Y:S05]  /*6720*/  BSYNC.RECONVERGENT B1 ;  /* 0x0000000000017941 */ /* 0x000fea0003800200 */
.L_x_129:
[----:B------:R-:W-:Y:S05]  /*6730*/  @!P0 BRA `(.L_x_126) ;  /* 0x0000000000a88947 */ /* 0x000fea0003800000 */
[----:B------:R-:W-:-:S04]  /*6740*/  IMAD.HI.U32 R35, R9, R8, RZ ;  /* 0x0000000809237227 */ /* 0x000fc800078e00ff */
[----:B------:R-:W-:-:S04]  /*6750*/  IMAD.MOV R35, RZ, RZ, -R35 ;  /* 0x000000ffff237224 */ /* 0x000fc800078e0a23 */
[----:B------:R-:W-:-:S05]  /*6760*/  IMAD R35, R96, R35, R8 ;  /* 0x0000002360237224 */ /* 0x000fca00078e0208 */
[----:B------:R-:W-:-:S13]  /*6770*/  ISETP.GE.U32.AND P0, PT, R35, R96, PT ;  /* 0x000000602300720c */ /* 0x000fda0003f06070 */
[----:B------:R-:W-:-:S04]  /*6780*/  @P0 IADD3 R35, PT, PT, R35, -R96, RZ ;  /* 0x8000006023230210 */ /* 0x000fc80007ffe0ff */
[----:B------:R-:W-:-:S13]  /*6790*/  ISETP.GE.U32.AND P0, PT, R35, R96, PT ;  /* 0x000000602300720c */ /* 0x000fda0003f06070 */
[----:B------:R-:W-:-:S05]  /*67a0*/  @P0 IMAD.IADD R35, R35, 0x1, -R96 ;  /* 0x0000000123230824 */ /* 0x000fca00078e0a60 */
[----:B------:R-:W-:-:S04]  /*67b0*/  SEL R35, R6, R35, !P1 ;  /* 0x0000002306237207 */ /* 0x000fc80004800000 */
[----:B------:R-:W-:-:S05]  /*67c0*/  LEA R35, R35, UR18, 0x2 ;  /* 0x0000001223237c11 */ /* 0x000fca000f8e10ff */
[----:B------:R-:W2:Y:S01]  /*67d0*/  LDL R42, [R35] ;  /* 0x00000000232a7983 */ /* 0x000ea20000100800 */
[----:B------:R-:W-:Y:S01]  /*67e0*/  ISETP.NE.AND P0, PT, R56, 0x1, PT ;  /* 0x000000013800780c */ /* 0x000fe20003f05270 */
[----:B--2---:R-:W-:-:S12]  /*67f0*/  FADD R11, R11, R42 ;  /* 0x0000002a0b0b7221 */ /* 0x004fd80000000000 */
[----:B------:R-:W-:Y:S05]  /*6800*/  @!P0 BRA `(.L_x_126) ;  /* 0x0000000000748947 */ /* 0x000fea0003800000 */
[----:B------:R-:W-:Y:S02]  /*6810*/  ISETP.NE.AND P0, PT, R56, 0x2, PT ;  /* 0x000000023800780c */ /* 0x000fe40003f05270 */
[----:B------:R-:W-:-:S11]  /*6820*/  PLOP3.LUT P4, PT, PT, PT, PT, 0x8, 0x80 ;  /* 0x000000000080781c */ /* 0x000fd60003f8e170 */
[C---:B------:R-:W-:Y:S01]  /*6830*/  @P0 VIADD R35, R8.reuse, 0x2 ;  /* 0x0000000208230836 */ /* 0x040fe20000000000 */
[----:B------:R-:W-:-:S03]  /*6840*/  IADD3 R8, PT, PT, R8, 0x1, RZ ;  /* 0x0000000108087810 */ /* 0x000fc60007ffe0ff */
[----:B------:R-:W-:-:S04]  /*6850*/  @P0 IMAD.HI.U32 R42, R9, R35, RZ ;  /* 0x00000023092a0227 */ /* 0x000fc800078e00ff */
[----:B------:R-:W-:Y:S02]  /*6860*/  @P0 IMAD.MOV R42, RZ, RZ, -R42 ;  /* 0x000000ffff2a0224 */ /* 0x000fe400078e0a2a */
[----:B------:R-:W-:-:S04]  /*6870*/  IMAD.HI.U32 R9, R9, R8, RZ ;  /* 0x0000000809097227 */ /* 0x000fc800078e00ff */
[----:B------:R-:W-:Y:S02]  /*6880*/  @P0 IMAD R35, R96, R42, R35 ;  /* 0x0000002a60230224 */ /* 0x000fe400078e0223 */
[----:B------:R-:W-:-:S03]  /*6890*/  IMAD.MOV R9, RZ, RZ, -R9 ;  /* 0x000000ffff097224 */ /* 0x000fc600078e0a09 */
[----:B------:R-:W-:Y:S01]  /*68a0*/  @P0 ISETP.GE.U32.AND P3, PT, R35, R96, PT ;  /* 0x000000602300020c */ /* 0x000fe20003f66070 */
[----:B------:R-:W-:-:S03]  /*68b0*/  IMAD R9, R96, R9, R8 ;  /* 0x0000000960097224 */ /* 0x000fc600078e0208 */
[----:B------:R-:W-:Y:S02]  /*68c0*/  @P0 PLOP3.LUT P4, PT, P3, PT, PT, 0x80, 0x8 ;  /* 0x000000000008081c */ /* 0x000fe40001f8f070 */
[----:B------:R-:W-:-:S11]  /*68d0*/  ISETP.GE.U32.AND P2, PT, R9, R96, PT ;  /* 0x000000600900720c */ /* 0x000fd60003f46070 */
[----:B------:R-:W-:Y:S01]  /*68e0*/  @P4 IMAD.IADD R35, R35, 0x1, -R96 ;  /* 0x0000000123234824 */ /* 0x000fe200078e0a60 */
[----:B------:R-:W-:Y:S02]  /*68f0*/  PLOP3.LUT P4, PT, PT, PT, PT, 0x8, 0x80 ;  /* 0x000000000080781c */ /* 0x000fe40003f8e170 */
[-C--:B------:R-:W-:Y:S02]  /*6900*/  @P2 IADD3 R9, PT, PT, R9, -R96.reuse, RZ ;  /* 0x8000006009092210 */ /* 0x080fe40007ffe0ff */
[-C--:B------:R-:W-:Y:S02]  /*6910*/  @P0 ISETP.GE.U32.AND P3, PT, R35, R96.reuse, PT ;  /* 0x000000602300020c */ /* 0x080fe40003f66070 */
[----:B------:R-:W-:Y:S02]  /*6920*/  ISETP.GE.U32.AND P2, PT, R9, R96, PT ;  /* 0x000000600900720c */ /* 0x000fe40003f46070 */
[----:B------:R-:W-:-:S11]  /*6930*/  @P0 PLOP3.LUT P4, PT, P3, PT, PT, 0x80, 0x8 ;  /* 0x000000000008081c */ /* 0x000fd60001f8f070 */
[----:B------:R-:W-:Y:S02]  /*6940*/  @P2 IMAD.IADD R9, R9, 0x1, -R96 ;  /* 0x0000000109092824 */ /* 0x000fe400078e0a60 */
[----:B------:R-:W-:-:S03]  /*6950*/  @P4 IADD3 R35, PT, PT, R35, -R96, RZ ;  /* 0x8000006023234210 */ /* 0x000fc60007ffe0ff */
        /* <DEDUP_REMOVED lines=8> */
.L_x_126:
[----:B------:R-:W-:Y:S05]  /*69e0*/  BSYNC.RECONVERGENT B0 ;  /* 0x0000000000007941 */ /* 0x000fea0003800200 */
.L_x_125:
        /* <DEDUP_REMOVED lines=14> */
.L_x_132:
[----:B------:R-:W-:Y:S05]  /*6ad0*/  BSYNC.RECONVERGENT B4 ;  /* 0x0000000000047941 */ /* 0x000fea0003800200 */
.L_x_131:
[----:B------:R-:W-:Y:S01]  /*6ae0*/  MOV R52, R6 ;  /* 0x0000000600347202 */ /* 0x000fe20000000f00 */
[----:B------:R-:W-:Y:S01]  /*6af0*/  IMAD.MOV.U32 R53, RZ, RZ, R6 ;  /* 0x000000ffff357224 */ /* 0x000fe200078e0006 */
[----:B------:R-:W-:Y:S06]  /*6b00*/  BRA `(.L_x_121) ;  /* 0x0000005400807947 */ /* 0x000fec0003800000 */
.L_x_120:
[----:B------:R-:W-:Y:S01]  /*6b10*/  ISETP.NE.AND P0, PT, R67, RZ, PT ;  /* 0x000000ff4300720c */ /* 0x000fe20003f05270 */
[----:B------:R-:W-:Y:S01]  /*6b20*/  BSSY.RECONVERGENT B4, `(.L_x_133) ;  /* 0x000055c000047945 */ /* 0x000fe20003800200 */
[----:B------:R-:W-:Y:S02]  /*6b30*/  HFMA2 R53, -RZ, RZ, 0, 0 ;  /* 0x00000000ff357431 */ /* 0x000fe400000001ff */
[----:B------:R-:W-:-:S09]  /*6b40*/  IMAD.MOV.U32 R8, RZ, RZ, RZ ;  /* 0x000000ffff087224 */ /* 0x000fd200078e00ff */
[----:B------:R-:W-:Y:S05]  /*6b50*/  @!P0 BRA `(.L_x_134) ;  /* 0x0000005400608947 */ /* 0x000fea0003800000 */
[----:B------:R-:W-:Y:S01]  /*6b60*/  ISETP.GE.U32.AND P0, PT, R67, 0x10, PT ;  /* 0x000000104300780c */ /* 0x000fe20003f06070 */
[----:B------:R-:W-:Y:S01]  /*6b70*/  BSSY.RECONVERGENT B0, `(.L_x_135) ;  /* 0x00000cc000007945 */ /* 0x000fe20003800200 */
[----:B------:R-:W-:Y:S02]  /*6b80*/  IMAD.MOV.U32 R8, RZ, RZ, RZ ;  /* 0x000000ffff087224 */ /* 0x000fe400078e00ff */
[----:B------:R-:W-:-:S09]  /*6b90*/  IMAD.MOV.U32 R11, RZ, RZ, RZ ;  /* 0x000000ffff0b7224 */ /* 0x000fd200078e00ff */
[----:B------:R-:W-:Y:S05]  /*6ba0*/  @!P0 BRA `(.L_x_136) ;  /* 0x0000000c00208947 */ /* 0x000fea0003800000 */
[----:B------:R-:W-:Y:S01]  /*6bb0*/  BSSY.RECONVERGENT B1, `(.L_x_136) ;  /* 0x00000c7000017945 */ /* 0x000fe20003800200 */
[----:B------:R-:W-:Y:S01]  /*6bc0*/  MOV R8, RZ ;  /* 0x000000ff00087202 */ /* 0x000fe20000000f00 */
[----:B------:R-:W-:Y:S01]  /*6bd0*/  IMAD.MOV.U32 R35, RZ, RZ, RZ ;  /* 0x000000ffff237224 */ /* 0x000fe200078e00ff */
[----:B------:R-:W-:-:S07]  /*6be0*/  LOP3.LUT R11, R67, 0xfffffff0, RZ, 0xc0, !PT ;  /* 0xfffffff0430b7812 */ /* 0x000fce00078ec0ff */
.L_x_137:
[----:B------:R-:W-:-:S04]  /*6bf0*/  IMAD.IADD R42, R68, 0x1, R35 ;  /* 0x00000001442a7824 */ /* 0x000fc800078e0223 */
[C---:B------:R-:W-:Y:S01]  /*6c00*/  VIADD R119, R42.reuse, 0x3 ;  /* 0x000000032a777836 */ /* 0x040fe20000000000 */
[C---:B------:R-:W-:Y:S01]  /*6c10*/  IADD3 R117, PT, PT, R42.reuse, 0x1, RZ ;  /* 0x000000012a757810 */ /* 0x040fe20007ffe0ff */
[C---:B------:R-:W-:Y:S01]  /*6c20*/  VIADD R111, R42.reuse, 0x2 ;  /* 0x000000022a6f7836 */ /* 0x040fe20000000000 */
[C---:B------:R-:W-:Y:S01]  /*6c30*/  IADD3 R115, PT, PT, R42.reuse, 0x5, RZ ;  /* 0x000000052a737810 */ /* 0x040fe20007ffe0ff */
[C---:B------:R-:W-:Y:S01]  /*6c40*/  VIADD R121, R42.reuse, 0x4 ;  /* 0x000000042a797836 */ /* 0x040fe20000000000 */
[----:B------:R-:W-:Y:S01]  /*6c50*/  IADD3 R101, PT, PT, R42, 0xb, RZ ;  /* 0x0000000b2a657810 */ /* 0x000fe20007ffe0ff */
[----:B------:R-:W-:-:S04]  /*6c60*/  IMAD.HI.U32 R48, R9, R117, RZ ;  /* 0x0000007509307227 */ /* 0x000fc800078e00ff */
[----:B------:R-:W-:Y:S02]  /*6c70*/  IMAD.MOV R48, RZ, RZ, -R48 ;  /* 0x000000ffff307224 */ /* 0x000fe400078e0a30 */
[----:B------:R-:W-:-:S04]  /*6c80*/  IMAD.HI.U32 R51, R9, R111, RZ ;  /* 0x0000006f09337227 */ /* 0x000fc800078e00ff */
[----:B------:R-:W-:Y:S01]  /*6c90*/  IMAD R117, R96, R48, R117 ;  /* 0x0000003060757224 */ /* 0x000fe200078e0275 */
[----:B------:R-:W-:Y:S01]  /*6ca0*/  IADD3 R51, PT, PT, -R51, RZ, RZ ;  /* 0x000000ff33337210 */ /* 0x000fe20007ffe1ff */
[----:B------:R-:W-:-:S03]  /*6cb0*/  IMAD.HI.U32 R48, R9, R119, RZ ;  /* 0x0000007709307227 */ /* 0x000fc600078e00ff */
[----:B------:R-:W-:Y:S01]  /*6cc0*/  ISETP.GE.U32.AND P3, PT, R117, R96, PT ;  /* 0x000000607500720c */ /* 0x000fe20003f66070 */
[----:B------:R-:W-:Y:S01]  /*6cd0*/  IMAD R111, R96, R51, R111 ;  /* 0x00000033606f7224 */ /* 0x000fe200078e026f */
[----:B------:R-:W-:Y:S01]  /*6ce0*/  IADD3 R54, PT, PT, -R48, RZ, RZ ;  /* 0x000000ff30367210 */ /* 0x000fe20007ffe1ff */
[----:B------:R-:W-:-:S03]  /*6cf0*/  IMAD.HI.U32 R48, R9, R115, RZ ;  /* 0x0000007309307227 */ /* 0x000fc600078e00ff */
[----:B------:R-:W-:Y:S01]  /*6d00*/  ISETP.GE.U32.AND P5, PT, R111, R96, PT ;  /* 0x000000606f00720c */ /* 0x000fe20003fa6070 */
[----:B------:R-:W-:Y:S02]  /*6d10*/  IMAD R119, R96, R54, R119 ;  /* 0x0000003660777224 */ /* 0x000fe400078e0277 */
[----:B------:R-:W-:Y:S02]  /*6d20*/  IMAD.MOV R54, RZ, RZ, -R48 ;  /* 0x000000ffff367224 */ /* 0x000fe400078e0a30 */
[----:B------:R-:W-:Y:S01]  /*6d30*/  IMAD.HI.U32 R48, R9, R42, RZ ;  /* 0x0000002a09307227 */ /* 0x000fe200078e00ff */
[----:B------:R-:W-:-:S03]  /*6d40*/  ISETP.GE.U32.AND P4, PT, R119, R96, PT ;  /* 0x000000607700720c */ /* 0x000fc60003f86070 */
[----:B------:R-:W-:Y:S01]  /*6d50*/  VIADD R113, R42, 0x6 ;  /* 0x000000062a717836 */ /* 0x000fe20000000000 */
[----:B------:R-:W-:Y:S01]  /*6d60*/  IADD3 R123, PT, PT, -R48, RZ, RZ ;  /* 0x000000ff307b7210 */ /* 0x000fe20007ffe1ff */
[----:B------:R-:W-:Y:S02]  /*6d70*/  VIADD R109, R42, 0x7 ;  /* 0x000000072a6d7836 */ /* 0x000fe40000000000 */
[----:B------:R-:W-:-:S04]  /*6d80*/  IMAD.HI.U32 R51, R9, R121, RZ ;  /* 0x0000007909337227 */ /* 0x000fc800078e00ff */
[----:B------:R-:W-:Y:S02]  /*6d90*/  IMAD R123, R96, R123, R42 ;  /* 0x0000007b607b7224 */ /* 0x000fe400078e022a */
[--C-:B------:R-:W-:Y:S02]  /*6da0*/  @P3 IMAD.IADD R117, R117, 0x1, -R96.reuse ;  /* 0x0000000175753824 */ /* 0x100fe400078e0a60 */
[----:B------:R-:W-:Y:S01]  /*6db0*/  VIADD R107, R42, 0x8 ;  /* 0x000000082a6b7836 */ /* 0x000fe20000000000 */
[-C--:B------:R-:W-:Y:S01]  /*6dc0*/  ISETP.GE.U32.AND P2, PT, R123, R96.reuse, PT ;  /* 0x000000607b00720c */ /* 0x080fe20003f46070 */
[----:B------:R-:W-:Y:S01]  /*6dd0*/  @P5 IMAD.IADD R111, R111, 0x1, -R96 ;  /* 0x000000016f6f5824 */ /* 0x000fe200078e0a60 */
[----:B------:R-:W-:Y:S01]  /*6de0*/  ISETP.GE.U32.AND P3, PT, R117, R96, PT ;  /* 0x000000607500720c */ /* 0x000fe20003f66070 */
[----:B------:R-:W-:-:S04]  /*6df0*/  IMAD.HI.U32 R52, R9, R113, RZ ;  /* 0x0000007109347227 */ /* 0x000fc800078e00ff */
[----:B------:R-:W-:Y:S01]  /*6e00*/  IMAD.HI.U32 R53, R9, R109, RZ ;  /* 0x0000006d09357227 */ /* 0x000fe200078e00ff */
[----:B------:R-:W-:-:S03]  /*6e10*/  IADD3 R52, PT, PT, -R52, RZ, RZ ;  /* 0x000000ff34347210 */ /* 0x000fc60007ffe1ff */
[----:B------:R-:W-:Y:S02]  /*6e20*/  IMAD.MOV R51, RZ, RZ, -R51 ;  /* 0x000000ffff337224 */ /* 0x000fe400078e0a33 */
[-C--:B------:R-:W-:Y:S01]  /*6e30*/  @P2 IADD3 R123, PT, PT, R123, -R96.reuse, RZ ;  /* 0x800000607b7b2210 */ /* 0x080fe20007ffe0ff */
[----:B------:R-:W-:Y:S02]  /*6e40*/  VIADD R105, R42, 0x9 ;  /* 0x000000092a697836 */ /* 0x000fe40000000000 */
[----:B------:R-:W-:Y:S01]  /*6e50*/  IMAD.HI.U32 R48, R9, R107, RZ ;  /* 0x0000006b09307227 */ /* 0x000fe200078e00ff */
[----:B------:R-:W-:-:S03]  /*6e60*/  ISETP.GE.U32.AND P2, PT, R123, R96, PT ;  /* 0x000000607b00720c */ /* 0x000fc60003f46070 */
[----:B------:R-:W-:Y:S01]  /*6e70*/  @P4 IMAD.IADD R119, R119, 0x1, -R96 ;  /* 0x0000000177774824 */ /* 0x000fe200078e0a60 */
[-C--:B------:R-:W-:Y:S01]  /*6e80*/  ISETP.GE.U32.AND P4, PT, R111, R96.reuse, PT ;  /* 0x000000606f00720c */ /* 0x080fe20003f86070 */
[----:B------:R-:W-:Y:S02]  /*6e90*/  IMAD.MOV R53, RZ, RZ, -R53 ;  /* 0x000000ffff357224 */ /* 0x000fe400078e0a35 */
[----:B------:R-:W-:Y:S01]  /*6ea0*/  IMAD R121, R96, R51, R121 ;  /* 0x0000003360797224 */ /* 0x000fe200078e0279 */
[----:B------:R-:W-:Y:S01]  /*6eb0*/  ISETP.GE.U32.AND P6, PT, R119, R96, PT ;  /* 0x000000607700720c */ /* 0x000fe20003fc6070 */
[----:B------:R-:W-:-:S03]  /*6ec0*/  IMAD.HI.U32 R51, R9, R105, RZ ;  /* 0x0000006909337227 */ /* 0x000fc600078e00ff */
[-C--:B------:R-:W-:Y:S01]  /*6ed0*/  ISETP.GE.U32.AND P5, PT, R121, R96.reuse, PT ;  /* 0x000000607900720c */ /* 0x080fe20003fa6070 */
[----:B------:R-:W-:Y:S01]  /*6ee0*/  IMAD.MOV R48, RZ, RZ, -R48 ;  /* 0x000000ffff307224 */ /* 0x000fe200078e0a30 */
[----:B------:R-:W-:Y:S01]  /*6ef0*/  IADD3 R51, PT, PT, -R51, RZ, RZ ;  /* 0x000000ff33337210 */ /* 0x000fe20007ffe1ff */
[----:B------:R-:W-:Y:S01]  /*6f00*/  VIADD R99, R42, 0xc ;  /* 0x0000000c2a637836 */ /* 0x000fe20000000000 */
[-C--:B------:R-:W-:Y:S01]  /*6f10*/  @P2 IADD3 R123, PT, PT, R123, -R96.reuse, RZ ;  /* 0x800000607b7b2210 */ /* 0x080fe20007ffe0ff */
[----:B------:R-:W-:Y:S01]  /*6f20*/  IMAD R109, R96, R53, R109 ;  /* 0x00000035606d7224 */ /* 0x000fe200078e026d */
[-C--:B------:R-:W-:Y:S01]  /*6f30*/  @P4 IADD3 R111, PT, PT, R111, -R96.reuse, RZ ;  /* 0x800000606f6f4210 */ /* 0x080fe20007ffe0ff */
[----:B------:R-:W-:Y:S01]  /*6f40*/  IMAD.HI.U32 R53, R9, R101, RZ ;  /* 0x0000006509357227 */ /* 0x000fe200078e00ff */
[----:B------:R-:W-:Y:S02]  /*6f50*/  SEL R123, R6, R123, !P1 ;  /* 0x0000007b067b7207 */ /* 0x000fe40004800000 */
[----:B------:R-:W-:Y:S01]  /*6f60*/  ISETP.GE.U32.AND P4, PT, R109, R96, PT ;  /* 0x000000606d00720c */ /* 0x000fe20003f86070 */
[C---:B------:R-:W-:Y:S01]  /*6f70*/  IMAD R113, R96.reuse, R52, R113 ;  /* 0x0000003460717224 */ /* 0x040fe200078e0271 */
[----:B------:R-:W-:Y:S01]  /*6f80*/  LEA R123, R123, UR18, 0x2 ;  /* 0x000000127b7b7c11 */ /* 0x000fe2000f8e10ff */
[----:B------:R-:W-:-:S02]  /*6f90*/  IMAD R107, R96, R48, R107 ;  /* 0x00000030606b7224 */ /* 0x000fc400078e026b */
[----:B------:R-:W-:-:S04]  /*6fa0*/  IMAD.HI.U32 R48, R9, R99, RZ ;  /* 0x0000006309307227 */ /* 0x000fc800078e00ff */
[----:B------:R-:W-:Y:S02]  /*6fb0*/  IMAD R115, R96, R54, R115 ;  /* 0x0000003660737224 */ /* 0x000fe400078e0273 */
[----:B------:R-:W-:Y:S02]  /*6fc0*/  IMAD.MOV R53, RZ, RZ, -R53 ;  /* 0x000000ffff357224 */ /* 0x000fe400078e0a35 */
[----:B------:R-:W-:Y:S01]  /*6fd0*/  VIADD R103, R42, 0xa ;  /* 0x0000000a2a677836 */ /* 0x000fe20000000000 */
[-C--:B------:R-:W-:Y:S01]  /*6fe0*/  ISETP.GE.U32.AND P2, PT, R115, R96.reuse, PT ;  /* 0x000000607300720c */ /* 0x080fe20003f46070 */
[----:B------:R-:W-:Y:S01]  /*6ff0*/  @P3 IMAD.IADD R117, R117, 0x1, -R96 ;  /* 0x0000000175753824 */ /* 0x000fe200078e0a60 */
[-C--:B------:R-:W-:Y:S01]  /*7000*/  ISETP.GE.U32.AND P3, PT, R113, R96.reuse, PT ;  /* 0x000000607100720c */ /* 0x080fe20003f66070 */
[----:B------:R-:W-:Y:S01]  /*7010*/  IMAD R105, R96, R51, R105 ;  /* 0x0000003360697224 */ /* 0x000fe200078e0269 */
[----:B------:R-:W-:Y:S01]  /*7020*/  IADD3 R51, PT, PT, -R48, RZ, RZ ;  /* 0x000000ff30337210 */ /* 0x000fe20007ffe1ff */
[----:B------:R-:W-:Y:S01]  /*7030*/  IMAD R101, R96, R53, R101 ;  /* 0x0000003560657224 */ /* 0x000fe200078e0265 */
[----:B------:R-:W-:Y:S01]  /*7040*/  IADD3 R53, PT, PT, R42, 0xe, RZ ;  /* 0x0000000e2a357810 */ /* 0x000fe20007ffe0ff */
[----:B------:R-:W-:Y:S01]  /*7050*/  IMAD.HI.U32 R52, R9, R103, RZ ;  /* 0x0000006709347227 */ /* 0x000fe200078e00ff */
[----:B------:R-:W-:-:S02]  /*7060*/  @P4 IADD3 R109, PT, PT, R109, -R96, RZ ;  /* 0x800000606d6d4210 */ /* 0x000fc40007ffe0ff */
[----:B------:R-:W-:Y:S01]  /*7070*/  SEL R117, R6, R117, !P1 ;  /* 0x0000007506757207 */ /* 0x000fe20004800000 */
[----:B------:R-:W-:Y:S02]  /*7080*/  VIADD R55, R42, 0xd ;  /* 0x0000000d2a377836 */ /* 0x000fe40000000000 */
[----:B------:R-:W-:Y:S01]  /*7090*/  IMAD R99, R96, R51, R99 ;  /* 0x0000003360637224 */ /* 0x000fe200078e0263 */
[-C--:B------:R-:W-:Y:S01]  /*70a0*/  @P2 IADD3 R115, PT, PT, R115, -R96.reuse, RZ ;  /* 0x8000006073732210 */ /* 0x080fe20007ffe0ff */
[----:B------:R-:W-:Y:S01]  /*70b0*/  @P6 IMAD.IADD R119, R119, 0x1, -R96 ;  /* 0x0000000177776824 */ /* 0x000fe200078e0a60 */
[-C--:B------:R-:W-:Y:S01]  /*70c0*/  ISETP.GE.U32.AND P6, PT, R107, R96.reuse, PT ;  /* 0x000000606b00720c */ /* 0x080fe20003fc6070 */
[----:B------:R-:W-:Y:S01]  /*70d0*/  IMAD.MOV R52, RZ, RZ, -R52 ;  /* 0x000000ffff347224 */ /* 0x000fe200078e0a34 */
[----:B------:R-:W-:Y:S01]  /*70e0*/  ISETP.GE.U32.AND P4, PT, R99, R96, PT ;  /* 0x000000606300720c */ /* 0x000fe20003f86070 */
[----:B------:R-:W-:Y:S02]  /*70f0*/  VIADD R51, R42, 0xf ;  /* 0x0000000f2a337836 */ /* 0x000fe40000000000 */
[----:B------:R-:W-:-:S04]  /*7100*/  IMAD.HI.U32 R48, R9, R55, RZ ;  /* 0x0000003709307227 */ /* 0x000fc800078e00ff */
[----:B------:R-:W-:-:S04]  /*7110*/  IMAD.HI.U32 R42, R9, R53, RZ ;  /* 0x00000035092a7227 */ /* 0x000fc800078e00ff */
[C---:B------:R-:W-:Y:S02]  /*7120*/  IMAD R103, R96.reuse, R52, R103 ;  /* 0x0000003460677224 */ /* 0x040fe400078e0267 */
[----:B------:R-:W-:Y:S02]  /*7130*/  IMAD.MOV R48, RZ, RZ, -R48 ;  /* 0x000000ffff307224 */ /* 0x000fe400078e0a30 */
[----:B------:R-:W-:Y:S01]  /*7140*/  IMAD.MOV R42, RZ, RZ, -R42 ;  /* 0x000000ffff2a7224 */ /* 0x000fe200078e0a2a */
[-C--:B------:R-:W-:Y:S01]  /*7150*/  ISETP.GE.U32.AND P2, PT, R103, R96.reuse, PT ;  /* 0x000000606700720c */ /* 0x080fe20003f46070 */
[--C-:B------:R-:W-:Y:S01]  /*7160*/  @P5 IMAD.IADD R121, R121, 0x1, -R96.reuse ;  /* 0x0000000179795824 */ /* 0x100fe200078e0a60 */
[-C--:B------:R-:W-:Y:S01]  /*7170*/  ISETP.GE.U32.AND P5, PT, R105, R96.reuse, PT ;  /* 0x000000606900720c */ /* 0x080fe20003fa6070 */
[----:B------:R-:W-:Y:S01]  /*7180*/  @P3 IMAD.IADD R113, R113, 0x1, -R96 ;  /* 0x0000000171713824 */ /* 0x000fe200078e0a60 */
[----:B------:R-:W-:Y:S01]  /*7190*/  ISETP.GE.U32.AND P3, PT, R101, R96, PT ;  /* 0x000000606500720c */ /* 0x000fe20003f66070 */
[----:B------:R-:W-:Y:S01]  /*71a0*/  IMAD R55, R96, R48, R55 ;  /* 0x0000003060377224 */ /* 0x000fe200078e0237 */
[----:B------:R-:W-:Y:S01]  /*71b0*/  SEL R48, R6, R111, !P1 ;  /* 0x0000006f06307207 */ /* 0x000fe20004800000 */
[----:B------:R-:W-:Y:S01]  /*71c0*/  IMAD R53, R96, R42, R53 ;  /* 0x0000002a60357224 */ /* 0x000fe200078e0235 */
[----:B------:R-:W2:Y:S01]  /*71d0*/  LDL R111, [R123] ;  /* 0x000000007b6f7983 */ /* 0x000ea20000100800 */
[----:B------:R-:W-:-:S04]  /*71e0*/  IMAD.HI.U32 R42, R9, R51, RZ ;  /* 0x00000033092a7227 */ /* 0x000fc800078e00ff */
[----:B------:R-:W-:Y:S01]  /*71f0*/  @P6 IMAD.IADD R107, R107, 0x1, -R96 ;  /* 0x000000016b6b6824 */ /* 0x000fe200078e0a60 */
[-C--:B------:R-:W-:Y:S01]  /*7200*/  ISETP.GE.U32.AND P6, PT, R55, R96.reuse, PT ;  /* 0x000000603700720c */ /* 0x080fe20003fc6070 */
[----:B------:R-:W-:Y:S01]  /*7210*/  IMAD.MOV R42, RZ, RZ, -R42 ;  /* 0x000000ffff2a7224 */ /* 0x000fe200078e0a2a */
[-C--:B------:R-:W-:Y:S01]  /*7220*/  @P2 IADD3 R103, PT, PT, R103, -R96.reuse, RZ ;  /* 0x8000006067672210 */ /* 0x080fe20007ffe0ff */
[--C-:B------:R-:W-:Y:S01]  /*7230*/  @P5 IMAD.IADD R105, R105, 0x1, -R96.reuse ;  /* 0x0000000169695824 */ /* 0x100fe200078e0a60 */
[----:B------:R-:W-:Y:S01]  /*7240*/  ISETP.GE.U32.AND P5, PT, R53, R96, PT ;  /* 0x000000603500720c */ /* 0x000fe20003fa6070 */
[----:B------:R-:W-:Y:S01]  /*7250*/  IMAD R51, R96, R42, R51 ;  /* 0x0000002a60337224 */ /* 0x000fe200078e0233 */
[----:B------:R-:W-:Y:S01]  /*7260*/  LEA R42, R117, UR18, 0x2 ;  /* 0x00000012752a7c11 */ /* 0x000fe2000f8e10ff */
[--C-:B------:R-:W-:Y:S01]  /*7270*/  @P3 IMAD.IADD R101, R101, 0x1, -R96.reuse ;  /* 0x0000000165653824 */ /* 0x100fe200078e0a60 */
[-C--:B------:R-:W-:Y:S01]  /*7280*/  ISETP.GE.U32.AND P3, PT, R121, R96.reuse, PT ;  /* 0x000000607900720c */ /* 0x080fe20003f66070 */
[----:B------:R-:W-:Y:S01]  /*7290*/  @P4 IMAD.IADD R99, R99, 0x1, -R96 ;  /* 0x0000000163634824 */ /* 0x000fe200078e0a60 */
[----:B------:R-:W-:-:S02]  /*72a0*/  ISETP.GE.U32.AND P2, PT, R51, R96, PT ;  /* 0x000000603300720c */ /* 0x000fc40003f46070 */
[-C--:B------:R-:W-:Y:S01]  /*72b0*/  ISETP.GE.U32.AND P4, PT, R115, R96.reuse, PT ;  /* 0x000000607300720c */ /* 0x080fe20003f86070 */
[----:B------:R-:W3:Y:S01]  /*72c0*/  LDL R42, [R42] ;  /* 0x000000002a2a7983 */ /* 0x000ee20000100800 */
[-C--:B------:R-:W-:Y:S02]  /*72d0*/  @P6 IADD3 R55, PT, PT, R55, -R96.reuse, RZ ;  /* 0x8000006037376210 */ /* 0x080fe40007ffe0ff */
[-C--:B------:R-:W-:Y:S01]  /*72e0*/  ISETP.GE.U32.AND P6, PT, R113, R96.reuse, PT ;  /* 0x000000607100720c */ /* 0x080fe20003fc6070 */
[--C-:B------:R-:W-:Y:S01]  /*72f0*/  @P5 IMAD.IADD R53, R53, 0x1, -R96.reuse ;  /* 0x0000000135355824 */ /* 0x100fe200078e0a60 */
[-C--:B------:R-:W-:Y:S02]  /*7300*/  ISETP.GE.U32.AND P5, PT, R109, R96.reuse, PT ;  /* 0x000000606d00720c */ /* 0x080fe40003fa6070 */
[----:B------:R-:W-:Y:S02]  /*7310*/  SEL R119, R6, R119, !P1 ;  /* 0x0000007706777207 */ /* 0x000fe40004800000 */
[-C--:B------:R-:W-:Y:S01]  /*7320*/  @P3 IADD3 R121, PT, PT, R121, -R96.reuse, RZ ;  /* 0x8000006079793210 */ /* 0x080fe20007ffe0ff */
[--C-:B------:R-:W-:Y:S01]  /*7330*/  @P2 IMAD.IADD R51, R51, 0x1, -R96.reuse ;  /* 0x0000000133332824 */ /* 0x100fe200078e0a60 */
[----:B------:R-:W-:Y:S01]  /*7340*/  LEA R48, R48, UR18, 0x2 ;  /* 0x0000001230307c11 */ /* 0x000fe2000f8e10ff */
[----:B------:R-:W-:Y:S01]  /*7350*/  @P4 IMAD.IADD R115, R115, 0x1, -R96 ;  /* 0x0000000173734824 */ /* 0x000fe200078e0a60 */
[----:B------:R-:W-:-:S02]  /*7360*/  ISETP.GE.U32.AND P2, PT, R107, R96, PT ;  /* 0x000000606b00720c */ /* 0x000fc40003f46070 */
[C---:B------:R-:W-:Y:S01]  /*7370*/  SEL R121, R6.reuse, R121, !P1 ;  /* 0x0000007906797207 */ /* 0x040fe20004800000 */
[----:B------:R-:W-:Y:S01]  /*7380*/  @P6 IMAD.IADD R113, R113, 0x1, -R96 ;  /* 0x0000000171716824 */ /* 0x000fe200078e0a60 */
[----:B------:R-:W-:Y:S01]  /*7390*/  LEA R52, R119, UR18, 0x2 ;  /* 0x0000001277347c11 */ /* 0x000fe2000f8e10ff */
[----:B------:R-:W4:Y:S01]  /*73a0*/  LDL R48, [R48] ;  /* 0x0000000030307983 */ /* 0x000f220000100800 */
[-C--:B------:R-:W-:Y:S02]  /*73b0*/  ISETP.GE.U32.AND P3, PT, R105, R96.reuse, PT ;  /* 0x000000606900720c */ /* 0x080fe40003f66070 */
[----:B------:R-:W-:Y:S02]  /*73c0*/  SEL R115, R6, R115, !P1 ;  /* 0x0000007306737207 */ /* 0x000fe40004800000 */
[----:B------:R-:W-:Y:S01]  /*73d0*/  LEA R54, R121, UR18, 0x2 ;  /* 0x0000001279367c11 */ /* 0x000fe2000f8e10ff */
[----:B------:R-:W5:Y:S01]  /*73e0*/  LDL R52, [R52] ;  /* 0x0000000034347983 */ /* 0x000f620000100800 */
[----:B------:R-:W-:-:S02]  /*73f0*/  ISETP.GE.U32.AND P4, PT, R103, R96, PT ;  /* 0x000000606700720c */ /* 0x000fc40003f86070 */
[C---:B------:R-:W-:Y:S02]  /*7400*/  SEL R113, R6.reuse, R113, !P1 ;  /* 0x0000007106717207 */ /* 0x040fe40004800000 */
[----:B------:R-:W-:Y:S01]  /*7410*/  LEA R56, R115, UR18, 0x2 ;  /* 0x0000001273387c11 */ /* 0x000fe2000f8e10ff */
[----:B------:R-:W5:Y:S01]  /*7420*/  LDL R54, [R54] ;  /* 0x0000000036367983 */ /* 0x000f620000100800 */
[-C--:B------:R-:W-:Y:S01]  /*7430*/  @P5 IADD3 R109, PT, PT, R109, -R96.reuse, RZ ;  /* 0x800000606d6d5210 */ /* 0x080fe20007ffe0ff */
[--C-:B------:R-:W-:Y:S01]  /*7440*/  @P2 IMAD.IADD R107, R107, 0x1, -R96.reuse ;  /* 0x000000016b6b2824 */ /* 0x100fe200078e0a60 */
[-C--:B------:R-:W-:Y:S02]  /*7450*/  ISETP.GE.U32.AND P5, PT, R101, R96.reuse, PT ;  /* 0x000000606500720c */ /* 0x080fe40003fa6070 */
[----:B------:R-:W-:Y:S01]  /*7460*/  LEA R104, R113, UR18, 0x2 ;  /* 0x0000001271687c11 */ /* 0x000fe2000f8e10ff */
[----:B------:R-:W5:Y:S01]  /*7470*/  LDL R56, [R56] ;  /* 0x0000000038387983 */ /* 0x000f620000100800 */
[----:B------:R-:W-:Y:S01]  /*7480*/  SEL R109, R6, R109, !P1 ;  /* 0x0000006d066d7207 */ /* 0x000fe20004800000 */
[----:B------:R-:W-:Y:S01]  /*7490*/  @P3 IMAD.IADD R105, R105, 0x1, -R96 ;  /* 0x0000000169693824 */ /* 0x000fe200078e0a60 */
[----:B------:R-:W-:-:S02]  /*74a0*/  ISETP.GE.U32.AND P2, PT, R99, R96, PT ;  /* 0x000000606300720c */ /* 0x000fc40003f46070 */
[C---:B------:R-:W-:Y:S01]  /*74b0*/  SEL R107, R6.reuse, R107, !P1 ;  /* 0x0000006b066b7207 */ /* 0x040fe20004800000 */
[----:B------:R-:W5:Y:S01]  /*74c0*/  LDL R104, [R104] ;  /* 0x0000000068687983 */ /* 0x000f620000100800 */
[----:B------:R-:W-:Y:S02]  /*74d0*/  LEA R109, R109, UR18, 0x2 ;  /* 0x000000126d6d7c11 */ /* 0x000fe4000f8e10ff */
[-C--:B------:R-:W-:Y:S02]  /*74e0*/  ISETP.GE.U32.AND P3, PT, R55, R96.reuse, PT ;  /* 0x000000603700720c */ /* 0x080fe40003f66070 */
[-C--:B------:R-:W-:Y:S02]  /*74f0*/  @P4 IADD3 R103, PT, PT, R103, -R96.reuse, RZ ;  /* 0x8000006067674210 */ /* 0x080fe40007ffe0ff */
        /* <DEDUP_REMOVED lines=8> */
[-C--:B------:R-:W-:Y:S01]  /*7580*/  ISETP.GE.U32.AND P6, PT, R51, R96.reuse, PT ;  /* 0x000000603300720c */ /* 0x080fe20003fc6070 */
[----:B------:R-:W-:Y:S01]  /*7590*/  @P2 IMAD.IADD R99, R99, 0x1, -R96 ;  /* 0x0000000163632824 */ /* 0x000fe200078e0a60 */
[----:B------:R-:W-:Y:S02]  /*75a0*/  SEL R110, R6, R101, !P1 ;  /* 0x00000065066e7207 */ /* 0x000fe40004800000 */
[----:B------:R-:W-:Y:S01]  /*75b0*/  LEA R108, R108, UR18, 0x2 ;  /* 0x000000126c6c7c11 */ /* 0x000fe2000f8e10ff */
[----:B------:R-:W5:Y:S01]  /*75c0*/  LDL R101, [R106] ;  /* 0x000000006a657983 */ /* 0x000f620000100800 */
[----:B------:R-:W-:Y:S02]  /*75d0*/  @P3 IADD3 R55, PT, PT, R55, -R96, RZ ;  /* 0x8000006037373210 */ /* 0x000fe40007ffe0ff */
[----:B------:R-:W-:-:S02]  /*75e0*/  SEL R112, R6, R99, !P1 ;  /* 0x0000006306707207 */ /* 0x000fc40004800000 */
[----:B------:R-:W-:Y:S01]  /*75f0*/  LEA R110, R110, UR18, 0x2 ;  /* 0x000000126e6e7c11 */ /* 0x000fe2000f8e10ff */
[----:B------:R-:W5:Y:S01]  /*7600*/  LDL R99, [R108] ;  /* 0x000000006c637983 */ /* 0x000f620000100800 */
[--C-:B------:R-:W-:Y:S01]  /*7610*/  @P4 IMAD.IADD R53, R53, 0x1, -R96.reuse ;  /* 0x0000000135354824 */ /* 0x100fe200078e0a60 */
[----:B0-----:R-:W-:Y:S02]  /*7620*/  SEL R109, R6, R55, !P1 ;  /* 0x00000037066d7207 */ /* 0x001fe40004800000 */
[----:B------:R-:W-:Y:S01]  /*7630*/  LEA R112, R112, UR18, 0x2 ;  /* 0x0000001270707c11 */ /* 0x000fe2000f8e10ff */
[----:B------:R-:W5:Y:S01]  /*7640*/  LDL R55, [R110] ;  /* 0x000000006e377983 */ /* 0x000f620000100800 */
[----:B------:R-:W-:Y:S01]  /*7650*/  @P6 IMAD.IADD R51, R51, 0x1, -R96 ;  /* 0x0000000133336824 */ /* 0x000fe200078e0a60 */
[C---:B-1----:R-:W-:Y:S02]  /*7660*/  SEL R107, R6.reuse, R53, !P1 ;  /* 0x00000035066b7207 */ /* 0x042fe40004800000 */
[----:B------:R-:W-:Y:S01]  /*7670*/  LEA R109, R109, UR18, 0x2 ;  /* 0x000000126d6d7c11 */ /* 0x000fe2000f8e10ff */
[----:B------:R-:W5:Y:S01]  /*7680*/  LDL R53, [R112] ;  /* 0x0000000070357983 */ /* 0x000f620000100800 */
[----:B------:R-:W-:-:S02]  /*7690*/  SEL R51, R6, R51, !P1 ;  /* 0x0000003306337207 */ /* 0x000fc40004800000 */
[----:B------:R-:W-:Y:S01]  /*76a0*/  LEA R107, R107, UR18, 0x2 ;  /* 0x000000126b6b7c11 */ /* 0x000fe2000f8e10ff */
[----:B------:R-:W5:Y:S01]  /*76b0*/  LDL R106, [R109] ;  /* 0x000000006d6a7983 */ /* 0x000f620000100800 */
[----:B------:R-:W-:-:S03]  /*76c0*/  LEA R51, R51, UR18, 0x2 ;  /* 0x0000001233337c11 */ /* 0x000fc6000f8e10ff */
[----:B------:R-:W5:Y:S04]  /*76d0*/  LDL R108, [R107] ;  /* 0x000000006b6c7983 */ /* 0x000f680000100800 */
[----:B------:R-:W5:Y:S01]  /*76e0*/  LDL R114, [R51] ;  /* 0x0000000033727983 */ /* 0x000f620000100800 */
[----:B------:R-:W-:-:S04]  /*76f0*/  IADD3 R35, PT, PT, R35, 0x10, RZ ;  /* 0x0000001023237810 */ /* 0x000fc80007ffe0ff */
        /* <DEDUP_REMOVED lines=19> */
.L_x_136:
[----:B------:R-:W-:Y:S05]  /*7830*/  BSYNC.RECONVERGENT B0 ;  /* 0x0000000000007941 */ /* 0x000fea0003800200 */
.L_x_135:
[----:B------:R-:W-:Y:S01]  /*7840*/  LOP3.LUT P2, R35, R67, 0xf, RZ, 0xc0, !PT ;  /* 0x0000000f43237812 */ /* 0x000fe2000784c0ff */
[----:B------:R-:W-:-:S12]  /*7850*/  BSSY.RECONVERGENT B0, `(.L_x_138) ;  /* 0x00000cd000007945 */ /* 0x000fd80003800200 */
[----:B------:R-:W-:Y:S05]  /*7860*/  @!P2 BRA `(.L_x_139) ;  /* 0x0000000c002ca947 */ /* 0x000fea0003800000 */
[----:B------:R-:W-:Y:S01]  /*7870*/  ISETP.GE.U32.AND P3, PT, R35, 0x8, PT ;  /* 0x000000082300780c */ /* 0x000fe20003f66070 */
[----:B------:R-:W-:Y:S01]  /*7880*/  BSSY.RECONVERGENT B1, `(.L_x_140) ;  /* 0x0000064000017945 */ /* 0x000fe20003800200 */
[----:B------:R-:W-:-:S11]  /*7890*/  LOP3.LUT P2, RZ, R67, 0x7, RZ, 0xc0, !PT ;  /* 0x0000000743ff7812 */ /* 0x000fd6000784c0ff */
[----:B------:R-:W-:Y:S05]  /*78a0*/  @!P3 BRA `(.L_x_141) ;  /* 0x000000040084b947 */ /* 0x000fea0003800000 */
[----:B------:R-:W-:-:S04]  /*78b0*/  IMAD.IADD R35, R68, 0x1, R11 ;  /* 0x0000000144237824 */ /* 0x000fc800078e020b */
[C---:B------:R-:W-:Y:S01]  /*78c0*/  VIADD R48, R35.reuse, 0x1 ;  /* 0x0000000123307836 */ /* 0x040fe20000000000 */
[----:B------:R-:W-:Y:S01]  /*78d0*/  IADD3 R52, PT, PT, R35, 0x2, RZ ;  /* 0x0000000223347810 */ /* 0x000fe20007ffe0ff */
[----:B------:R-:W-:Y:S01]  /*78e0*/  IMAD.HI.U32 R42, R9, R35, RZ ;  /* 0x00000023092a7227 */ /* 0x000fe200078e00ff */
[----:B------:R-:W-:-:S03]  /*78f0*/  IADD3 R54, PT, PT, R35, 0x5, RZ ;  /* 0x0000000523367810 */ /* 0x000fc60007ffe0ff */
[----:B------:R-:W-:-:S04]  /*7900*/  IMAD.HI.U32 R51, R9, R48, RZ ;  /* 0x0000003009337227 */ /* 0x000fc800078e00ff */
[----:B------:R-:W-:Y:S02]  /*7910*/  IMAD.MOV R53, RZ, RZ, -R42 ;  /* 0x000000ffff357224 */ /* 0x000fe400078e0a2a */
[----:B------:R-:W-:Y:S02]  /*7920*/  IMAD.MOV R55, RZ, RZ, -R51 ;  /* 0x000000ffff377224 */ /* 0x000fe400078e0a33 */
[C---:B------:R-:W-:Y:S02]  /*7930*/  IMAD R51, R96.reuse, R53, R35 ;  /* 0x0000003560337224 */ /* 0x040fe400078e0223 */
[----:B------:R-:W-:Y:S02]  /*7940*/  IMAD R53, R96, R55, R48 ;  /* 0x0000003760357224 */ /* 0x000fe400078e0230 */
[----:B------:R-:W-:Y:S01]  /*7950*/  IMAD.HI.U32 R42, R9, R52, RZ ;  /* 0x00000034092a7227 */ /* 0x000fe200078e00ff */
[-C--:B------:R-:W-:Y:S02]  /*7960*/  ISETP.GE.U32.AND P3, PT, R51, R96.reuse, PT ;  /* 0x000000603300720c */ /* 0x080fe40003f66070 */
[----:B------:R-:W-:Y:S01]  /*7970*/  ISETP.GE.U32.AND P4, PT, R53, R96, PT ;  /* 0x000000603500720c */ /* 0x000fe20003f86070 */
[C---:B------:R-:W-:Y:S01]  /*7980*/  VIADD R48, R35.reuse, 0x4 ;  /* 0x0000000423307836 */ /* 0x040fe20000000000 */
[----:B------:R-:W-:Y:S01]  /*7990*/  IADD3 R55, PT, PT, -R42, RZ, RZ ;  /* 0x000000ff2a377210 */ /* 0x000fe20007ffe1ff */
[----:B------:R-:W-:-:S02]  /*79a0*/  VIADD R42, R35, 0x3 ;  /* 0x00000003232a7836 */ /* 0x000fc40000000000 */
[C---:B------:R-:W-:Y:S02]  /*79b0*/  VIADD R103, R35.reuse, 0x6 ;  /* 0x0000000623677836 */ /* 0x040fe40000000000 */
[----:B------:R-:W-:Y:S02]  /*79c0*/  IMAD R55, R96, R55, R52 ;  /* 0x0000003760377224 */ /* 0x000fe400078e0234 */
[----:B------:R-:W-:Y:S02]  /*79d0*/  VIADD R104, R35, 0x7 ;  /* 0x0000000723687836 */ /* 0x000fe40000000000 */
[----:B------:R-:W-:Y:S01]  /*79e0*/  @P3 IADD3 R51, PT, PT, R51, -R96, RZ ;  /* 0x8000006033333210 */ /* 0x000fe20007ffe0ff */
[----:B------:R-:W-:-:S03]  /*79f0*/  IMAD.HI.U32 R35, R9, R42, RZ ;  /* 0x0000002a09237227 */ /* 0x000fc600078e00ff */
[-C--:B------:R-:W-:Y:S01]  /*7a00*/  ISETP.GE.U32.AND P6, PT, R51, R96.reuse, PT ;  /* 0x000000603300720c */ /* 0x080fe20003fc6070 */
[----:B------:R-:W-:Y:S01]  /*7a10*/  @P4 IMAD.IADD R53, R53, 0x1, -R96 ;  /* 0x0000000135354824 */ /* 0x000fe200078e0a60 */
[----:B------:R-:W-:Y:S01]  /*7a20*/  ISETP.GE.U32.AND P4, PT, R55, R96, PT ;  /* 0x000000603700720c */ /* 0x000fe20003f86070 */
[----:B------:R-:W-:-:S03]  /*7a30*/  IMAD.HI.U32 R52, R9, R48, RZ ;  /* 0x0000003009347227 */ /* 0x000fc600078e00ff */
[----:B------:R-:W-:Y:S01]  /*7a40*/  ISETP.GE.U32.AND P5, PT, R53, R96, PT ;  /* 0x000000603500720c */ /* 0x000fe20003fa6070 */
[----:B------:R-:W-:Y:S01]  /*7a50*/  IMAD.HI.U32 R56, R9, R54, RZ ;  /* 0x0000003609387227 */ /* 0x000fe200078e00ff */
[----:B------:R-:W-:-:S03]  /*7a60*/  IADD3 R99, PT, PT, -R52, RZ, RZ ;  /* 0x000000ff34637210 */ /* 0x000fc60007ffe1ff */
[----:B------:R-:W-:Y:S02]  /*7a70*/  IMAD.MOV R35, RZ, RZ, -R35 ;  /* 0x000000ffff237224 */ /* 0x000fe400078e0a23 */
[----:B------:R-:W-:Y:S02]  /*7a80*/  IMAD.MOV R101, RZ, RZ, -R56 ;  /* 0x000000ffff657224 */ /* 0x000fe400078e0a38 */
[----:B------:R-:W-:Y:S01]  /*7a90*/  IMAD R35, R96, R35, R42 ;  /* 0x0000002360237224 */ /* 0x000fe200078e022a */
[----:B------:R-:W-:Y:S01]  /*7aa0*/  @P4 IADD3 R55, PT, PT, R55, -R96, RZ ;  /* 0x8000006037374210 */ /* 0x000fe20007ffe0ff */
[----:B------:R-:W-:-:S03]  /*7ab0*/  IMAD.HI.U32 R52, R9, R103, RZ ;  /* 0x0000006709347227 */ /* 0x000fc600078e00ff */
[----:B------:R-:W-:Y:S01]  /*7ac0*/  ISETP.GE.U32.AND P3, PT, R35, R96, PT ;  /* 0x000000602300720c */ /* 0x000fe20003f66070 */
[C---:B------:R-:W-:Y:S02]  /*7ad0*/  IMAD R99, R96.reuse, R99, R48 ;  /* 0x0000006360637224 */ /* 0x040fe400078e0230 */
[----:B------:R-:W-:Y:S02]  /*7ae0*/  IMAD R101, R96, R101, R54 ;  /* 0x0000006560657224 */ /* 0x000fe400078e0236 */
[----:B------:R-:W-:-:S04]  /*7af0*/  IMAD.HI.U32 R42, R9, R104, RZ ;  /* 0x00000068092a7227 */ /* 0x000fc800078e00ff */
[----:B------:R-:W-:Y:S01]  /*7b00*/  IMAD.MOV R52, RZ, RZ, -R52 ;  /* 0x000000ffff347224 */ /* 0x000fe200078e0a34 */
[----:B------:R-:W-:Y:S01]  /*7b10*/  IADD3 R105, PT, PT, -R42, RZ, RZ ;  /* 0x000000ff2a697210 */ /* 0x000fe20007ffe1ff */
[--C-:B------:R-:W-:Y:S01]  /*7b20*/  @P6 IMAD.IADD R51, R51, 0x1, -R96.reuse ;  /* 0x0000000133336824 */ /* 0x100fe200078e0a60 */
[-C--:B------:R-:W-:Y:S01]  /*7b30*/  ISETP.GE.U32.AND P6, PT, R99, R96.reuse, PT ;  /* 0x000000606300720c */ /* 0x080fe20003fc6070 */
[----:B------:R-:W-:Y:S01]  /*7b40*/  @P5 IMAD.IADD R53, R53, 0x1, -R96 ;  /* 0x0000000135355824 */ /* 0x000fe200078e0a60 */
[----:B------:R-:W-:Y:S01]  /*7b50*/  ISETP.GE.U32.AND P5, PT, R101, R96, PT ;  /* 0x000000606500720c */ /* 0x000fe20003fa6070 */
[----:B------:R-:W-:Y:S01]  /*7b60*/  IMAD R103, R96, R52, R103 ;  /* 0x0000003460677224 */ /* 0x000fe200078e0267 */
[----:B------:R-:W-:Y:S01]  /*7b70*/  SEL R51, R6, R51, !P1 ;  /* 0x0000003306337207 */ /* 0x000fe20004800000 */
[----:B------:R-:W-:Y:S01]  /*7b80*/  IMAD R105, R96, R105, R104 ;  /* 0x0000006960697224 */ /* 0x000fe200078e0268 */
[----:B------:R-:W-:Y:S01]  /*7b90*/  SEL R53, R6, R53, !P1 ;  /* 0x0000003506357207 */ /* 0x000fe20004800000 */
[----:B------:R-:W-:Y:S01]  /*7ba0*/  @P3 IMAD.IADD R35, R35, 0x1, -R96 ;  /* 0x0000000123233824 */ /* 0x000fe200078e0a60 */
[----:B------:R-:W-:-:S02]  /*7bb0*/  ISETP.GE.U32.AND P4, PT, R103, R96, PT ;  /* 0x000000606700720c */ /* 0x000fc40003f86070 */
[-C--:B------:R-:W-:Y:S02]  /*7bc0*/  ISETP.GE.U32.AND P3, PT, R105, R96.reuse, PT ;  /* 0x000000606900720c */ /* 0x080fe40003f66070 */
[----:B------:R-:W-:Y:S01]  /*7bd0*/  LEA R51, R51, UR18, 0x2 ;  /* 0x0000001233337c11 */ /* 0x000fe2000f8e10ff */
[--C-:B------:R-:W-:Y:S01]  /*7be0*/  @P6 IMAD.IADD R99, R99, 0x1, -R96.reuse ;  /* 0x0000000163636824 */ /* 0x100fe200078e0a60 */
[-C--:B------:R-:W-:Y:S02]  /*7bf0*/  ISETP.GE.U32.AND P6, PT, R55, R96.reuse, PT ;  /* 0x000000603700720c */ /* 0x080fe40003fc6070 */
[-C--:B------:R-:W-:Y:S02]  /*7c00*/  @P5 IADD3 R101, PT, PT, R101, -R96.reuse, RZ ;  /* 0x8000006065655210 */ /* 0x080fe40007ffe0ff */
[-C--:B------:R-:W-:Y:S01]  /*7c10*/  ISETP.GE.U32.AND P5, PT, R35, R96.reuse, PT ;  /* 0x000000602300720c */ /* 0x080fe20003fa6070 */
[----:B------:R-:W2:Y:S01]  /*7c20*/  LDL R51, [R51] ;  /* 0x0000000033337983 */ /* 0x000ea20000100800 */
[----:B------:R-:W-:Y:S01]  /*7c30*/  LEA R53, R53, UR18, 0x2 ;  /* 0x0000001235357c11 */ /* 0x000fe2000f8e10ff */
[--C-:B------:R-:W-:Y:S01]  /*7c40*/  @P4 IMAD.IADD R103, R103, 0x1, -R96.reuse ;  /* 0x0000000167674824 */ /* 0x100fe200078e0a60 */
[-C--:B------:R-:W-:Y:S01]  /*7c50*/  ISETP.GE.U32.AND P4, PT, R99, R96.reuse, PT ;  /* 0x000000606300720c */ /* 0x080fe20003f86070 */
[----:B------:R-:W-:Y:S01]  /*7c60*/  @P3 IMAD.IADD R105, R105, 0x1, -R96 ;  /* 0x0000000169693824 */ /* 0x000fe200078e0a60 */
[-C--:B------:R-:W-:Y:S01]  /*7c70*/  ISETP.GE.U32.AND P3, PT, R101, R96.reuse, PT ;  /* 0x000000606500720c */ /* 0x080fe20003f66070 */
[----:B------:R-:W3:Y:S02]  /*7c80*/  LDL R42, [R53] ;  /* 0x00000000352a7983 */ /* 0x000ee40000100800 */
[----:B------:R-:W-:-:S02]  /*7c90*/  @P6 IADD3 R55, PT, PT, R55, -R96, RZ ;  /* 0x8000006037376210 */ /* 0x000fc40007ffe0ff */
[-C--:B------:R-:W-:Y:S02]  /*7ca0*/  ISETP.GE.U32.AND P6, PT, R105, R96.reuse, PT ;  /* 0x000000606900720c */ /* 0x080fe40003fc6070 */
[--C-:B------:R-:W-:Y:S01]  /*7cb0*/  @P5 IMAD.IADD R35, R35, 0x1, -R96.reuse ;  /* 0x0000000123235824 */ /* 0x100fe200078e0a60 */
[----:B------:R-:W-:Y:S02]  /*7cc0*/  ISETP.GE.U32.AND P5, PT, R103, R96, PT ;  /* 0x000000606700720c */ /* 0x000fe40003fa6070 */
[C---:B------:R-:W-:Y:S01]  /*7cd0*/  SEL R55, R6.reuse, R55, !P1 ;  /* 0x0000003706377207 */ /* 0x040fe20004800000 */
[----:B------:R-:W-:Y:S01]  /*7ce0*/  @P4 IMAD.IADD R99, R99, 0x1, -R96 ;  /* 0x0000000163634824 */ /* 0x000fe200078e0a60 */
[----:B------:R-:W-:Y:S02]  /*7cf0*/  SEL R35, R6, R35, !P1 ;  /* 0x0000002306237207 */ /* 0x000fe40004800000 */
[----:B------:R-:W-:Y:S02]  /*7d00*/  LEA R55, R55, UR18, 0x2 ;  /* 0x0000001237377c11 */ /* 0x000fe4000f8e10ff */
[----:B------:R-:W-:-:S02]  /*7d10*/  LEA R35, R35, UR18, 0x2 ;  /* 0x0000001223237c11 */ /* 0x000fc4000f8e10ff */
[----:B------:R-:W-:Y:S02]  /*7d20*/  @P3 IADD3 R101, PT, PT, R101, -R96, RZ ;  /* 0x8000006065653210 */ /* 0x000fe40007ffe0ff */
[C---:B------:R-:W-:Y:S01]  /*7d30*/  SEL R99, R6.reuse, R99, !P1 ;  /* 0x0000006306637207 */ /* 0x040fe20004800000 */
        /* <DEDUP_REMOVED lines=24> */
.L_x_141:
[----:B------:R-:W-:Y:S05]  /*7ec0*/  BSYNC.RECONVERGENT B1 ;  /* 0x0000000000017941 */ /* 0x000fea0003800200 */
.L_x_140:
[----:B------:R-:W-:Y:S05]  /*7ed0*/  @!P2 BRA `(.L_x_139) ;  /* 0x000000040090a947 */ /* 0x000fea0003800000 */
[C---:B------:R-:W-:Y:S01]  /*7ee0*/  LOP3.LUT R35, R67.reuse, 0x7, RZ, 0xc0, !PT ;  /* 0x0000000743237812 */ /* 0x040fe200078ec0ff */
[----:B------:R-:W-:Y:S01]  /*7ef0*/  BSSY.RECONVERGENT B1, `(.L_x_142) ;  /* 0x0000035000017945 */ /* 0x000fe20003800200 */
[----:B------:R-:W-:Y:S02]  /*7f00*/  LOP3.LUT P2, RZ, R67, 0x3, RZ, 0xc0, !PT ;  /* 0x0000000343ff7812 */ /* 0x000fe4000784c0ff */
[----:B------:R-:W-:-:S13]  /*7f10*/  ISETP.GE.U32.AND P3, PT, R35, 0x4, PT ;  /* 0x000000042300780c */ /* 0x000fda0003f66070 */
[----:B------:R-:W-:Y:S05]  /*7f20*/  @!P3 BRA `(.L_x_143) ;  /* 0x0000000000c4b947 */ /* 0x000fea0003800000 */
[----:B------:R-:W-:-:S04]  /*7f30*/  IMAD.IADD R35, R68, 0x1, R11 ;  /* 0x0000000144237824 */ /* 0x000fc800078e020b */
[C---:B------:R-:W-:Y:S01]  /*7f40*/  VIADD R48, R35.reuse, 0x1 ;  /* 0x0000000123307836 */ /* 0x040fe20000000000 */
[----:B------:R-:W-:Y:S01]  /*7f50*/  IADD3 R52, PT, PT, R35, 0x2, RZ ;  /* 0x0000000223347810 */ /* 0x000fe20007ffe0ff */
[----:B------:R-:W-:-:S04]  /*7f60*/  IMAD.HI.U32 R42, R9, R35, RZ ;  /* 0x00000023092a7227 */ /* 0x000fc800078e00ff */
[----:B------:R-:W-:-:S04]  /*7f70*/  IMAD.HI.U32 R51, R9, R48, RZ ;  /* 0x0000003009337227 */ /* 0x000fc800078e00ff */
[----:B------:R-:W-:Y:S01]  /*7f80*/  IMAD.MOV R42, RZ, RZ, -R42 ;  /* 0x000000ffff2a7224 */ /* 0x000fe200078e0a2a */
[----:B------:R-:W-:Y:S01]  /*7f90*/  IADD3 R51, PT, PT, -R51, RZ, RZ ;  /* 0x000000ff33337210 */ /* 0x000fe20007ffe1ff */
[----:B------:R-:W-:Y:S02]  /*7fa0*/  VIADD R54, R35, 0x3 ;  /* 0x0000000323367836 */ /* 0x000fe40000000000 */
[----:B------:R-:W-:-:S04]  /*7fb0*/  IMAD.HI.U32 R53, R9, R52, RZ ;  /* 0x0000003409357227 */ /* 0x000fc800078e00ff */
[C---:B------:R-:W-:Y:S02]  /*7fc0*/  IMAD R35, R96.reuse, R42, R35 ;  /* 0x0000002a60237224 */ /* 0x040fe400078e0223 */
[----:B------:R-:W-:Y:S02]  /*7fd0*/  IMAD R51, R96, R51, R48 ;  /* 0x0000003360337224 */ /* 0x000fe400078e0230 */
[----:B------:R-:W-:Y:S01]  /*7fe0*/  IMAD.HI.U32 R55, R9, R54, RZ ;  /* 0x0000003609377227 */ /* 0x000fe200078e00ff */
[-C--:B------:R-:W-:Y:S02]  /*7ff0*/  ISETP.GE.U32.AND P3, PT, R35, R96.reuse, PT ;  /* 0x000000602300720c */ /* 0x080fe40003f66070 */
[----:B------:R-:W-:Y:S01]  /*8000*/  ISETP.GE.U32.AND P5, PT, R51, R96, PT ;  /* 0x000000603300720c */ /* 0x000fe20003fa6070 */
[----:B------:R-:W-:Y:S02]  /*8010*/  IMAD.MOV R53, RZ, RZ, -R53 ;  /* 0x000000ffff357224 */ /* 0x000fe400078e0a35 */
[----:B------:R-:W-:-:S02]  /*8020*/  IMAD.MOV R55, RZ, RZ, -R55 ;  /* 0x000000ffff377224 */ /* 0x000fc400078e0a37 */
[C---:B------:R-:W-:Y:S02]  /*8030*/  IMAD R53, R96.reuse, R53, R52 ;  /* 0x0000003560357224 */ /* 0x040fe400078e0234 */
[----:B------:R-:W-:-:S03]  /*8040*/  IMAD R55, R96, R55, R54 ;  /* 0x0000003760377224 */ /* 0x000fc600078e0236 */
[-C--:B------:R-:W-:Y:S02]  /*8050*/  ISETP.GE.U32.AND P6, PT, R53, R96.reuse, PT ;  /* 0x000000603500720c */ /* 0x080fe40003fc6070 */
[-C--:B------:R-:W-:Y:S01]  /*8060*/  ISETP.GE.U32.AND P4, PT, R55, R96.reuse, PT ;  /* 0x000000603700720c */ /* 0x080fe20003f86070 */
[----:B------:R-:W-:Y:S01]  /*8070*/  @P5 IMAD.IADD R51, R51, 0x1, -R96 ;  /* 0x0000000133335824 */ /* 0x000fe200078e0a60 */
[----:B------:R-:W-:-:S04]  /*8080*/  @P3 IADD3 R35, PT, PT, R35, -R96, RZ ;  /* 0x8000006023233210 */ /* 0x000fc80007ffe0ff */
[-C--:B------:R-:W-:Y:S02]  /*8090*/  ISETP.GE.U32.AND P3, PT, R35, R96.reuse, PT ;  /* 0x000000602300720c */ /* 0x080fe40003f66070 */
[----:B------:R-:W-:-:S03]  /*80a0*/  ISETP.GE.U32.AND P5, PT, R51, R96, PT ;  /* 0x000000603300720c */ /* 0x000fc60003fa6070 */
[----:B------:R-:W-:Y:S02]  /*80b0*/  @P6 IMAD.IADD R53, R53, 0x1, -R96 ;  /* 0x0000000135356824 */ /* 0x000fe400078e0a60 */
[----:B------:R-:W-:-:S03]  /*80c0*/  @P4 IADD3 R55, PT, PT, R55, -R96, RZ ;  /* 0x8000006037374210 */ /* 0x000fc60007ffe0ff */
[-C--:B------:R-:W-:Y:S02]  /*80d0*/  ISETP.GE.U32.AND P4, PT, R53, R96.reuse, PT ;  /* 0x000000603500720c */ /* 0x080fe40003f86070 */
[----:B------:R-:W-:Y:S01]  /*80e0*/  ISETP.GE.U32.AND P6, PT, R55, R96, PT ;  /* 0x000000603700720c */ /* 0x000fe20003fc6070 */
[--C-:B------:R-:W-:Y:S02]  /*80f0*/  @P3 IMAD.IADD R35, R35, 0x1, -R96.reuse ;  /* 0x0000000123233824 */ /* 0x100fe400078e0a60 */
[----:B------:R-:W-:-:S03]  /*8100*/  @P5 IMAD.IADD R51, R51, 0x1, -R96 ;  /* 0x0000000133335824 */ /* 0x000fc600078e0a60 */
[C---:B------:R-:W-:Y:S02]  /*8110*/  SEL R35, R6.reuse, R35, !P1 ;  /* 0x0000002306237207 */ /* 0x040fe40004800000 */
[C---:B------:R-:W-:Y:S02]  /*8120*/  SEL R51, R6.reuse, R51, !P1 ;  /* 0x0000003306337207 */ /* 0x040fe40004800000 */
[----:B------:R-:W-:Y:S02]  /*8130*/  LEA R35, R35, UR18, 0x2 ;  /* 0x0000001223237c11 */ /* 0x000fe4000f8e10ff */
[----:B------:R-:W-:Y:S01]  /*8140*/  @P4 IADD3 R53, PT, PT, R53, -R96, RZ ;  /* 0x8000006035354210 */ /* 0x000fe20007ffe0ff */
[----:B------:R-:W-:Y:S01]  /*8150*/  @P6 IMAD.IADD R55, R55, 0x1, -R96 ;  /* 0x0000000137376824 */ /* 0x000fe200078e0a60 */
[----:B------:R-:W-:Y:S02]  /*8160*/  LEA R51, R51, UR18, 0x2 ;  /* 0x0000001233337c11 */ /* 0x000fe4000f8e10ff */
[C---:B------:R-:W-:Y:S01]  /*8170*/  SEL R53, R6.reuse, R53, !P1 ;  /* 0x0000003506357207 */ /* 0x040fe20004800000 */
[----:B------:R-:W2:Y:S01]  /*8180*/  LDL R35, [R35] ;  /* 0x0000000023237983 */ /* 0x000ea20000100800 */
[----:B------:R-:W-:-:S02]  /*8190*/  SEL R55, R6, R55, !P1 ;  /* 0x0000003706377207 */ /* 0x000fc40004800000 */
[----:B------:R-:W-:Y:S01]  /*81a0*/  LEA R53, R53, UR18, 0x2 ;  /* 0x0000001235357c11 */ /* 0x000fe2000f8e10ff */
[----:B------:R-:W3:Y:S01]  /*81b0*/  LDL R51, [R51] ;  /* 0x0000000033337983 */ /* 0x000ee20000100800 */
[----:B------:R-:W-:-:S04]  /*81c0*/  LEA R55, R55, UR18, 0x2 ;  /* 0x0000001237377c11 */ /* 0x000fc8000f8e10ff */
[----:B------:R-:W4:Y:S04]  /*81d0*/  LDL R53, [R53] ;  /* 0x0000000035357983 */ /* 0x000f280000100800 */
[----:B------:R-:W5:Y:S01]  /*81e0*/  LDL R55, [R55] ;  /* 0x0000000037377983 */ /* 0x000f620000100800 */
[----:B------:R-:W-:Y:S02]  /*81f0*/  VIADD R11, R11, 0x4 ;  /* 0x000000040b0b7836 */ /* 0x000fe40000000000 */
[----:B--2---:R-:W-:-:S04]  /*8200*/  FADD R8, R8, R35 ;  /* 0x0000002308087221 */ /* 0x004fc80000000000 */
[----:B---3--:R-:W-:-:S04]  /*8210*/  FADD R8, R8, R51 ;  /* 0x0000003308087221 */ /* 0x008fc80000000000 */
[----:B----4-:R-:W-:-:S04]  /*8220*/  FADD R8, R8, R53 ;  /* 0x0000003508087221 */ /* 0x010fc80000000000 */
[----:B-----5:R-:W-:-:S07]  /*8230*/  FADD R8, R8, R55 ;  /* 0x0000003708087221 */ /* 0x020fce0000000000 */
.L_x_143:
[----:B------:R-:W-:Y:S05]  /*8240*/  BSYNC.RECONVERGENT B1 ;  /* 0x0000000000017941 */ /* 0x000fea0003800200 */
.L_x_142:
[----:B------:R-:W-:Y:S05]  /*8250*/  @!P2 BRA `(.L_x_139) ;  /* 0x0000000000b0a947 */ /* 0x000fea0003800000 */
[----:B------:R-:W-:-:S05]  /*8260*/  IADD3 R48, PT, PT, R68, R11, RZ ;  /* 0x0000000b44307210 */ /* 0x000fca0007ffe0ff */
[----:B------:R-:W-:-:S04]  /*8270*/  IMAD.HI.U32 R11, R9, R48, RZ ;  /* 0x00000030090b7227 */ /* 0x000fc800078e00ff */
[----:B------:R-:W-:-:S04]  /*8280*/  IMAD.MOV R11, RZ, RZ, -R11 ;  /* 0x000000ffff0b7224 */ /* 0x000fc800078e0a0b */
[----:B------:R-:W-:-:S05]  /*8290*/  IMAD R11, R96, R11, R48 ;  /* 0x0000000b600b7224 */ /* 0x000fca00078e0230 */
[----:B------:R-:W-:-:S13]  /*82a0*/  ISETP.GE.U32.AND P2, PT, R11, R96, PT ;  /* 0x000000600b00720c */ /* 0x000fda0003f46070 */
[----:B------:R-:W-:-:S05]  /*82b0*/  @P2 IMAD.IADD R11, R11, 0x1, -R96 ;  /* 0x000000010b0b2824 */ /* 0x000fca00078e0a60 */
[----:B------:R-:W-:-:S13]  /*82c0*/  ISETP.GE.U32.AND P2, PT, R11, R96, PT ;  /* 0x000000600b00720c */ /* 0x000fda0003f46070 */
[----:B------:R-:W-:-:S04]  /*82d0*/  @P2 IADD3 R11, PT, PT, R11, -R96, RZ ;  /* 0x800000600b0b2210 */ /* 0x000fc80007ffe0ff */
[----:B------:R-:W-:-:S04]  /*82e0*/  SEL R11, R6, R11, !P1 ;  /* 0x0000000b060b7207 */ /* 0x000fc80004800000 */
[----:B------:R-:W-:-:S06]  /*82f0*/  LEA R11, R11, UR18, 0x2 ;  /* 0x000000120b0b7c11 */ /* 0x000fcc000f8e10ff */
[----:B------:R-:W2:Y:S01]  /*8300*/  LDL R11, [R11] ;  /* 0x000000000b0b7983 */ /* 0x000ea20000100800 */
[----:B------:R-:W-:-:S04]  /*8310*/  LOP3.LUT R35, R67, 0x3, RZ, 0xc0, !PT ;  /* 0x0000000343237812 */ /* 0x000fc800078ec0ff */
[----:B------:R-:W-:Y:S01]  /*8320*/  ISETP.NE.AND P2, PT, R35, 0x1, PT ;  /* 0x000000012300780c */ /* 0x000fe20003f45270 */
[----:B--2---:R-:W-:-:S12]  /*8330*/  FADD R8, R8, R11 ;  /* 0x0000000b08087221 */ /* 0x004fd80000000000 */
[----:B------:R-:W-:Y:S05]  /*8340*/  @!P2 BRA `(.L_x_139) ;  /* 0x000000000074a947 */ /* 0x000fea0003800000 */
[----:B------:R-:W-:Y:S01]  /*8350*/  ISETP.NE.AND P2, PT, R35, 0x2, PT ;  /* 0x000000022300780c */ /* 0x000fe20003f45270 */
[----:B------:R-:W-:Y:S01]  /*8360*/  VIADD R11, R48, 0x1 ;  /* 0x00000001300b7836 */ /* 0x000fe20000000000 */
[----:B------:R-:W-:-:S03]  /*8370*/  PLOP3.LUT P5, PT, PT, PT, PT, 0x8, 0x80 ;  /* 0x000000000080781c */ /* 0x000fc60003fae170 */
[----:B------:R-:W-:-:S08]  /*8380*/  IMAD.HI.U32 R35, R9, R11, RZ ;  /* 0x0000000b09237227 */ /* 0x000fd000078e00ff */
[----:B------:R-:W-:-:S04]  /*8390*/  @P2 VIADD R42, R48, 0x2 ;  /* 0x00000002302a2836 */ /* 0x000fc80000000000 */
[----:B------:R-:W-:-:S05]  /*83a0*/  @P2 IMAD.HI.U32 R48, R9, R42, RZ ;  /* 0x0000002a09302227 */ /* 0x000fca00078e00ff */
[----:B------:R-:W-:Y:S01]  /*83b0*/  @P2 IADD3 R51, PT, PT, -R48, RZ, RZ ;  /* 0x000000ff30332210 */ /* 0x000fe20007ffe1ff */
[----:B------:R-:W-:-:S04]  /*83c0*/  IMAD.MOV R48, RZ, RZ, -R35 ;  /* 0x000000ffff307224 */ /* 0x000fc800078e0a23 */
        /* <DEDUP_REMOVED lines=8> */
[-C--:B------:R-:W-:Y:S02]  /*8450*/  ISETP.GE.U32.AND P3, PT, R11, R96.reuse, PT ;  /* 0x000000600b00720c */ /* 0x080fe40003f66070 */
[----:B------:R-:W-:-:S04]  /*8460*/  @P2 ISETP.GE.U32.AND P4, PT, R35, R96, PT ;  /* 0x000000602300220c */ /* 0x000fc80003f86070 */
[----:B------:R-:W-:-:S07]  /*8470*/  @P2 PLOP3.LUT P5, PT, P4, PT, PT, 0x80, 0x8 ;  /* 0x000000000008281c */ /* 0x000fce00027af070 */
[----:B------:R-:W-:-:S05]  /*8480*/  @P3 IMAD.IADD R11, R11, 0x1, -R96 ;  /* 0x000000010b0b3824 */ /* 0x000fca00078e0a60 */
[----:B------:R-:W-:Y:S01]  /*8490*/  SEL R11, R6, R11, !P1 ;  /* 0x0000000b060b7207 */ /* 0x000fe20004800000 */
[----:B------:R-:W-:-:S03]  /*84a0*/  @P5 IMAD.IADD R35, R35, 0x1, -R96 ;  /* 0x0000000123235824 */ /* 0x000fc600078e0a60 */
[----:B------:R-:W-:Y:S02]  /*84b0*/  LEA R11, R11, UR18, 0x2 ;  /* 0x000000120b0b7c11 */ /* 0x000fe4000f8e10ff */
[----:B------:R-:W-:-:S04]  /*84c0*/  @P2 SEL R35, R6, R35, !P1 ;  /* 0x0000002306232207 */ /* 0x000fc80004800000 */
[----:B------:R-:W-:Y:S01]  /*84d0*/  @P2 LEA R35, R35, UR18, 0x2 ;  /* 0x0000001223232c11 */ /* 0x000fe2000f8e10ff */
[----:B------:R-:W2:Y:S05]  /*84e0*/  LDL R11, [R11] ;  /* 0x000000000b0b7983 */ /* 0x000eaa0000100800 */
[----:B------:R-:W3:Y:S01]  /*84f0*/  @P2 LDL R35, [R35] ;  /* 0x0000000023232983 */ /* 0x000ee20000100800 */
[----:B--2---:R-:W-:-:S04]  /*8500*/  FADD R8, R8, R11 ;  /* 0x0000000b08087221 */ /* 0x004fc80000000000 */
[----:B---3--:R-:W-:-:S07]  /*8510*/  @P2 FADD R8, R8, R35 ;  /* 0x0000002308082221 */ /* 0x008fce0000000000 */
.L_x_139:
[----:B------:R-:W-:Y:S05]  /*8520*/  BSYNC.RECONVERGENT B0 ;  /* 0x0000000000007941 */ /* 0x000fea0003800200 */
.L_x_138:
[----:B------:R-:W-:Y:S01]  /*8530*/  BSSY.RECONVERGENT B0, `(.L_x_144) ;  /* 0x00000cc000007945 */ /* 0x000fe20003800200 */
[----:B------:R-:W-:Y:S02]  /*8540*/  HFMA2 R11, -RZ, RZ, 0, 0 ;  /* 0x00000000ff0b7431 */ /* 0x000fe400000001ff */
[----:B------:R-:W-:Y:S01]  /*8550*/  IMAD.MOV.U32 R35, RZ, RZ, RZ ;  /* 0x000000ffff237224 */ /* 0x000fe200078e00ff */
[----:B------:R-:W-:Y:S06]  /*8560*/  @!P0 BRA `(.L_x_145) ;  /* 0x0000000c00208947 */ /* 0x000fec0003800000 */
[----:B------:R-:W-:Y:S01]  /*8570*/  BSSY.RECONVERGENT B1, `(.L_x_145) ;  /* 0x00000c7000017945 */ /* 0x000fe20003800200 */
[----:B------:R-:W-:Y:S01]  /*8580*/  IMAD.MOV.U32 R11, RZ, RZ, RZ ;  /* 0x000000ffff0b7224 */ /* 0x000fe200078e00ff */
[----:B------:R-:W-:Y:S02]  /*8590*/  MOV R42, RZ ;  /* 0x000000ff002a7202 */ /* 0x000fe40000000f00 */
[----:B------:R-:W-:-:S07]  /*85a0*/  LOP3.LUT R35, R67, 0xfffffff0, RZ, 0xc0, !PT ;  /* 0xfffffff043237812 */ /* 0x000fce00078ec0ff */
.L_x_146:
[----:B------:R-:W-:-:S04]  /*85b0*/  IMAD.IADD R48, R68, 0x1, R42 ;  /* 0x0000000144307824 */ /* 0x000fc800078e022a */
[C---:B------:R-:W-:Y:S01]  /*85c0*/  VIADD R117, R48.reuse, 0x1 ;  /* 0x0000000130757836 */ /* 0x040fe20000000000 */
[C---:B------:R-:W-:Y:S01]  /*85d0*/  IADD3 R119, PT, PT, R48.reuse, 0x3, RZ ;  /* 0x0000000330777810 */ /* 0x040fe20007ffe0ff */
[C---:B------:R-:W-:Y:S01]  /*85e0*/  VIADD R113, R48.reuse, 0x5 ;  /* 0x0000000530717836 */ /* 0x040fe20000000000 */
[C---:B------:R-:W-:Y:S01]  /*85f0*/  IADD3 R115, PT, PT, R48.reuse, 0x2, RZ ;  /* 0x0000000230737810 */ /* 0x040fe20007ffe0ff */
[C---:B------:R-:W-:Y:S01]  /*8600*/  IMAD.HI.U32 R51, R9.reuse, R117, RZ ;  /* 0x0000007509337227 */ /* 0x040fe200078e00ff */
[C---:B------:R-:W-:Y:S02]  /*8610*/  IADD3 R111, PT, PT, R48.reuse, 0x6, RZ ;  /* 0x00000006306f7810 */ /* 0x040fe40007ffe0ff */
[C---:B------:R-:W-:Y:S01]  /*8620*/  IADD3 R105, PT, PT, R48.reuse, 0x9, RZ ;  /* 0x0000000930697810 */ /* 0x040fe20007ffe0ff */
[----:B------:R-:W-:Y:S01]  /*8630*/  IMAD.MOV R51, RZ, RZ, -R51 ;  /* 0x000000ffff337224 */ /* 0x000fe200078e0a33 */
[----:B------:R-:W-:Y:S01]  /*8640*/  IADD3 R99, PT, PT, R48, 0xc, RZ ;  /* 0x0000000c30637810 */ /* 0x000fe20007ffe0ff */
[----:B------:R-:W-:-:S04]  /*8650*/  IMAD.HI.U32 R52, R9, R115, RZ ;  /* 0x0000007309347227 */ /* 0x000fc800078e00ff */
[----:B------:R-:W-:Y:S02]  /*8660*/  IMAD R117, R96, R51, R117 ;  /* 0x0000003360757224 */ /* 0x000fe400078e0275 */
[----:B------:R-:W-:-:S03]  /*8670*/  IMAD.HI.U32 R51, R9, R119, RZ ;  /* 0x0000007709337227 */ /* 0x000fc600078e00ff */
[----:B------:R-:W-:Y:S01]  /*8680*/  ISETP.GE.U32.AND P3, PT, R117, R96, PT ;  /* 0x000000607500720c */ /* 0x000fe20003f66070 */
[----:B------:R-:W-:Y:S02]  /*8690*/  IMAD.MOV R55, RZ, RZ, -R51 ;  /* 0x000000ffff377224 */ /* 0x000fe400078e0a33 */
[----:B------:R-:W-:-:S04]  /*86a0*/  IMAD.HI.U32 R51, R9, R113, RZ ;  /* 0x0000007109337227 */ /* 0x000fc800078e00ff */
[----:B------:R-:W-:Y:S02]  /*86b0*/  IMAD R119, R96, R55, R119 ;  /* 0x0000003760777224 */ /* 0x000fe400078e0277 */
[----:B------:R-:W-:Y:S02]  /*86c0*/  IMAD.MOV R55, RZ, RZ, -R51 ;  /* 0x000000ffff377224 */ /* 0x000fe400078e0a33 */
[----:B------:R-:W-:Y:S01]  /*86d0*/  IMAD.HI.U32 R51, R9, R48, RZ ;  /* 0x0000003009337227 */ /* 0x000fe200078e00ff */
[----:B------:R-:W-:-:S03]  /*86e0*/  ISETP.GE.U32.AND P4, PT, R119, R96, PT ;  /* 0x000000607700720c */ /* 0x000fc60003f86070 */
[----:B------:R-:W-:Y:S02]  /*86f0*/  IMAD.MOV R51, RZ, RZ, -R51 ;  /* 0x000000ffff337224 */ /* 0x000fe400078e0a33 */
[----:B------:R-:W-:Y:S02]  /*8700*/  IMAD.MOV R52, RZ, RZ, -R52 ;  /* 0x000000ffff347224 */ /* 0x000fe400078e0a34 */
[C---:B------:R-:W-:Y:S02]  /*8710*/  IMAD R123, R96.reuse, R51, R48 ;  /* 0x00000033607b7224 */ /* 0x040fe400078e0230 */
[----:B------:R-:W-:Y:S02]  /*8720*/  IMAD R115, R96, R52, R115 ;  /* 0x0000003460737224 */ /* 0x000fe400078e0273 */
[----:B------:R-:W-:Y:S01]  /*8730*/  VIADD R121, R48, 0x4 ;  /* 0x0000000430797836 */ /* 0x000fe20000000000 */
[-C--:B------:R-:W-:Y:S01]  /*8740*/  ISETP.GE.U32.AND P2, PT, R123, R96.reuse, PT ;  /* 0x000000607b00720c */ /* 0x080fe20003f46070 */
[----:B------:R-:W-:Y:S01]  /*8750*/  @P3 IMAD.IADD R117, R117, 0x1, -R96 ;  /* 0x0000000175753824 */ /* 0x000fe200078e0a60 */
[----:B------:R-:W-:Y:S01]  /*8760*/  ISETP.GE.U32.AND P5, PT, R115, R96, PT ;  /* 0x000000607300720c */ /* 0x000fe20003fa6070 */
[----:B------:R-:W-:-:S03]  /*8770*/  IMAD.HI.U32 R52, R9, R121, RZ ;  /* 0x0000007909347227 */ /* 0x000fc600078e00ff */
[----:B------:R-:W-:Y:S01]  /*8780*/  ISETP.GE.U32.AND P3, PT, R117, R96, PT ;  /* 0x000000607500720c */ /* 0x000fe20003f66070 */
[----:B------:R-:W-:Y:S01]  /*8790*/  IMAD.HI.U32 R53, R9, R111, RZ ;  /* 0x0000006f09357227 */ /* 0x000fe200078e00ff */
[----:B------:R-:W-:-:S03]  /*87a0*/  IADD3 R52, PT, PT, -R52, RZ, RZ ;  /* 0x000000ff34347210 */ /* 0x000fc60007ffe1ff */
[C---:B------:R-:W-:Y:S02]  /*87b0*/  VIADD R109, R48.reuse, 0x7 ;  /* 0x00000007306d7836 */ /* 0x040fe40000000000 */
[----:B------:R-:W-:Y:S02]  /*87c0*/  @P2 IMAD.IADD R123, R123, 0x1, -R96 ;  /* 0x000000017b7b2824 */ /* 0x000fe400078e0a60 */
[----:B------:R-:W-:Y:S01]  /*87d0*/  VIADD R107, R48, 0x8 ;  /* 0x00000008306b7836 */ /* 0x000fe20000000000 */
[-C--:B------:R-:W-:Y:S01]  /*87e0*/  @P5 IADD3 R115, PT, PT, R115, -R96.reuse, RZ ;  /* 0x8000006073735210 */ /* 0x080fe20007ffe0ff */
[----:B------:R-:W-:Y:S01]  /*87f0*/  IMAD.MOV R53, RZ, RZ, -R53 ;  /* 0x000000ffff357224 */ /* 0x000fe200078e0a35 */
[-C--:B------:R-:W-:Y:S01]  /*8800*/  ISETP.GE.U32.AND P2, PT, R123, R96.reuse, PT ;  /* 0x000000607b00720c */ /* 0x080fe20003f46070 */
[----:B------:R-:W-:Y:S01]  /*8810*/  IMAD.HI.U32 R54, R9, R109, RZ ;  /* 0x0000006d09367227 */ /* 0x000fe200078e00ff */
[----:B------:R-:W-:-:S03]  /*8820*/  @P3 IADD3 R117, PT, PT, R117, -R96, RZ ;  /* 0x8000006075753210 */ /* 0x000fc60007ffe0ff */
[----:B------:R-:W-:Y:S01]  /*8830*/  VIADD R103, R48, 0xa ;  /* 0x0000000a30677836 */ /* 0x000fe20000000000 */
[----:B------:R-:W-:Y:S01]  /*8840*/  IADD3 R54, PT, PT, -R54, RZ, RZ ;  /* 0x000000ff36367210 */ /* 0x000fe20007ffe1ff */
[----:B------:R-:W-:Y:S01]  /*8850*/  IMAD.HI.U32 R51, R9, R107, RZ ;  /* 0x0000006b09337227 */ /* 0x000fe200078e00ff */
[----:B------:R-:W-:-:S03]  /*8860*/  SEL R117, R6, R117, !P1 ;  /* 0x0000007506757207 */ /* 0x000fc60004800000 */
[----:B------:R-:W-:Y:S01]  /*8870*/  @P4 IMAD.IADD R119, R119, 0x1, -R96 ;  /* 0x0000000177774824 */ /* 0x000fe200078e0a60 */
[----:B------:R-:W-:Y:S01]  /*8880*/  ISETP.GE.U32.AND P4, PT, R115, R96, PT ;  /* 0x000000607300720c */ /* 0x000fe20003f86070 */
[C---:B------:R-:W-:Y:S02]  /*8890*/  IMAD R121, R96.reuse, R52, R121 ;  /* 0x0000003460797224 */ /* 0x040fe400078e0279 */
[----:B------:R-:W-:Y:S01]  /*88a0*/  IMAD R111, R96, R53, R111 ;  /* 0x00000035606f7224 */ /* 0x000fe200078e026f */
[-C--:B------:R-:W-:Y:S01]  /*88b0*/  ISETP.GE.U32.AND P6, PT, R119, R96.reuse, PT ;  /* 0x000000607700720c */ /* 0x080fe20003fc6070 */
[----:B------:R-:W-:Y:S01]  /*88c0*/  IMAD.HI.U32 R52, R9, R105, RZ ;  /* 0x0000006909347227 */ /* 0x000fe200078e00ff */
[-C--:B------:R-:W-:Y:S02]  /*88d0*/  ISETP.GE.U32.AND P5, PT, R121, R96.reuse, PT ;  /* 0x000000607900720c */ /* 0x080fe40003fa6070 */
[----:B------:R-:W-:Y:S01]  /*88e0*/  ISETP.GE.U32.AND P3, PT, R111, R96, PT ;  /* 0x000000606f00720c */ /* 0x000fe20003f66070 */
[----:B------:R-:W-:-:S04]  /*88f0*/  IMAD.HI.U32 R53, R9, R103, RZ ;  /* 0x0000006709357227 */ /* 0x000fc800078e00ff */
[----:B------:R-:W-:Y:S01]  /*8900*/  IMAD.MOV R51, RZ, RZ, -R51 ;  /* 0x000000ffff337224 */ /* 0x000fe200078e0a33 */
[----:B------:R-:W-:Y:S01]  /*8910*/  IADD3 R53, PT, PT, -R53, RZ, RZ ;  /* 0x000000ff35357210 */ /* 0x000fe20007ffe1ff */
[----:B------:R-:W-:Y:S02]  /*8920*/  VIADD R101, R48, 0xb ;  /* 0x0000000b30657836 */ /* 0x000fe40000000000 */
[----:B------:R-:W-:Y:S01]  /*8930*/  IMAD R113, R96, R55, R113 ;  /* 0x0000003760717224 */ /* 0x000fe200078e0271 */
[----:B------:R-:W-:Y:S01]  /*8940*/  IADD3 R55, PT, PT, R48, 0xd, RZ ;  /* 0x0000000d30377810 */ /* 0x000fe20007ffe0ff */
[----:B------:R-:W-:Y:S01]  /*8950*/  IMAD.MOV R52, RZ, RZ, -R52 ;  /* 0x000000ffff347224 */ /* 0x000fe200078e0a34 */
[-C--:B------:R-:W-:Y:S01]  /*8960*/  @P6 IADD3 R119, PT, PT, R119, -R96.reuse, RZ ;  /* 0x8000006077776210 */ /* 0x080fe20007ffe0ff */
[----:B------:R-:W-:Y:S01]  /*8970*/  IMAD R107, R96, R51, R107 ;  /* 0x00000033606b7224 */ /* 0x000fe200078e026b */
[----:B------:R-:W-:Y:S01]  /*8980*/  @P3 IADD3 R111, PT, PT, R111, -R96, RZ ;  /* 0x800000606f6f3210 */ /* 0x000fe20007ffe0ff */
[----:B------:R-:W-:-:S03]  /*8990*/  IMAD.HI.U32 R51, R9, R99, RZ ;  /* 0x0000006309337227 */ /* 0x000fc600078e00ff */
[----:B------:R-:W-:Y:S01]  /*89a0*/  ISETP.GE.U32.AND P6, PT, R107, R96, PT ;  /* 0x000000606b00720c */ /* 0x000fe20003fc6070 */
[----:B------:R-:W-:Y:S02]  /*89b0*/  IMAD R109, R96, R54, R109 ;  /* 0x00000036606d7224 */ /* 0x000fe400078e026d */
[----:B------:R-:W-:-:S04]  /*89c0*/  IMAD.HI.U32 R54, R9, R101, RZ ;  /* 0x0000006509367227 */ /* 0x000fc800078e00ff */
[C---:B------:R-:W-:Y:S02]  /*89d0*/  IMAD R105, R96.reuse, R52, R105 ;  /* 0x0000003460697224 */ /* 0x040fe400078e0269 */
[--C-:B------:R-:W-:Y:S01]  /*89e0*/  @P2 IMAD.IADD R123, R123, 0x1, -R96.reuse ;  /* 0x000000017b7b2824 */ /* 0x100fe200078e0a60 */
[-C--:B------:R-:W-:Y:S01]  /*89f0*/  ISETP.GE.U32.AND P2, PT, R113, R96.reuse, PT ;  /* 0x000000607100720c */ /* 0x080fe20003f46070 */
[----:B------:R-:W-:Y:S02]  /*8a00*/  IMAD.MOV R52, RZ, RZ, -R51 ;  /* 0x000000ffff347224 */ /* 0x000fe400078e0a33 */
[----:B------:R-:W-:Y:S01]  /*8a10*/  IMAD R103, R96, R53, R103 ;  /* 0x0000003560677224 */ /* 0x000fe200078e0267 */
[-C--:B------:R-:W-:Y:S01]  /*8a20*/  @P6 IADD3 R107, PT, PT, R107, -R96.reuse, RZ ;  /* 0x800000606b6b6210 */ /* 0x080fe20007ffe0ff */
[----:B------:R-:W-:Y:S01]  /*8a30*/  @P4 IMAD.IADD R115, R115, 0x1, -R96 ;  /* 0x0000000173734824 */ /* 0x000fe200078e0a60 */
[----:B------:R-:W-:Y:S01]  /*8a40*/  ISETP.GE.U32.AND P4, PT, R109, R96, PT ;  /* 0x000000606d00720c */ /* 0x000fe20003f86070 */
[----:B------:R-:W-:Y:S01]  /*8a50*/  IMAD.MOV R54, RZ, RZ, -R54 ;  /* 0x000000ffff367224 */ /* 0x000fe200078e0a36 */
[----:B------:R-:W-:Y:S01]  /*8a60*/  SEL R123, R6, R123, !P1 ;  /* 0x0000007b067b7207 */ /* 0x000fe20004800000 */
[----:B------:R-:W-:Y:S01]  /*8a70*/  VIADD R53, R48, 0xe ;  /* 0x0000000e30357836 */ /* 0x000fe20000000000 */
[----:B------:R-:W-:Y:S01]  /*8a80*/  SEL R115, R6, R115, !P1 ;  /* 0x0000007306737207 */ /* 0x000fe20004800000 */
[----:B------:R-:W-:Y:S01]  /*8a90*/  IMAD R99, R96, R52, R99 ;  /* 0x0000003460637224 */ /* 0x000fe200078e0263 */
[----:B------:R-:W-:Y:S01]  /*8aa0*/  IADD3 R52, PT, PT, R48, 0xf, RZ ;  /* 0x0000000f30347810 */ /* 0x000fe20007ffe0ff */
[----:B------:R-:W-:-:S02]  /*8ab0*/  IMAD R101, R96, R54, R101 ;  /* 0x0000003660657224 */ /* 0x000fc400078e0265 */
[----:B------:R-:W-:-:S03]  /*8ac0*/  IMAD.HI.U32 R48, R9, R53, RZ ;  /* 0x0000003509307227 */ /* 0x000fc600078e00ff */
[----:B------:R-:W-:Y:S01]  /*8ad0*/  ISETP.GE.U32.AND P3, PT, R101, R96, PT ;  /* 0x000000606500720c */ /* 0x000fe20003f66070 */
[----:B------:R-:W-:-:S04]  /*8ae0*/  IMAD.HI.U32 R51, R9, R55, RZ ;  /* 0x0000003709337227 */ /* 0x000fc800078e00ff */
[----:B------:R-:W-:Y:S01]  /*8af0*/  @P5 IMAD.IADD R121, R121, 0x1, -R96 ;  /* 0x0000000179795824 */ /* 0x000fe200078e0a60 */
[-C--:B------:R-:W-:Y:S01]  /*8b00*/  ISETP.GE.U32.AND P5, PT, R105, R96.reuse, PT ;  /* 0x000000606900720c */ /* 0x080fe20003fa6070 */
[----:B------:R-:W-:Y:S02]  /*8b10*/  IMAD.MOV R48, RZ, RZ, -R48 ;  /* 0x000000ffff307224 */ /* 0x000fe400078e0a30 */
[----:B------:R-:W-:Y:S02]  /*8b20*/  IMAD.MOV R51, RZ, RZ, -R51 ;  /* 0x000000ffff337224 */ /* 0x000fe400078e0a33 */
[----:B------:R-:W-:Y:S01]  /*8b30*/  @P2 IMAD.IADD R113, R113, 0x1, -R96 ;  /* 0x0000000171712824 */ /* 0x000fe200078e0a60 */
[----:B------:R-:W-:Y:S01]  /*8b40*/  ISETP.GE.U32.AND P2, PT, R103, R96, PT ;  /* 0x000000606700720c */ /* 0x000fe20003f46070 */
[C---:B------:R-:W-:Y:S01]  /*8b50*/  IMAD R53, R96.reuse, R48, R53 ;  /* 0x0000003060357224 */ /* 0x040fe200078e0235 */
[-C--:B------:R-:W-:Y:S01]  /*8b60*/  @P3 IADD3 R101, PT, PT, R101, -R96.reuse, RZ ;  /* 0x8000006065653210 */ /* 0x080fe20007ffe0ff */
[----:B------:R-:W-:Y:S01]  /*8b70*/  IMAD R55, R96, R51, R55 ;  /* 0x0000003360377224 */ /* 0x000fe200078e0237 */
[----:B------:R-:W-:Y:S01]  /*8b80*/  ISETP.GE.U32.AND P3, PT, R121, R96, PT ;  /* 0x000000607900720c */ /* 0x000fe20003f66070 */
[----:B------:R-:W-:-:S03]  /*8b90*/  IMAD.HI.U32 R48, R9, R52, RZ ;  /* 0x0000003409307227 */ /* 0x000fc600078e00ff */
[-C--:B------:R-:W-:Y:S01]  /*8ba0*/  ISETP.GE.U32.AND P6, PT, R55, R96.reuse, PT ;  /* 0x000000603700720c */ /* 0x080fe20003fc6070 */
[----:B------:R-:W-:Y:S01]  /*8bb0*/  @P4 IMAD.IADD R109, R109, 0x1, -R96 ;  /* 0x000000016d6d4824 */ /* 0x000fe200078e0a60 */
[-C--:B------:R-:W-:Y:S01]  /*8bc0*/  ISETP.GE.U32.AND P4, PT, R99, R96.reuse, PT ;  /* 0x000000606300720c */ /* 0x080fe20003f86070 */
[----:B------:R-:W-:Y:S01]  /*8bd0*/  IMAD.MOV R51, RZ, RZ, -R48 ;  /* 0x000000ffff337224 */ /* 0x000fe200078e0a30 */
[----:B------:R-:W-:Y:S01]  /*8be0*/  LEA R48, R123, UR18, 0x2 ;  /* 0x000000127b307c11 */ /* 0x000fe2000f8e10ff */
[----:B------:R-:W-:Y:S01]  /*8bf0*/  @P5 IMAD.IADD R105, R105, 0x1, -R96 ;  /* 0x0000000169695824 */ /* 0x000fe200078e0a60 */
[-C--:B------:R-:W-:Y:S01]  /*8c00*/  ISETP.GE.U32.AND P5, PT, R53, R96.reuse, PT ;  /* 0x000000603500720c */ /* 0x080fe20003fa6070 */
[----:B------:R-:W-:Y:S01]  /*8c10*/  IMAD R51, R96, R51, R52 ;  /* 0x0000003360337224 */ /* 0x000fe200078e0234 */
[----:B------:R-:W-:Y:S01]  /*8c20*/  LEA R52, R117, UR18, 0x2 ;  /* 0x0000001275347c11 */ /* 0x000fe2000f8e10ff */
[--C-:B------:R-:W-:Y:S01]  /*8c30*/  @P2 IMAD.IADD R103, R103, 0x1, -R96.reuse ;  /* 0x0000000167672824 */ /* 0x100fe200078e0a60 */
[----:B------:R-:W2:Y:S01]  /*8c40*/  LDL R48, [R48] ;  /* 0x0000000030307983 */ /* 0x000ea20000100800 */
[--C-:B------:R-:W-:Y:S01]  /*8c50*/  @P3 IMAD.IADD R121, R121, 0x1, -R96.reuse ;  /* 0x0000000179793824 */ /* 0x100fe200078e0a60 */
[-C--:B------:R-:W-:Y:S01]  /*8c60*/  ISETP.GE.U32.AND P2, PT, R51, R96.reuse, PT ;  /* 0x000000603300720c */ /* 0x080fe20003f46070 */
[--C-:B------:R-:W-:Y:S01]  /*8c70*/  @P6 IMAD.IADD R55, R55, 0x1, -R96.reuse ;  /* 0x0000000137376824 */ /* 0x100fe200078e0a60 */
[-C--:B------:R-:W-:Y:S01]  /*8c80*/  ISETP.GE.U32.AND P6, PT, R111, R96.reuse, PT ;  /* 0x000000606f00720c */ /* 0x080fe20003fc6070 */
[----:B------:R-:W-:Y:S01]  /*8c90*/  @P4 IMAD.IADD R99, R99, 0x1, -R96 ;  /* 0x0000000163634824 */ /* 0x000fe200078e0a60 */
[-C--:B------:R-:W-:Y:S01]  /*8ca0*/  ISETP.GE.U32.AND P4, PT, R113, R96.reuse, PT ;  /* 0x000000607100720c */ /* 0x080fe20003f86070 */
[----:B------:R-:W3:Y:S02]  /*8cb0*/  LDL R52, [R52] ;  /* 0x0000000034347983 */ /* 0x000ee40000100800 */
[----:B------:R-:W-:-:S02]  /*8cc0*/  @P5 IADD3 R53, PT, PT, R53, -R96, RZ ;  /* 0x8000006035355210 */ /* 0x000fc40007ffe0ff */
[-C--:B------:R-:W-:Y:S02]  /*8cd0*/  ISETP.GE.U32.AND P5, PT, R109, R96.reuse, PT ;  /* 0x000000606d00720c */ /* 0x080fe40003fa6070 */
[C---:B------:R-:W-:Y:S02]  /*8ce0*/  SEL R119, R6.reuse, R119, !P1 ;  /* 0x0000007706777207 */ /* 0x040fe40004800000 */
[----:B------:R-:W-:Y:S01]  /*8cf0*/  LEA R54, R115, UR18, 0x2 ;  /* 0x0000001273367c11 */ /* 0x000fe2000f8e10ff */
[--C-:B------:R-:W-:Y:S01]  /*8d00*/  @P2 IMAD.IADD R51, R51, 0x1, -R96.reuse ;  /* 0x0000000133332824 */ /* 0x100fe200078e0a60 */
[-C--:B------:R-:W-:Y:S01]  /*8d10*/  ISETP.GE.U32.AND P2, PT, R107, R96.reuse, PT ;  /* 0x000000606b00720c */ /* 0x080fe20003f46070 */
[--C-:B------:R-:W-:Y:S01]  /*8d20*/  @P6 IMAD.IADD R111, R111, 0x1, -R96.reuse ;  /* 0x000000016f6f6824 */ /* 0x100fe200078e0a60 */
[-C--:B------:R-:W-:Y:S02]  /*8d30*/  @P4 IADD3 R113, PT, PT, R113, -R96.reuse, RZ ;  /* 0x8000006071714210 */ /* 0x080fe40007ffe0ff */
[----:B------:R-:W-:Y:S01]  /*8d40*/  SEL R121, R6, R121, !P1 ;  /* 0x0000007906797207 */ /* 0x000fe20004800000 */
[----:B------:R-:W4:Y:S01]  /*8d50*/  LDL R54, [R54] ;  /* 0x0000000036367983 */ /* 0x000f220000100800 */
[----:B------:R-:W-:Y:S01]  /*8d60*/  LEA R56, R119, UR18, 0x2 ;  /* 0x0000001277387c11 */ /* 0x000fe2000f8e10ff */
[----:B------:R-:W-:Y:S01]  /*8d70*/  @P5 IMAD.IADD R109, R109, 0x1, -R96 ;  /* 0x000000016d6d5824 */ /* 0x000fe200078e0a60 */
[----:B------:R-:W-:-:S02]  /*8d80*/  ISETP.GE.U32.AND P3, PT, R105, R96, PT ;  /* 0x000000606900720c */ /* 0x000fc40003f66070 */
[C---:B------:R-:W-:Y:S02]  /*8d90*/  SEL R113, R6.reuse, R113, !P1 ;  /* 0x0000007106717207 */ /* 0x040fe40004800000 */
[----:B------:R-:W-:Y:S01]  /*8da0*/  LEA R104, R121, UR18, 0x2 ;  /* 0x0000001279687c11 */ /* 0x000fe2000f8e10ff */
[----:B------:R-:W5:Y:S01]  /*8db0*/  LDL R56, [R56] ;  /* 0x0000000038387983 */ /* 0x000f620000100800 */
[-C--:B------:R-:W-:Y:S02]  /*8dc0*/  ISETP.GE.U32.AND P4, PT, R103, R96.reuse, PT ;  /* 0x000000606700720c */ /* 0x080fe40003f86070 */
[----:B------:R-:W-:Y:S02]  /*8dd0*/  LEA R106, R113, UR18, 0x2 ;  /* 0x00000012716a7c11 */ /* 0x000fe4000f8e10ff */
[----:B------:R-:W-:Y:S01]  /*8de0*/  SEL R111, R6, R111, !P1 ;  /* 0x0000006f066f7207 */ /* 0x000fe20004800000 */
[----:B------:R-:W5:Y:S01]  /*8df0*/  LDL R104, [R104] ;  /* 0x0000000068687983 */ /* 0x000f620000100800 */
[----:B------:R-:W-:-:S02]  /*8e00*/  ISETP.GE.U32.AND P5, PT, R101, R96, PT ;  /* 0x000000606500720c */ /* 0x000fc40003fa6070 */
[-C--:B------:R-:W-:Y:S01]  /*8e10*/  @P2 IADD3 R107, PT, PT, R107, -R96.reuse, RZ ;  /* 0x800000606b6b2210 */ /* 0x080fe20007ffe0ff */
[----:B------:R-:W5:Y:S01]  /*8e20*/  LDL R106, [R106] ;  /* 0x000000006a6a7983 */ /* 0x000f620000100800 */
[C---:B------:R-:W-:Y:S02]  /*8e30*/  SEL R109, R6.reuse, R109, !P1 ;  /* 0x0000006d066d7207 */ /* 0x040fe40004800000 */
[----:B------:R-:W-:Y:S01]  /*8e40*/  LEA R111, R111, UR18, 0x2 ;  /* 0x000000126f6f7c11 */ /* 0x000fe2000f8e10ff */
[--C-:B------:R-:W-:Y:S01]  /*8e50*/  @P3 IMAD.IADD R105, R105, 0x1, -R96.reuse ;  /* 0x0000000169693824 */ /* 0x100fe200078e0a60 */
[-C--:B------:R-:W-:Y:S02]  /*8e60*/  ISETP.GE.U32.AND P2, PT, R99, R96.reuse, PT ;  /* 0x000000606300720c */ /* 0x080fe40003f46070 */
        /* <DEDUP_REMOVED lines=8> */
[-C--:B------:R-:W-:Y:S02]  /*8ef0*/  ISETP.GE.U32.AND P4, PT, R53, R96.reuse, PT ;  /* 0x000000603500720c */ /* 0x080fe40003f86070 */
[-C--:B------:R-:W-:Y:S02]  /*8f00*/  @P5 IADD3 R101, PT, PT, R101, -R96.reuse, RZ ;  /* 0x8000006065655210 */ /* 0x080fe40007ffe0ff */
[----:B------:R-:W-:Y:S02]  /*8f10*/  SEL R112, R6, R103, !P1 ;  /* 0x0000006706707207 */ /* 0x000fe40004800000 */
[----:B------:R-:W-:Y:S01]  /*8f20*/  LEA R110, R110, UR18, 0x2 ;  /* 0x000000126e6e7c11 */ /* 0x000fe2000f8e10ff */
[----:B------:R1:W5:Y:S01]  /*8f30*/  LDL R103, [R108] ;  /* 0x000000006c677983 */ /* 0x0003620000100800 */
[----:B------:R-:W-:Y:S01]  /*8f40*/  ISETP.GE.U32.AND P6, PT, R51, R96, PT ;  /* 0x000000603300720c */ /* 0x000fe20003fc6070 */
[----:B------:R-:W-:Y:S01]  /*8f50*/  @P2 IMAD.IADD R99, R99, 0x1, -R96 ;  /* 0x0000000163632824 */ /* 0x000fe200078e0a60 */
[----:B------:R-:W-:-:S02]  /*8f60*/  SEL R113, R6, R101, !P1 ;  /* 0x0000006506717207 */ /* 0x000fc40004800000 */
[----:B------:R-:W-:Y:S01]  /*8f70*/  LEA R112, R112, UR18, 0x2 ;  /* 0x0000001270707c11 */ /* 0x000fe2000f8e10ff */
[----:B------:R1:W5:Y:S01]  /*8f80*/  LDL R101, [R110] ;  /* 0x000000006e657983 */ /* 0x0003620000100800 */
[--C-:B------:R-:W-:Y:S01]  /*8f90*/  @P3 IMAD.IADD R55, R55, 0x1, -R96.reuse ;  /* 0x0000000137373824 */ /* 0x100fe200078e0a60 */
[C---:B0-----:R-:W-:Y:S02]  /*8fa0*/  SEL R111, R6.reuse, R99, !P1 ;  /* 0x00000063066f7207 */ /* 0x041fe40004800000 */
[----:B------:R-:W-:Y:S01]  /*8fb0*/  LEA R113, R113, UR18, 0x2 ;  /* 0x0000001271717c11 */ /* 0x000fe2000f8e10ff */
[----:B------:R0:W5:Y:S01]  /*8fc0*/  LDL R99, [R112] ;  /* 0x0000000070637983 */ /* 0x0001620000100800 */
[----:B------:R-:W-:Y:S02]  /*8fd0*/  @P4 IADD3 R53, PT, PT, R53, -R96, RZ ;  /* 0x8000006035354210 */ /* 0x000fe40007ffe0ff */
        /* <DEDUP_REMOVED lines=10> */
[----:B0-----:R-:W-:-:S03]  /*9080*/  LEA R112, R110, UR18, 0x2 ;  /* 0x000000126e707c11 */ /* 0x001fc6000f8e10ff */
        /* <DEDUP_REMOVED lines=22> */
.L_x_145:
[----:B------:R-:W-:Y:S05]  /*91f0*/  BSYNC.RECONVERGENT B0 ;  /* 0x0000000000007941 */ /* 0x000fea0003800200 */
.L_x_144:
[----:B------:R-:W-:Y:S01]  /*9200*/  LOP3.LUT P2, R42, R67, 0xf, RZ, 0xc0, !PT ;  /* 0x0000000f432a7812 */ /* 0x000fe2000784c0ff */
[----:B------:R-:W-:-:S12]  /*9210*/  BSSY.RECONVERGENT B0, `(.L_x_147) ;  /* 0x00000cd000007945 */ /* 0x000fd80003800200 */
[----:B------:R-:W-:Y:S05]  /*9220*/  @!P2 BRA `(.L_x_148) ;  /* 0x0000000c002ca947 */ /* 0x000fea0003800000 */
[----:B------:R-:W-:Y:S01]  /*9230*/  ISETP.GE.U32.AND P3, PT, R42, 0x8, PT ;  /* 0x000000082a00780c */ /* 0x000fe20003f66070 */
[----:B------:R-:W-:Y:S01]  /*9240*/  BSSY.RECONVERGENT B1, `(.L_x_149) ;  /* 0x0000064000017945 */ /* 0x000fe20003800200 */
[----:B------:R-:W-:-:S11]  /*9250*/  LOP3.LUT P2, RZ, R67, 0x7, RZ, 0xc0, !PT ;  /* 0x0000000743ff7812 */ /* 0x000fd6000784c0ff */
[----:B------:R-:W-:Y:S05]  /*9260*/  @!P3 BRA `(.L_x_150) ;  /* 0x000000040084b947 */ /* 0x000fea0003800000 */
[----:B------:R-:W-:-:S04]  /*9270*/  IADD3 R42, PT, PT, R68, R35, RZ ;  /* 0x00000023442a7210 */ /* 0x000fc80007ffe0ff */
[----:B------:R-:W-:Y:S01]  /*9280*/  IADD3 R104, PT, PT, R42, 0x6, RZ ;  /* 0x000000062a687810 */ /* 0x000fe20007ffe0ff */
[----:B------:R-:W-:-:S04]  /*9290*/  IMAD.HI.U32 R48, R9, R42, RZ ;  /* 0x0000002a09307227 */ /* 0x000fc800078e00ff */
[----:B------:R-:W-:Y:S01]  /*92a0*/  VIADD R52, R42, 0x1 ;  /* 0x000000012a347836 */ /* 0x000fe20000000000 */
[----:B------:R-:W-:Y:S01]  /*92b0*/  IADD3 R53, PT, PT, -R48, RZ, RZ ;  /* 0x000000ff30357210 */ /* 0x000fe20007ffe1ff */
[----:B------:R-:W-:Y:S02]  /*92c0*/  VIADD R54, R42, 0x2 ;  /* 0x000000022a367836 */ /* 0x000fe40000000000 */
[----:B------:R-:W-:-:S04]  /*92d0*/  IMAD.HI.U32 R51, R9, R52, RZ ;  /* 0x0000003409337227 */ /* 0x000fc800078e00ff */
[----:B------:R-:W-:Y:S02]  /*92e0*/  IMAD.MOV R55, RZ, RZ, -R51 ;  /* 0x000000ffff377224 */ /* 0x000fe400078e0a33 */
[C---:B------:R-:W-:Y:S02]  /*92f0*/  IMAD R51, R96.reuse, R53, R42 ;  /* 0x0000003560337224 */ /* 0x040fe400078e022a */
[----:B------:R-:W-:Y:S02]  /*9300*/  IMAD R53, R96, R55, R52 ;  /* 0x0000003760357224 */ /* 0x000fe400078e0234 */
[----:B------:R-:W-:Y:S01]  /*9310*/  IMAD.HI.U32 R48, R9, R54, RZ ;  /* 0x0000003609307227 */ /* 0x000fe200078e00ff */
[-C--:B------:R-:W-:Y:S02]  /*9320*/  ISETP.GE.U32.AND P3, PT, R51, R96.reuse, PT ;  /* 0x000000603300720c */ /* 0x080fe40003f66070 */
[----:B------:R-:W-:Y:S01]  /*9330*/  ISETP.GE.U32.AND P4, PT, R53, R96, PT ;  /* 0x000000603500720c */ /* 0x000fe20003f86070 */
[----:B------:R-:W-:Y:S01]  /*9340*/  IMAD.MOV R55, RZ, RZ, -R48 ;  /* 0x000000ffff377224 */ /* 0x000fe200078e0a30 */
[C---:B------:R-:W-:Y:S01]  /*9350*/  IADD3 R48, PT, PT, R42.reuse, 0x3, RZ ;  /* 0x000000032a307810 */ /* 0x040fe20007ffe0ff */
[----:B------:R-:W-:-:S02]  /*9360*/  VIADD R52, R42, 0x4 ;  /* 0x000000042a347836 */ /* 0x000fc40000000000 */
[C---:B------:R-:W-:Y:S02]  /*9370*/  VIADD R56, R42.reuse, 0x5 ;  /* 0x000000052a387836 */ /* 0x040fe40000000000 */
[----:B------:R-:W-:Y:S02]  /*9380*/  VIADD R106, R42, 0x7 ;  /* 0x000000072a6a7836 */ /* 0x000fe40000000000 */
[----:B------:R-:W-:-:S04]  /*9390*/  IMAD.HI.U32 R42, R9, R48, RZ ;  /* 0x00000030092a7227 */ /* 0x000fc800078e00ff */
[----:B------:R-:W-:Y:S01]  /*93a0*/  @P3 IMAD.IADD R51, R51, 0x1, -R96 ;  /* 0x0000000133333824 */ /* 0x000fe200078e0a60 */
[----:B------:R-:W-:Y:S01]  /*93b0*/  @P4 IADD3 R53, PT, PT, R53, -R96, RZ ;  /* 0x8000006035354210 */ /* 0x000fe20007ffe0ff */
[----:B------:R-:W-:Y:S02]  /*93c0*/  IMAD R55, R96, R55, R54 ;  /* 0x0000003760377224 */ /* 0x000fe400078e0236 */
[----:B------:R-:W-:Y:S01]  /*93d0*/  IMAD.HI.U32 R54, R9, R52, RZ ;  /* 0x0000003409367227 */ /* 0x000fe200078e00ff */
[-C--:B------:R-:W-:Y:S02]  /*93e0*/  ISETP.GE.U32.AND P6, PT, R51, R96.reuse, PT ;  /* 0x000000603300720c */ /* 0x080fe40003fc6070 */
[----:B------:R-:W-:Y:S01]  /*93f0*/  ISETP.GE.U32.AND P5, PT, R53, R96, PT ;  /* 0x000000603500720c */ /* 0x000fe20003fa6070 */
[----:B------:R-:W-:Y:S01]  /*9400*/  IMAD.HI.U32 R99, R9, R56, RZ ;  /* 0x0000003809637227 */ /* 0x000fe200078e00ff */
[----:B------:R-:W-:-:S03]  /*9410*/  ISETP.GE.U32.AND P4, PT, R55, R96, PT ;  /* 0x000000603700720c */ /* 0x000fc60003f86070 */
[----:B------:R-:W-:Y:S01]  /*9420*/  IMAD.MOV R101, RZ, RZ, -R42 ;  /* 0x000000ffff657224 */ /* 0x000fe200078e0a2a */
[----:B------:R-:W-:Y:S01]  /*9430*/  IADD3 R105, PT, PT, -R99, RZ, RZ ;  /* 0x000000ff63697210 */ /* 0x000fe20007ffe1ff */
[----:B------:R-:W-:Y:S02]  /*9440*/  IMAD.MOV R103, RZ, RZ, -R54 ;  /* 0x000000ffff677224 */ /* 0x000fe400078e0a36 */
[C---:B------:R-:W-:Y:S02]  /*9450*/  IMAD R99, R96.reuse, R101, R48 ;  /* 0x0000006560637224 */ /* 0x040fe400078e0230 */
[----:B------:R-:W-:Y:S01]  /*9460*/  IMAD.HI.U32 R42, R9, R104, RZ ;  /* 0x00000068092a7227 */ /* 0x000fe200078e00ff */
[-C--:B------:R-:W-:Y:S02]  /*9470*/  @P6 IADD3 R51, PT, PT, R51, -R96.reuse, RZ ;  /* 0x8000006033336210 */ /* 0x080fe40007ffe0ff */
[----:B------:R-:W-:Y:S01]  /*9480*/  ISETP.GE.U32.AND P3, PT, R99, R96, PT ;  /* 0x000000606300720c */ /* 0x000fe20003f66070 */
[----:B------:R-:W-:Y:S01]  /*9490*/  IMAD R101, R96, R103, R52 ;  /* 0x0000006760657224 */ /* 0x000fe200078e0234 */
[----:B------:R-:W-:Y:S01]  /*94a0*/  SEL R51, R6, R51, !P1 ;  /* 0x0000003306337207 */ /* 0x000fe20004800000 */
[----:B------:R-:W-:-:S02]  /*94b0*/  IMAD R103, R96, R105, R56 ;  /* 0x0000006960677224 */ /* 0x000fc400078e0238 */
[----:B------:R-:W-:Y:S01]  /*94c0*/  IMAD.HI.U32 R48, R9, R106, RZ ;  /* 0x0000006a09307227 */ /* 0x000fe200078e00ff */
[-C--:B------:R-:W-:Y:S02]  /*94d0*/  ISETP.GE.U32.AND P6, PT, R101, R96.reuse, PT ;  /* 0x000000606500720c */ /* 0x080fe40003fc6070 */
[----:B------:R-:W-:Y:S01]  /*94e0*/  LEA R51, R51, UR18, 0x2 ;  /* 0x0000001233337c11 */ /* 0x000fe2000f8e10ff */
[----:B------:R-:W-:Y:S02]  /*94f0*/  IMAD.MOV R105, RZ, RZ, -R42 ;  /* 0x000000ffff697224 */ /* 0x000fe400078e0a2a */
[----:B------:R-:W-:Y:S01]  /*9500*/  @P5 IMAD.IADD R53, R53, 0x1, -R96 ;  /* 0x0000000135355824 */ /* 0x000fe200078e0a60 */
[-C--:B------:R-:W-:Y:S01]  /*9510*/  ISETP.GE.U32.AND P5, PT, R103, R96.reuse, PT ;  /* 0x000000606700720c */ /* 0x080fe20003fa6070 */
[----:B------:R-:W-:Y:S01]  /*9520*/  IMAD.MOV R107, RZ, RZ, -R48 ;  /* 0x000000ffff6b7224 */ /* 0x000fe200078e0a30 */
[-C--:B------:R-:W-:Y:S01]  /*9530*/  @P3 IADD3 R99, PT, PT, R99, -R96.reuse, RZ ;  /* 0x8000006063633210 */ /* 0x080fe20007ffe0ff */
[----:B------:R-:W-:Y:S01]  /*9540*/  IMAD R105, R96, R105, R104 ;  /* 0x0000006960697224 */ /* 0x000fe200078e0268 */
[----:B------:R-:W-:Y:S01]  /*9550*/  SEL R53, R6, R53, !P1 ;  /* 0x0000003506357207 */ /* 0x000fe20004800000 */
[----:B------:R-:W-:Y:S01]  /*9560*/  IMAD R107, R96, R107, R106 ;  /* 0x0000006b606b7224 */ /* 0x000fe200078e026a */
[----:B------:R-:W2:Y:S01]  /*9570*/  LDL R42, [R51] ;  /* 0x00000000332a7983 */ /* 0x000ea20000100800 */
[--C-:B------:R-:W-:Y:S01]  /*9580*/  @P4 IMAD.IADD R55, R55, 0x1, -R96.reuse ;  /* 0x0000000137374824 */ /* 0x100fe200078e0a60 */
[-C--:B------:R-:W-:Y:S01]  /*9590*/  ISETP.GE.U32.AND P4, PT, R105, R96.reuse, PT ;  /* 0x000000606900720c */ /* 0x080fe20003f86070 */
[----:B------:R-:W-:Y:S01]  /*95a0*/  @P6 IMAD.IADD R101, R101, 0x1, -R96 ;  /* 0x0000000165656824 */ /* 0x000fe200078e0a60 */
[----:B------:R-:W-:-:S02]  /*95b0*/  ISETP.GE.U32.AND P3, PT, R107, R96, PT ;  /* 0x000000606b00720c */ /* 0x000fc40003f66070 */
[-C--:B------:R-:W-:Y:S01]  /*95c0*/  ISETP.GE.U32.AND P6, PT, R55, R96.reuse, PT ;  /* 0x000000603700720c */ /* 0x080fe20003fc6070 */
[----:B------:R-:W-:Y:S01]  /*95d0*/  @P5 IMAD.IADD R103, R103, 0x1, -R96 ;  /* 0x0000000167675824 */ /* 0x000fe200078e0a60 */
[----:B------:R-:W-:Y:S02]  /*95e0*/  ISETP.GE.U32.AND P5, PT, R99, R96, PT ;  /* 0x000000606300720c */ /* 0x000fe40003fa6070 */
[----:B------:R-:W-:-:S05]  /*95f0*/  LEA R53, R53, UR18, 0x2 ;  /* 0x0000001235357c11 */ /* 0x000fca000f8e10ff */
[-C--:B------:R-:W-:Y:S01]  /*9600*/  @P4 IADD3 R105, PT, PT, R105, -R96.reuse, RZ ;  /* 0x8000006069694210 */ /* 0x080fe20007ffe0ff */
[----:B------:R-:W3:Y:S01]  /*9610*/  LDL R53, [R53] ;  /* 0x0000000035357983 */ /* 0x000ee20000100800 */
[-C--:B------:R-:W-:Y:S01]  /*9620*/  ISETP.GE.U32.AND P4, PT, R101, R96.reuse, PT ;  /* 0x000000606500720c */ /* 0x080fe20003f86070 */
[--C-:B------:R-:W-:Y:S01]  /*9630*/  @P3 IMAD.IADD R107, R107, 0x1, -R96.reuse ;  /* 0x000000016b6b3824 */ /* 0x100fe200078e0a60 */
[-C--:B------:R-:W-:Y:S01]  /*9640*/  ISETP.GE.U32.AND P3, PT, R103, R96.reuse, PT ;  /* 0x000000606700720c */ /* 0x080fe20003f66070 */
[----:B------:R-:W-:Y:S01]  /*9650*/  @P6 IMAD.IADD R55, R55, 0x1, -R96 ;  /* 0x0000000137376824 */ /* 0x000fe200078e0a60 */
[-C--:B------:R-:W-:Y:S02]  /*9660*/  @P5 IADD3 R99, PT, PT, R99, -R96.reuse, RZ ;  /* 0x8000006063635210 */ /* 0x080fe40007ffe0ff */
[----:B------:R-:W-:Y:S02]  /*9670*/  ISETP.GE.U32.AND P5, PT, R105, R96, PT ;  /* 0x000000606900720c */ /* 0x000fe40003fa6070 */
[----:B------:R-:W-:-:S02]  /*9680*/  SEL R55, R6, R55, !P1 ;  /* 0x0000003706377207 */ /* 0x000fc40004800000 */
[-C--:B------:R-:W-:Y:S02]  /*9690*/  ISETP.GE.U32.AND P6, PT, R107, R96.reuse, PT ;  /* 0x000000606b00720c */ /* 0x080fe40003fc6070 */
[C---:B------:R-:W-:Y:S01]  /*96a0*/  SEL R99, R6.reuse, R99, !P1 ;  /* 0x0000006306637207 */ /* 0x040fe20004800000 */
[--C-:B------:R-:W-:Y:S01]  /*96b0*/  @P4 IMAD.IADD R101, R101, 0x1, -R96.reuse ;  /* 0x0000000165654824 */ /* 0x100fe200078e0a60 */
[----:B------:R-:W-:Y:S01]  /*96c0*/  LEA R55, R55, UR18, 0x2 ;  /* 0x0000001237377c11 */ /* 0x000fe2000f8e10ff */
[----:B------:R-:W-:Y:S01]  /*96d0*/  @P3 IMAD.IADD R103, R103, 0x1, -R96 ;  /* 0x0000000167673824 */ /* 0x000fe200078e0a60 */
[----:B------:R-:W-:Y:S02]  /*96e0*/  LEA R99, R99, UR18, 0x2 ;  /* 0x0000001263637c11 */ /* 0x000fe4000f8e10ff */
[----:B------:R-:W-:Y:S02]  /*96f0*/  SEL R101, R6, R101, !P1 ;  /* 0x0000006506657207 */ /* 0x000fe40004800000 */
[----:B------:R-:W4:Y:S01]  /*9700*/  LDL R55, [R55] ;  /* 0x0000000037377983 */ /* 0x000f220000100800 */
[----:B------:R-:W-:-:S02]  /*9710*/  @P5 IADD3 R105, PT, PT, R105, -R96, RZ ;  /* 0x8000006069695210 */ /* 0x000fc40007ffe0ff */
[C---:B------:R-:W-:Y:S01]  /*9720*/  SEL R103, R6.reuse, R103, !P1 ;  /* 0x0000006706677207 */ /* 0x040fe20004800000 */
[----:B------:R-:W5:Y:S01]  /*9730*/  LDL R99, [R99] ;  /* 0x0000000063637983 */ /* 0x000f620000100800 */
[----:B------:R-:W-:Y:S01]  /*9740*/  LEA R101, R101, UR18, 0x2 ;  /* 0x0000001265657c11 */ /* 0x000fe2000f8e10ff */
[----:B------:R-:W-:Y:S01]  /*9750*/  @P6 IMAD.IADD R107, R107, 0x1, -R96 ;  /* 0x000000016b6b6824 */ /* 0x000fe200078e0a60 */
[C---:B------:R-:W-:Y:S02]  /*9760*/  SEL R105, R6.reuse, R105, !P1 ;  /* 0x0000006906697207 */ /* 0x040fe40004800000 */
[----:B------:R-:W-:Y:S02]  /*9770*/  LEA R103, R103, UR18, 0x2 ;  /* 0x0000001267677c11 */ /* 0x000fe4000f8e10ff */
[----:B------:R-:W5:Y:S01]  /*9780*/  LDL R101, [R101] ;  /* 0x0000000065657983 */ /* 0x000f620000100800 */
[----:B------:R-:W-:Y:S02]  /*9790*/  SEL R107, R6, R107, !P1 ;  /* 0x0000006b066b7207 */ /* 0x000fe40004800000 */
[----:B------:R-:W-:Y:S01]  /*97a0*/  LEA R105, R105, UR18, 0x2 ;  /* 0x0000001269697c11 */ /* 0x000fe2000f8e10ff */
[----:B------:R-:W5:Y:S01]  /*97b0*/  LDL R103, [R103] ;  /* 0x0000000067677983 */ /* 0x000f620000100800 */
[----:B------:R-:W-:-:S04]  /*97c0*/  LEA R107, R107, UR18, 0x2 ;  /* 0x000000126b6b7c11 */ /* 0x000fc8000f8e10ff */
        /* <DEDUP_REMOVED lines=11> */
.L_x_150:
[----:B------:R-:W-:Y:S05]  /*9880*/  BSYNC.RECONVERGENT B1 ;  /* 0x0000000000017941 */ /* 0x000fea0003800200 */
.L_x_149:
[----:B------:R-:W-:Y:S05]  /*9890*/  @!P2 BRA `(.L_x_148) ;  /* 0x000000040090a947 */ /* 0x000fea0003800000 */
[C---:B------:R-:W-:Y:S01]  /*98a0*/  LOP3.LUT R42, R67.reuse, 0x7, RZ, 0xc0, !PT ;  /* 0x00000007432a7812 */ /* 0x040fe200078ec0ff */
[----:B------:R-:W-:Y:S01]  /*98b0*/  BSSY.RECONVERGENT B1, `(.L_x_151) ;  /* 0x0000035000017945 */ /* 0x000fe20003800200 */
[----:B------:R-:W-:Y:S02]  /*98c0*/  LOP3.LUT P2, RZ, R67, 0x3, RZ, 0xc0, !PT ;  /* 0x0000000343ff7812 */ /* 0x000fe4000784c0ff */
[----:B------:R-:W-:-:S13]  /*98d0*/  ISETP.GE.U32.AND P3, PT, R42, 0x4, PT ;  /* 0x000000042a00780c */ /* 0x000fda0003f66070 */
[----:B------:R-:W-:Y:S05]  /*98e0*/  @!P3 BRA `(.L_x_152) ;  /* 0x0000000000c4b947 */ /* 0x000fea0003800000 */
[----:B------:R-:W-:-:S04]  /*98f0*/  IADD3 R42, PT, PT, R68, R35, RZ ;  /* 0x00000023442a7210 */ /* 0x000fc80007ffe0ff */
[C---:B------:R-:W-:Y:S01]  /*9900*/  IADD3 R56, PT, PT, R42.reuse, 0x3, RZ ;  /* 0x000000032a387810 */ /* 0x040fe20007ffe0ff */
[----:B------:R-:W-:Y:S02]  /*9910*/  VIADD R52, R42, 0x1 ;  /* 0x000000012a347836 */ /* 0x000fe40000000000 */
        /* <DEDUP_REMOVED lines=46> */
.L_x_152:
[----:B------:R-:W-:Y:S05]  /*9c00*/  BSYNC.RECONVERGENT B1 ;  /* 0x0000000000017941 */ /* 0x000fea0003800200 */
.L_x_151:
[----:B------:R-:W-:Y:S05]  /*9c10*/  @!P2 BRA `(.L_x_148) ;  /* 0x0000000000b0a947 */ /* 0x000fea0003800000 */
        /* <DEDUP_REMOVED lines=15> */
[----:B------:R-:W-:Y:S01]  /*9d10*/  ISETP.NE.AND P2, PT, R51, 0x2, PT ;  /* 0x000000023300780c */ /* 0x000fe20003f45270 */
[----:B------:R-:W-:Y:S01]  /*9d20*/  VIADD R35, R48, 0x1 ;  /* 0x0000000130237836 */ /* 0x000fe20000000000 */
[----:B------:R-:W-:-:S11]  /*9d30*/  PLOP3.LUT P5, PT, PT, PT, PT, 0x8, 0x80 ;  /* 0x000000000080781c */ /* 0x000fd60003fae170 */
[----:B------:R-:W-:-:S05]  /*9d40*/  @P2 IADD3 R42, PT, PT, R48, 0x2, RZ ;  /* 0x00000002302a2810 */ /* 0x000fca0007ffe0ff */
[----:B------:R-:W-:-:S04]  /*9d50*/  @P2 IMAD.HI.U32 R48, R9, R42, RZ ;  /* 0x0000002a09302227 */ /* 0x000fc800078e00ff */
[----:B------:R-:W-:-:S04]  /*9d60*/  IMAD.HI.U32 R9, R9, R35, RZ ;  /* 0x0000002309097227 */ /* 0x000fc800078e00ff */
[----:B------:R-:W-:Y:S01]  /*9d70*/  @P2 IMAD.MOV R51, RZ, RZ, -R48 ;  /* 0x000000ffff332224 */ /* 0x000fe200078e0a30 */
[----:B------:R-:W-:-:S03]  /*9d80*/  IADD3 R48, PT, PT, -R9, RZ, RZ ;  /* 0x000000ff09307210 */ /* 0x000fc60007ffe1ff */
[C---:B------:R-:W-:Y:S02]  /*9d90*/  @P2 IMAD R9, R96.reuse, R51, R42 ;  /* 0x0000003360092224 */ /* 0x040fe400078e022a */
[----:B------:R-:W-:-:S03]  /*9da0*/  IMAD R35, R96, R48, R35 ;  /* 0x0000003060237224 */ /* 0x000fc600078e0223 */
[-C--:B------:R-:W-:Y:S02]  /*9db0*/  @P2 ISETP.GE.U32.AND P4, PT, R9, R96.reuse, PT ;  /* 0x000000600900220c */ /* 0x080fe40003f86070 */
[----:B------:R-:W-:Y:S02]  /*9dc0*/  ISETP.GE.U32.AND P3, PT, R35, R96, PT ;  /* 0x000000602300720c */ /* 0x000fe40003f66070 */
[----:B------:R-:W-:-:S11]  /*9dd0*/  @P2 PLOP3.LUT P5, PT, P4, PT, PT, 0x80, 0x8 ;  /* 0x000000000008281c */ /* 0x000fd600027af070 */
[--C-:B------:R-:W-:Y:S02]  /*9de0*/  @P3 IMAD.IADD R35, R35, 0x1, -R96.reuse ;  /* 0x0000000123233824 */ /* 0x100fe400078e0a60 */
[----:B------:R-:W-:Y:S01]  /*9df0*/  @P5 IMAD.IADD R9, R9, 0x1, -R96 ;  /* 0x0000000109095824 */ /* 0x000fe200078e0a60 */
[----:B------:R-:W-:Y:S02]  /*9e00*/  PLOP3.LUT P5, PT, PT, PT, PT, 0x8, 0x80 ;  /* 0x000000000080781c */ /* 0x000fe40003fae170 */
[-C--:B------:R-:W-:Y:S02]  /*9e10*/  ISETP.GE.U32.AND P3, PT, R35, R96.reuse, PT ;  /* 0x000000602300720c */ /* 0x080fe40003f66070 */
[----:B------:R-:W-:-:S04]  /*9e20*/  @P2 ISETP.GE.U32.AND P4, PT, R9, R96, PT ;  /* 0x000000600900220c */ /* 0x000fc80003f86070 */
[----:B------:R-:W-:-:S07]  /*9e30*/  @P2 PLOP3.LUT P5, PT, P4, PT, PT, 0x80, 0x8 ;  /* 0x000000000008281c */ /* 0x000fce00027af070 */
[----:B------:R-:W-:-:S04]  /*9e40*/  @P3 IADD3 R35, PT, PT, R35, -R96, RZ ;  /* 0x8000006023233210 */ /* 0x000fc80007ffe0ff */
[----:B------:R-:W-:Y:S02]  /*9e50*/  SEL R35, R6, R35, !P1 ;  /* 0x0000002306237207 */ /* 0x000fe40004800000 */
[----:B------:R-:W-:Y:S02]  /*9e60*/  @P5 IMAD.IADD R9, R9, 0x1, -R96 ;  /* 0x0000000109095824 */ /* 0x000fe400078e0a60 */
[----:B------:R-:W-:-:S03]  /*9e70*/  LEA R35, R35, UR18, 0x2 ;  /* 0x0000001223237c11 */ /* 0x000fc6000f8e10ff */
[----:B------:R-:W-:-:S04]  /*9e80*/  @P2 SEL R6, R6, R9, !P1 ;  /* 0x0000000906062207 */ /* 0x000fc80004800000 */
[----:B------:R-:W-:Y:S02]  /*9e90*/  @P2 LEA R9, R6, UR18, 0x2 ;  /* 0x0000001206092c11 */ /* 0x000fe4000f8e10ff */
[----:B------:R-:W2:Y:S04]  /*9ea0*/  LDL R6, [R35] ;  /* 0x0000000023067983 */ /* 0x000ea80000100800 */
[----:B------:R-:W3:Y:S01]  /*9eb0*/  @P2 LDL R42, [R9] ;  /* 0x00000000092a2983 */ /* 0x000ee20000100800 */
[----:B--2---:R-:W-:-:S04]  /*9ec0*/  FADD R11, R11, R6 ;  /* 0x000000060b0b7221 */ /* 0x004fc80000000000 */
[----:B---3--:R-:W-:-:S07]  /*9ed0*/  @P2 FADD R11, R11, R42 ;  /* 0x0000002a0b0b2221 */ /* 0x008fce0000000000 */
.L_x_148:
[----:B------:R-:W-:Y:S05]  /*9ee0*/  BSYNC.RECONVERGENT B0 ;  /* 0x0000000000007941 */ /* 0x000fea0003800200 */
.L_x_147:
        /* <DEDUP_REMOVED lines=14> */
.L_x_154:
[----:B------:R-:W-:Y:S05]  /*9fd0*/  BSYNC.RECONVERGENT B5 ;  /* 0x0000000000057941 */ /* 0x000fea0003800200 */
.L_x_153:
[----:B------:R-:W-:Y:S01]  /*9fe0*/  BSSY.RECONVERGENT B0, `(.L_x_155) ;  /* 0x00000e6000007945 */ /* 0x000fe20003800200 */
[----:B------:R-:W-:Y:S02]  /*9ff0*/  IMAD.MOV.U32 R42, RZ, RZ, RZ ;  /* 0x000000ffff2a7224 */ /* 0x000fe400078e00ff */
[----:B------:R-:W-:Y:S01]  /*a000*/  IMAD.MOV.U32 R9, RZ, RZ, RZ ;  /* 0x000000ffff097224 */ /* 0x000fe200078e00ff */
[----:B------:R-:W-:Y:S06]  /*a010*/  @!P0 BRA `(.L_x_156) ;  /* 0x0000000c00888947 */ /* 0x000fec0003800000 */
[----:B------:R-:W0:Y:S01]  /*a020*/  I2F.U32.RP R9, R96 ;  /* 0x0000006000097306 */ /* 0x000e220000209000 */
[----:B------:R-:W-:Y:S01]  /*a030*/  HFMA2 R52, -RZ, RZ, 0, 0 ;  /* 0x00000000ff347431 */ /* 0x000fe200000001ff */
[----:B------:R-:W-:Y:S01]  /*a040*/  BSSY.RECONVERGENT B1, `(.L_x_156) ;  /* 0x00000df000017945 */ /* 0x000fe20003800200 */
[----:B------:R-:W-:Y:S01]  /*a050*/  ISETP.NE.U32.AND P0, PT, R96, RZ, PT ;  /* 0x000000ff6000720c */ /* 0x000fe20003f05070 */
[----:B------:R-:W-:Y:S02]  /*a060*/  IMAD.MOV.U32 R42, RZ, RZ, RZ ;  /* 0x000000ffff2a7224 */ /* 0x000fe400078e00ff */
[----:B------:R-:W-:Y:S02]  /*a070*/  IMAD.MOV.U32 R35, RZ, RZ, RZ ;  /* 0x000000ffff237224 */ /* 0x000fe400078e00ff */
[----:B0-----:R-:W0:Y:S02]  /*a080*/  MUFU.RCP R9, R9 ;  /* 0x0000000900097308 */ /* 0x001e240000001000 */
[----:B0-----:R-:W-:-:S02]  /*a090*/  IADD3 R53, PT, PT, R9, 0xffffffe, RZ ;  /* 0x0ffffffe09357810 */ /* 0x001fc40007ffe0ff */
[----:B------:R-:W-:-:S04]  /*a0a0*/  LOP3.LUT R9, R67, 0xfffffff0, RZ, 0xc0, !PT ;  /* 0xfffffff043097812 */ /* 0x000fc800078ec0ff */
[----:B------:R-:W0:Y:S02]  /*a0b0*/  F2I.FTZ.U32.TRUNC.NTZ R53, R53 ;  /* 0x0000003500357305 */ /* 0x000e24000021f000 */
[----:B0-----:R-:W-:-:S04]  /*a0c0*/  IMAD.MOV R11, RZ, RZ, -R53 ;  /* 0x000000ffff0b7224 */ /* 0x001fc800078e0a35 */
[----:B------:R-:W-:-:S04]  /*a0d0*/  IMAD R11, R11, R96, RZ ;  /* 0x000000600b0b7224 */ /* 0x000fc800078e02ff */
[----:B------:R-:W-:Y:S01]  /*a0e0*/  IMAD.HI.U32 R52, R53, R11, R52 ;  /* 0x0000000b35347227 */ /* 0x000fe200078e0034 */
[----:B------:R-:W-:-:S07]  /*a0f0*/  LOP3.LUT R11, RZ, R96, RZ, 0x33, !PT ;  /* 0x00000060ff0b7212 */ /* 0x000fce00078e33ff */
.L_x_157:
        /* <DEDUP_REMOVED lines=8> */
[----:B------:R-:W-:Y:S01]  /*a180*/  IMAD.HI.U32 R48, R52, R101, RZ ;  /* 0x0000006534307227 */ /* 0x000fe200078e00ff */
[----:B------:R-:W-:-:S03]  /*a190*/  IADD3 R107, PT, PT, R51, 0xa, RZ ;  /* 0x0000000a336b7810 */ /* 0x000fc60007ffe0ff */
[----:B------:R-:W-:Y:S02]  /*a1a0*/  IMAD.MOV R55, RZ, RZ, -R48 ;  /* 0x000000ffff377224 */ /* 0x000fe400078e0a30 */
        /* <DEDUP_REMOVED lines=8> */
[----:B------:R-:W-:-:S04]  /*a230*/  IMAD.HI.U32 R53, R52, R117, RZ ;  /* 0x0000007534357227 */ /* 0x000fc800078e00ff */
[----:B------:R-:W-:Y:S02]  /*a240*/  IMAD.MOV R56, RZ, RZ, -R48 ;  /* 0x000000ffff387224 */ /* 0x000fe400078e0a30 */
[----:B------:R-:W-:Y:S02]  /*a250*/  IMAD.MOV R53, RZ, RZ, -R53 ;  /* 0x000000ffff357224 */ /* 0x000fe400078e0a35 */
[----:B------:R-:W-:Y:S02]  /*a260*/  IMAD.HI.U32 R48, R52, R109, RZ ;  /* 0x0000006d34307227 */ /* 0x000fe400078e00ff */
[----:B------:R-:W-:Y:S02]  /*a270*/  @P6 IADD3 R121, PT, PT, R121, -R96, RZ ;  /* 0x8000006079796210 */ /* 0x000fe40007ffe0ff */
[----:B------:R-:W-:Y:S02]  /*a280*/  IMAD R117, R96, R53, R117 ;  /* 0x0000003560757224 */ /* 0x000fe400078e0275 */
[----:B------:R-:W-:-:S02]  /*a290*/  VIADD R111, R51, 0x3 ;  /* 0x00000003336f7836 */ /* 0x000fc40000000000 */
[----:B------:R-:W-:Y:S02]  /*a2a0*/  IMAD.MOV R53, RZ, RZ, -R48 ;  /* 0x000000ffff357224 */ /* 0x000fe400078e0a30 */
[----:B------:R-:W-:-:S04]  /*a2b0*/  IMAD.HI.U32 R48, R52, R51, RZ ;  /* 0x0000003334307227 */ /* 0x000fc800078e00ff */
[----:B------:R-:W-:Y:S01]  /*a2c0*/  IMAD.HI.U32 R54, R52, R111, RZ ;  /* 0x0000006f34367227 */ /* 0x000fe200078e00ff */
[----:B------:R-:W-:-:S03]  /*a2d0*/  IADD3 R123, PT, PT, -R48, RZ, RZ ;  /* 0x000000ff307b7210 */ /* 0x000fc60007ffe1ff */
[C---:B------:R-:W-:Y:S01]  /*a2e0*/  VIADD R119, R51.reuse, 0x7 ;  /* 0x0000000733777836 */ /* 0x040fe20000000000 */
[----:B------:R-:W-:Y:S01]  /*a2f0*/  IADD3 R54, PT, PT, -R54, RZ, RZ ;  /* 0x000000ff36367210 */ /* 0x000fe20007ffe1ff */
[----:B------:R-:W-:Y:S02]  /*a300*/  VIADD R113, R51, 0x8 ;  /* 0x0000000833717836 */ /* 0x000fe40000000000 */
[C---:B------:R-:W-:Y:S02]  /*a310*/  IMAD R123, R96.reuse, R123, R51 ;  /* 0x0000007b607b7224 */ /* 0x040fe400078e0233 */
[C---:B------:R-:W-:Y:S02]  /*a320*/  IMAD R101, R96.reuse, R55, R101 ;  /* 0x0000003760657224 */ /* 0x040fe400078e0265 */
[----:B------:R-:W-:Y:S01]  /*a330*/  IMAD R111, R96, R54, R111 ;  /* 0x00000036606f7224 */ /* 0x000fe200078e026f */
[-C--:B------:R-:W-:Y:S01]  /*a340*/  ISETP.GE.U32.AND P4, PT, R123, R96.reuse, PT ;  /* 0x000000607b00720c */ /* 0x080fe20003f86070 */
[----:B------:R-:W-:Y:S01]  /*a350*/  IMAD.HI.U32 R54, R52, R119, RZ ;  /* 0x0000007734367227 */ /* 0x000fe200078e00ff */
[----:B------:R-:W-:-:S02]  /*a360*/  ISETP.GE.U32.AND P2, PT, R101, R96, PT ;  /* 0x000000606500720c */ /* 0x000fc40003f46070 */
[----:B------:R-:W-:Y:S01]  /*a370*/  ISETP.GE.U32.AND P5, PT, R111, R96, PT ;  /* 0x000000606f00720c */ /* 0x000fe20003fa6070 */
[----:B------:R-:W-:Y:S01]  /*a380*/  IMAD.HI.U32 R55, R52, R113, RZ ;  /* 0x0000007134377227 */ /* 0x000fe200078e00ff */
[----:B------:R-:W-:-:S03]  /*a390*/  IADD3 R54, PT, PT, -R54, RZ, RZ ;  /* 0x000000ff36367210 */ /* 0x000fc60007ffe1ff */
[----:B------:R-:W-:Y:S02]  /*a3a0*/  IMAD.MOV R55, RZ, RZ, -R55 ;  /* 0x000000ffff377224 */ /* 0x000fe400078e0a37 */
[C---:B------:R-:W-:Y:S02]  /*a3b0*/  VIADD R99, R51.reuse, 0xc ;  /* 0x0000000c33637836 */ /* 0x040fe40000000000 */
[C---:B------:R-:W-:Y:S02]  /*a3c0*/  IMAD R105, R96.reuse, R56, R105 ;  /* 0x0000003860697224 */ /* 0x040fe400078e0269 */
[----:B------:R-:W-:Y:S02]  /*a3d0*/  VIADD R103, R51, 0xb ;  /* 0x0000000b33677836 */ /* 0x000fe40000000000 */
[C---:B------:R-:W-:Y:S01]  /*a3e0*/  IMAD R109, R96.reuse, R53, R109 ;  /* 0x00000035606d7224 */ /* 0x040fe200078e026d */
[----:B------:R-:W-:Y:S01]  /*a3f0*/  ISETP.GE.U32.AND P3, PT, R105, R96, PT ;  /* 0x000000606900720c */ /* 0x000fe20003f66070 */
[----:B------:R-:W-:-:S02]  /*a400*/  IMAD R113, R96, R55, R113 ;  /* 0x0000003760717224 */ /* 0x000fc400078e0271 */
[----:B------:R-:W-:-:S03]  /*a410*/  IMAD.HI.U32 R53, R52, R107, RZ ;  /* 0x0000006b34357227 */ /* 0x000fc600078e00ff */
[----:B------:R-:W-:Y:S01]  /*a420*/  ISETP.GE.U32.AND P6, PT, R113, R96, PT ;  /* 0x000000607100720c */ /* 0x000fe20003fc6070 */
[----:B------:R-:W-:-:S04]  /*a430*/  IMAD.HI.U32 R48, R52, R99, RZ ;  /* 0x0000006334307227 */ /* 0x000fc800078e00ff */
[----:B------:R-:W-:Y:S02]  /*a440*/  VIADD R55, R51, 0xd ;  /* 0x0000000d33377836 */ /* 0x000fe40000000000 */
[----:B------:R-:W-:Y:S01]  /*a450*/  IMAD R119, R96, R54, R119 ;  /* 0x0000003660777224 */ /* 0x000fe200078e0277 */
[----:B------:R-:W-:Y:S01]  /*a460*/  @P3 IADD3 R105, PT, PT, R105, -R96, RZ ;  /* 0x8000006069693210 */ /* 0x000fe20007ffe0ff */
[----:B------:R-:W-:-:S04]  /*a470*/  IMAD.HI.U32 R54, R52, R103, RZ ;  /* 0x0000006734367227 */ /* 0x000fc800078e00ff */
[----:B------:R-:W-:Y:S01]  /*a480*/  IMAD.MOV R53, RZ, RZ, -R53 ;  /* 0x000000ffff357224 */ /* 0x000fe200078e0a35 */
[----:B------:R-:W-:Y:S01]  /*a490*/  IADD3 R54, PT, PT, -R54, RZ, RZ ;  /* 0x000000ff36367210 */ /* 0x000fe20007ffe1ff */
[----:B------:R-:W-:Y:S01]  /*a4a0*/  IMAD.MOV R56, RZ, RZ, -R48 ;  /* 0x000000ffff387224 */ /* 0x000fe200078e0a30 */
[----:B------:R-:W-:Y:S01]  /*a4b0*/  @P6 IADD3 R113, PT, PT, R113, -R96, RZ ;  /* 0x8000006071716210 */ /* 0x000fe20007ffe0ff */
[----:B------:R-:W-:-:S04]  /*a4c0*/  IMAD.HI.U32 R48, R52, R55, RZ ;  /* 0x0000003734307227 */ /* 0x000fc800078e00ff */
[----:B------:R-:W-:Y:S01]  /*a4d0*/  @P4 IMAD.IADD R123, R123, 0x1, -R96 ;  /* 0x000000017b7b4824 */ /* 0x000fe200078e0a60 */
[-C--:B------:R-:W-:Y:S01]  /*a4e0*/  ISETP.GE.U32.AND P4, PT, R117, R96.reuse, PT ;  /* 0x000000607500720c */ /* 0x080fe20003f86070 */
[C---:B------:R-:W-:Y:S01]  /*a4f0*/  IMAD R107, R96.reuse, R53, R107 ;  /* 0x00000035606b7224 */ /* 0x040fe200078e026b */
[----:B------:R-:W-:Y:S01]  /*a500*/  IADD3 R53, PT, PT, R51, 0xe, RZ ;  /* 0x0000000e33357810 */ /* 0x000fe20007ffe0ff */
[----:B------:R-:W-:Y:S02]  /*a510*/  IMAD.MOV R48, RZ, RZ, -R48 ;  /* 0x000000ffff307224 */ /* 0x000fe400078e0a30 */
[----:B------:R-:W-:Y:S01]  /*a520*/  @P2 IMAD.IADD R101, R101, 0x1, -R96 ;  /* 0x0000000165652824 */ /* 0x000fe200078e0a60 */
[----:B------:R-:W-:Y:S01]  /*a530*/  ISETP.GE.U32.AND P2, PT, R119, R96, PT ;  /* 0x000000607700720c */ /* 0x000fe20003f46070 */
[C---:B------:R-:W-:Y:S02]  /*a540*/  IMAD R103, R96.reuse, R54, R103 ;  /* 0x0000003660677224 */ /* 0x040fe400078e0267 */
[----:B------:R-:W-:-:S02]  /*a550*/  IMAD R55, R96, R48, R55 ;  /* 0x0000003060377224 */ /* 0x000fc400078e0237 */
[----:B------:R-:W-:Y:S01]  /*a560*/  IMAD.HI.U32 R48, R52, R53, RZ ;  /* 0x0000003534307227 */ /* 0x000fe200078e00ff */
[-C--:B------:R-:W-:Y:S02]  /*a570*/  ISETP.GE.U32.AND P3, PT, R103, R96.reuse, PT ;  /* 0x000000606700720c */ /* 0x080fe40003f66070 */
[-C--:B------:R-:W-:Y:S01]  /*a580*/  ISETP.GE.U32.AND P6, PT, R55, R96.reuse, PT ;  /* 0x000000603700720c */ /* 0x080fe20003fc6070 */
[--C-:B------:R-:W-:Y:S01]  /*a590*/  @P5 IMAD.IADD R111, R111, 0x1, -R96.reuse ;  /* 0x000000016f6f5824 */ /* 0x100fe200078e0a60 */
[-C--:B------:R-:W-:Y:S01]  /*a5a0*/  ISETP.GE.U32.AND P5, PT, R109, R96.reuse, PT ;  /* 0x000000606d00720c */ /* 0x080fe20003fa6070 */
[----:B------:R-:W-:Y:S01]  /*a5b0*/  VIADD R51, R51, 0xf ;  /* 0x0000000f33337836 */ /* 0x000fe20000000000 */
[----:B------:R-:W-:Y:S01]  /*a5c0*/  IADD3 R48, PT, PT, -R48, RZ, RZ ;  /* 0x000000ff30307210 */ /* 0x000fe20007ffe1ff */
[----:B------:R-:W-:Y:S01]  /*a5d0*/  @P1 IMAD.IADD R115, R115, 0x1, -R96 ;  /* 0x0000000173731824 */ /* 0x000fe200078e0a60 */
[----:B------:R-:W-:Y:S01]  /*a5e0*/  ISETP.GE.U32.AND P1, PT, R107, R96, PT ;  /* 0x000000606b00720c */ /* 0x000fe20003f26070 */
[----:B------:R-:W-:-:S02]  /*a5f0*/  IMAD R99, R96, R56, R99 ;  /* 0x0000003860637224 */ /* 0x000fc400078e0263 */
[----:B------:R-:W-:Y:S02]  /*a600*/  IMAD.HI.U32 R54, R52, R51, RZ ;  /* 0x0000003334367227 */ /* 0x000fe400078e00ff */
[-C--:B------:R-:W-:Y:S02]  /*a610*/  @P3 IADD3 R103, PT, PT, R103, -R96.reuse, RZ ;  /* 0x8000006067673210 */ /* 0x080fe40007ffe0ff */
[----:B------:R-:W-:Y:S01]  /*a620*/  @P4 IMAD.IADD R117, R117, 0x1, -R96 ;  /* 0x0000000175754824 */ /* 0x000fe200078e0a60 */
[-C--:B------:R-:W-:Y:S01]  /*a630*/  ISETP.GE.U32.AND P4, PT, R123, R96.reuse, PT ;  /* 0x000000607b00720c */ /* 0x080fe20003f86070 */
[----:B------:R-:W-:Y:S01]  /*a640*/  IMAD.MOV R54, RZ, RZ, -R54 ;  /* 0x000000ffff367224 */ /* 0x000fe200078e0a36 */
[----:B------:R-:W-:Y:S01]  /*a650*/  ISETP.GE.U32.AND P3, PT, R101, R96, PT ;  /* 0x000000606500720c */ /* 0x000fe20003f66070 */
[C---:B------:R-:W-:Y:S01]  /*a660*/  IMAD R53, R96.reuse, R48, R53 ;  /* 0x0000003060357224 */ /* 0x040fe200078e0235 */
[-C--:B------:R-:W-:Y:S01]  /*a670*/  @P6 IADD3 R55, PT, PT, R55, -R96.reuse, RZ ;  /* 0x8000006037376210 */ /* 0x080fe20007ffe0ff */
[----:B------:R-:W-:Y:S01]  /*a680*/  @P2 IMAD.IADD R119, R119, 0x1, -R96 ;  /* 0x0000000177772824 */ /* 0x000fe200078e0a60 */
[----:B------:R-:W-:Y:S01]  /*a690*/  ISETP.GE.U32.AND P2, PT, R99, R96, PT ;  /* 0x000000606300720c */ /* 0x000fe20003f46070 */
[----:B------:R-:W-:-:S02]  /*a6a0*/  IMAD R51, R96, R54, R51 ;  /* 0x0000003660337224 */ /* 0x000fc400078e0233 */
[--C-:B------:R-:W-:Y:S01]  /*a6b0*/  @P5 IMAD.IADD R109, R109, 0x1, -R96.reuse ;  /* 0x000000016d6d5824 */ /* 0x100fe200078e0a60 */
[-C--:B------:R-:W-:Y:S01]  /*a6c0*/  ISETP.GE.U32.AND P5, PT, R53, R96.reuse, PT ;  /* 0x000000603500720c */ /* 0x080fe20003fa6070 */
[--C-:B------:R-:W-:Y:S01]  /*a6d0*/  @P1 IMAD.IADD R107, R107, 0x1, -R96.reuse ;  /* 0x000000016b6b1824 */ /* 0x100fe200078e0a60 */
[-C--:B------:R-:W-:Y:S01]  /*a6e0*/  ISETP.GE.U32.AND P1, PT, R51, R96.reuse, PT ;  /* 0x000000603300720c */ /* 0x080fe20003f26070 */
[--C-:B------:R-:W-:Y:S01]  /*a6f0*/  @P4 IMAD.IADD R123, R123, 0x1, -R96.reuse ;  /* 0x000000017b7b4824 */ /* 0x100fe200078e0a60 */
[-C--:B------:R-:W-:Y:S02]  /*a700*/  ISETP.GE.U32.AND P4, PT, R121, R96.reuse, PT ;  /* 0x000000607900720c */ /* 0x080fe40003f86070 */
[-C--:B------:R-:W-:Y:S02]  /*a710*/  @P3 IADD3 R101, PT, PT, R101, -R96.reuse, RZ ;  /* 0x8000006065653210 */ /* 0x080fe40007ffe0ff */
[----:B------:R-:W-:Y:S01]  /*a720*/  SEL R123, R11, R123, !P0 ;  /* 0x0000007b0b7b7207 */ /* 0x000fe20004000000 */
[----:B------:R-:W-:Y:S01]  /*a730*/  @P2 IMAD.IADD R99, R99, 0x1, -R96 ;  /* 0x0000000163632824 */ /* 0x000fe200078e0a60 */
[----:B------:R-:W-:-:S02]  /*a740*/  ISETP.GE.U32.AND P2, PT, R111, R96, PT ;  /* 0x000000606f00720c */ /* 0x000fc40003f46070 */
[----:B------:R-:W-:Y:S01]  /*a750*/  LEA R123, R123, UR18, 0x2 ;  /* 0x000000127b7b7c11 */ /* 0x000fe2000f8e10ff */
[--C-:B------:R-:W-:Y:S01]  /*a760*/  @P5 IMAD.IADD R53, R53, 0x1, -R96.reuse ;  /* 0x0000000135355824 */ /* 0x100fe200078e0a60 */
[-C--:B------:R-:W-:Y:S01]  /*a770*/  ISETP.GE.U32.AND P5, PT, R115, R96.reuse, PT ;  /* 0x000000607300720c */ /* 0x080fe20003fa6070 */
[--C-:B------:R-:W-:Y:S01]  /*a780*/  @P1 IMAD.IADD R51, R51, 0x1, -R96.reuse ;  /* 0x0000000133331824 */ /* 0x100fe200078e0a60 */
[-C--:B------:R-:W-:Y:S01]  /*a790*/  ISETP.GE.U32.AND P1, PT, R105, R96.reuse, PT ;  /* 0x000000606900720c */ /* 0x080fe20003f26070 */
[--C-:B------:R-:W-:Y:S01]  /*a7a0*/  @P4 IMAD.IADD R121, R121, 0x1, -R96.reuse ;  /* 0x0000000179794824 */ /* 0x100fe200078e0a60 */
[----:B------:R-:W-:Y:S02]  /*a7b0*/  SEL R48, R11, R101, !P0 ;  /* 0x000000650b307207 */ /* 0x000fe40004000000 */
[----:B------:R-:W-:Y:S01]  /*a7c0*/  ISETP.GE.U32.AND P3, PT, R117, R96, PT ;  /* 0x000000607500720c */ /* 0x000fe20003f66070 */
[----:B------:R-:W2:Y:S01]  /*a7d0*/  LDL R101, [R123] ;  /* 0x000000007b657983 */ /* 0x000ea20000100800 */
[----:B------:R-:W-:Y:S01]  /*a7e0*/  SEL R121, R11, R121, !P0 ;  /* 0x000000790b797207 */ /* 0x000fe20004000000 */
[----:B------:R-:W-:Y:S01]  /*a7f0*/  @P2 IMAD.IADD R111, R111, 0x1, -R96 ;  /* 0x000000016f6f2824 */ /* 0x000fe200078e0a60 */
[----:B------:R-:W-:-:S02]  /*a800*/  LEA R48, R48, UR18, 0x2 ;  /* 0x0000001230307c11 */ /* 0x000fc4000f8e10ff */
[-C--:B------:R-:W-:Y:S02]  /*a810*/  ISETP.GE.U32.AND P2, PT, R119, R96.reuse, PT ;  /* 0x000000607700720c */ /* 0x080fe40003f46070 */
[-C--:B------:R-:W-:Y:S02]  /*a820*/  @P5 IADD3 R115, PT, PT, R115, -R96.reuse, RZ ;  /* 0x8000006073735210 */ /* 0x080fe40007ffe0ff */
[----:B------:R-:W-:Y:S02]  /*a830*/  SEL R54, R11, R111, !P0 ;  /* 0x0000006f0b367207 */ /* 0x000fe40004000000 */
[----:B------:R-:W-:Y:S01]  /*a840*/  LEA R121, R121, UR18, 0x2 ;  /* 0x0000001279797c11 */ /* 0x000fe2000f8e10ff */
[----:B------:R0:W3:Y:S01]  /*a850*/  LDL R111, [R48] ;  /* 0x00000000306f7983 */ /* 0x0000e20000100800 */
[----:B------:R-:W-:Y:S01]  /*a860*/  ISETP.GE.U32.AND P4, PT, R113, R96, PT ;  /* 0x000000607100720c */ /* 0x000fe20003f86070 */
[----:B------:R-:W-:Y:S01]  /*a870*/  @P1 IMAD.IADD R105, R105, 0x1, -R96 ;  /* 0x0000000169691824 */ /* 0x000fe200078e0a60 */
[----:B------:R-:W-:-:S02]  /*a880*/  SEL R56, R11, R115, !P0 ;  /* 0x000000730b387207 */ /* 0x000fc40004000000 */
[----:B------:R-:W-:Y:S01]  /*a890*/  LEA R54, R54, UR18, 0x2 ;  /* 0x0000001236367c11 */ /* 0x000fe2000f8e10ff */
[----:B------:R-:W4:Y:S01]  /*a8a0*/  LDL R115, [R121] ;  /* 0x0000000079737983 */ /* 0x000f220000100800 */
[-C--:B------:R-:W-:Y:S01]  /*a8b0*/  ISETP.GE.U32.AND P1, PT, R109, R96.reuse, PT ;  /* 0x000000606d00720c */ /* 0x080fe20003f26070 */
[----:B------:R-:W-:Y:S01]  /*a8c0*/  @P3 IMAD.IADD R117, R117, 0x1, -R96 ;  /* 0x0000000175753824 */ /* 0x000fe200078e0a60 */
[----:B------:R-:W-:Y:S02]  /*a8d0*/  SEL R104, R11, R105, !P0 ;  /* 0x000000690b687207 */ /* 0x000fe40004000000 */
[----:B------:R-:W-:Y:S01]  /*a8e0*/  LEA R56, R56, UR18, 0x2 ;  /* 0x0000001238387c11 */ /* 0x000fe2000f8e10ff */
[----:B------:R1:W5:Y:S01]  /*a8f0*/  LDL R105, [R54] ;  /* 0x0000000036697983 */ /* 0x0003620000100800 */
[-C--:B------:R-:W-:Y:S02]  /*a900*/  ISETP.GE.U32.AND P3, PT, R107, R96.reuse, PT ;  /* 0x000000606b00720c */ /* 0x080fe40003f66070 */
[----:B------:R-:W-:-:S02]  /*a910*/  @P2 IADD3 R119, PT, PT, R119, -R96, RZ ;  /* 0x8000006077772210 */ /* 0x000fc40007ffe0ff */
[----:B0-----:R-:W-:Y:S02]  /*a920*/  SEL R48, R11, R117, !P0 ;  /* 0x000000750b307207 */ /* 0x001fe40004000000 */
[----:B------:R-:W-:Y:S01]  /*a930*/  LEA R104, R104, UR18, 0x2 ;  /* 0x0000001268687c11 */ /* 0x000fe2000f8e10ff */
[----:B------:R0:W5:Y:S01]  /*a940*/  LDL R117, [R56] ;  /* 0x0000000038757983 */ /* 0x0001620000100800 */
[-C--:B------:R-:W-:Y:S01]  /*a950*/  ISETP.GE.U32.AND P2, PT, R103, R96.reuse, PT ;  /* 0x000000606700720c */ /* 0x080fe20003f46070 */
[--C-:B------:R-:W-:Y:S01]  /*a960*/  @P4 IMAD.IADD R113, R113, 0x1, -R96.reuse ;  /* 0x0000000171714824 */ /* 0x100fe200078e0a60 */
[----:B------:R-:W-:Y:S02]  /*a970*/  SEL R106, R11, R119, !P0 ;  /* 0x000000770b6a7207 */ /* 0x000fe40004000000 */
[----:B------:R-:W-:Y:S01]  /*a980*/  LEA R48, R48, UR18, 0x2 ;  /* 0x0000001230307c11 */ /* 0x000fe2000f8e10ff */
[----:B------:R0:W5:Y:S01]  /*a990*/  LDL R119, [R104] ;  /* 0x0000000068777983 */ /* 0x0001620000100800 */
[----:B------:R-:W-:Y:S01]  /*a9a0*/  ISETP.GE.U32.AND P4, PT, R99, R96, PT ;  /* 0x000000606300720c */ /* 0x000fe20003f86070 */
[----:B------:R-:W-:Y:S01]  /*a9b0*/  @P1 IMAD.IADD R109, R109, 0x1, -R96 ;  /* 0x000000016d6d1824 */ /* 0x000fe200078e0a60 */
[----:B-1----:R-:W-:-:S02]  /*a9c0*/  SEL R54, R11, R113, !P0 ;  /* 0x000000710b367207 */ /* 0x002fc40004000000 */
[----:B------:R-:W-:Y:S01]  /*a9d0*/  LEA R106, R106, UR18, 0x2 ;  /* 0x000000126a6a7c11 */ /* 0x000fe2000f8e10ff */
[----:B------:R1:W5:Y:S01]  /*a9e0*/  LDL R113, [R48] ;  /* 0x0000000030717983 */ /* 0x0003620000100800 */
[-C--:B------:R-:W-:Y:S02]  /*a9f0*/  ISETP.GE.U32.AND P1, PT, R55, R96.reuse, PT ;  /* 0x000000603700720c */ /* 0x080fe40003f26070 */
[-C--:B------:R-:W-:Y:S02]  /*aa00*/  @P3 IADD3 R107, PT, PT, R107, -R96.reuse, RZ ;  /* 0x800000606b6b3210 */ /* 0x080fe40007ffe0ff */
[----:B0-----:R-:W-:Y:S02]  /*aa10*/  SEL R56, R11, R109, !P0 ;  /* 0x0000006d0b387207 */ /* 0x001fe40004000000 */
        /* <DEDUP_REMOVED lines=9> */
[----:B-1----:R-:W-:Y:S02]  /*aab0*/  SEL R48, R11, R103, !P0 ;  /* 0x000000670b307207 */ /* 0x002fe40004000000 */
[----:B------:R-:W-:Y:S01]  /*aac0*/  LEA R104, R104, UR18, 0x2 ;  /* 0x0000001268687c11 */ /* 0x000fe2000f8e10ff */
[----:B------:R1:W5:Y:S01]  /*aad0*/  LDL R103, [R56] ;  /* 0x0000000038677983 */ /* 0x0003620000100800 */
[----:B------:R-:W-:Y:S02]  /*aae0*/  @P1 IADD3 R55, PT, PT, R55, -R96, RZ ;  /* 0x8000006037371210 */ /* 0x000fe40007ffe0ff */
[----:B0-----:R-:W-:-:S02]  /*aaf0*/  SEL R106, R11, R99, !P0 ;  /* 0x000000630b6a7207 */ /* 0x001fc40004000000 */
[----:B------:R-:W-:Y:S01]  /*ab00*/  LEA R48, R48, UR18, 0x2 ;  /* 0x0000001230307c11 */ /* 0x000fe2000f8e10ff */
[----:B------:R-:W5:Y:S01]  /*ab10*/  LDL R99, [R104] ;  /* 0x0000000068637983 */ /* 0x000f620000100800 */
[--C-:B------:R-:W-:Y:S01]  /*ab20*/  @P3 IMAD.IADD R53, R53, 0x1, -R96.reuse ;  /* 0x0000000135353824 */ /* 0x100fe200078e0a60 */
[----:B------:R-:W-:Y:S02]  /*ab30*/  SEL R54, R11, R55, !P0 ;  /* 0x000000370b367207 */ /* 0x000fe40004000000 */
[----:B------:R-:W-:Y:S01]  /*ab40*/  LEA R106, R106, UR18, 0x2 ;  /* 0x000000126a6a7c11 */ /* 0x000fe2000f8e10ff */
[----:B------:R-:W5:Y:S01]  /*ab50*/  LDL R55, [R48] ;  /* 0x0000000030377983 */ /* 0x000f620000100800 */
[----:B------:R-:W-:Y:S01]  /*ab60*/  @P2 IMAD.IADD R51, R51, 0x1, -R96 ;  /* 0x0000000133332824 */ /* 0x000fe200078e0a60 */
[C---:B------:R-:W-:Y:S02]  /*ab70*/  SEL R108, R11.reuse, R53, !P0 ;  /* 0x000000350b6c7207 */ /* 0x040fe40004000000 */
[----:B------:R-:W-:Y:S01]  /*ab80*/  LEA R54, R54, UR18, 0x2 ;  /* 0x0000001236367c11 */ /* 0x000fe2000f8e10ff */
[----:B------:R-:W5:Y:S01]  /*ab90*/  LDL R53, [R106] ;  /* 0x000000006a357983 */ /* 0x000f620000100800 */
[----:B-1----:R-:W-:-:S02]  /*aba0*/  SEL R56, R11, R51, !P0 ;  /* 0x000000330b387207 */ /* 0x002fc40004000000 */
[----:B------:R-:W-:Y:S01]  /*abb0*/  LEA R108, R108, UR18, 0x2 ;  /* 0x000000126c6c7c11 */ /* 0x000fe2000f8e10ff */
[----:B------:R-:W5:Y:S01]  /*abc0*/  LDL R51, [R54] ;  /* 0x0000000036337983 */ /* 0x000f620000100800 */
[----:B------:R-:W-:-:S03]  /*abd0*/  LEA R56, R56, UR18, 0x2 ;  /* 0x0000001238387c11 */ /* 0x000fc6000f8e10ff */
[----:B------:R-:W5:Y:S04]  /*abe0*/  LDL R121, [R108] ;  /* 0x000000006c797983 */ /* 0x000f680000100800 */
[----:B------:R-:W5:Y:S01]  /*abf0*/  LDL R123, [R56] ;  /* 0x00000000387b7983 */ /* 0x000f620000100800 */
[----:B------:R-:W-:-:S04]  /*ac00*/  IADD3 R35, PT, PT, R35, 0x10, RZ ;  /* 0x0000001023237810 */ /* 0x000fc80007ffe0ff */
[----:B------:R-:W-:Y:S01]  /*ac10*/  ISETP.NE.AND P1, PT, R35, R9, PT ;  /* 0x000000092300720c */ /* 0x000fe20003f25270 */
[----:B--2---:R-:W-:-:S04]  /*ac20*/  FADD R101, R101, -R6 ;  /* 0x8000000665657221 */ /* 0x004fc80000000000 */
[----:B------:R-:W-:Y:S01]  /*ac30*/  FFMA R42, R101, R101, R42 ;  /* 0x00000065652a7223 */ /* 0x000fe2000000002a */
[----:B---3--:R-:W-:-:S04]  /*ac40*/  FADD R111, R111, -R6 ;  /* 0x800000066f6f7221 */ /* 0x008fc80000000000 */
[----:B------:R-:W-:Y:S01]  /*ac50*/  FFMA R42, R111, R111, R42 ;  /* 0x0000006f6f2a7223 */ /* 0x000fe2000000002a */
[----:B----4-:R-:W-:-:S04]  /*ac60*/  FADD R115, R115, -R6 ;  /* 0x8000000673737221 */ /* 0x010fc80000000000 */
[----:B------:R-:W-:Y:S01]  /*ac70*/  FFMA R42, R115, R115, R42 ;  /* 0x00000073732a7223 */ /* 0x000fe2000000002a */
[----:B-----5:R-:W-:-:S04]  /*ac80*/  FADD R105, R105, -R6 ;  /* 0x8000000669697221 */ /* 0x020fc80000000000 */
[----:B------:R-:W-:Y:S01]  /*ac90*/  FFMA R42, R105, R105, R42 ;  /* 0x00000069692a7223 */ /* 0x000fe2000000002a */
[----:B------:R-:W-:-:S04]  /*aca0*/  FADD R117, R117, -R6 ;  /* 0x8000000675757221 */ /* 0x000fc80000000000 */
        /* <DEDUP_REMOVED lines=17> */
[--C-:B------:R-:W-:Y:S01]  /*adc0*/  FADD R51, R51, -R6.reuse ;  /* 0x8000000633337221 */ /* 0x100fe20000000000 */
[----:B------:R-:W-:-:S03]  /*add0*/  FADD R121, R121, -R6 ;  /* 0x8000000679797221 */ /* 0x000fc60000000000 */
[----:B------:R-:W-:Y:S01]  /*ade0*/  FFMA R42, R51, R51, R42 ;  /* 0x00000033332a7223 */ /* 0x000fe2000000002a */
[----:B------:R-:W-:-:S03]  /*adf0*/  FADD R123, R123, -R6 ;  /* 0x800000067b7b7221 */ /* 0x000fc60000000000 */
[----:B------:R-:W-:-:S04]  /*ae00*/  FFMA R42, R121, R121, R42 ;  /* 0x00000079792a7223 */ /* 0x000fc8000000002a */
[----:B------:R-:W-:Y:S01]  /*ae10*/  FFMA R42, R123, R123, R42 ;  /* 0x0000007b7b2a7223 */ /* 0x000fe2000000002a */
[----:B------:R-:W-:Y:S06]  /*ae20*/  @P1 BRA `(.L_x_157) ;  /* 0xfffffff000b41947 */ /* 0x000fec000383ffff */
[----:B------:R-:W-:Y:S05]  /*ae30*/  BSYNC.RECONVERGENT B1 ;  /* 0x0000000000017941 */ /* 0x000fea0003800200 */
.L_x_156:
[----:B------:R-:W-:Y:S05]  /*ae40*/  BSYNC.RECONVERGENT B0 ;  /* 0x0000000000007941 */ /* 0x000fea0003800200 */
.L_x_155:
[----:B------:R-:W-:Y:S01]  /*ae50*/  LOP3.LUT P0, R11, R67, 0xf, RZ, 0xc0, !PT ;  /* 0x0000000f430b7812 */ /* 0x000fe2000780c0ff */
[----:B------:R-:W-:-:S12]  /*ae60*/  BSSY.RECONVERGENT B0, `(.L_x_158) ;  /* 0x00000fa000007945 */ /* 0x000fd80003800200 */
[----:B------:R-:W-:Y:S05]  /*ae70*/  @!P0 BRA `(.L_x_159) ;  /* 0x0000000c00e08947 */ /* 0x000fea0003800000 */
[----:B------:R-:W-:Y:S01]  /*ae80*/  ISETP.GE.U32.AND P1, PT, R11, 0x8, PT ;  /* 0x000000080b00780c */ /* 0x000fe20003f26070 */
[----:B------:R-:W-:Y:S01]  /*ae90*/  BSSY.RECONVERGENT B1, `(.L_x_160) ;  /* 0x0000076000017945 */ /* 0x000fe20003800200 */
[----:B------:R-:W-:-:S11]  /*aea0*/  LOP3.LUT P0, RZ, R67, 0x7, RZ, 0xc0, !PT ;  /* 0x0000000743ff7812 */ /* 0x000fd6000780c0ff */
[----:B------:R-:W-:Y:S05]  /*aeb0*/  @!P1 BRA `(.L_x_161) ;  /* 0x0000000400cc9947 */ /* 0x000fea0003800000 */
[----:B------:R-:W0:Y:S01]  /*aec0*/  I2F.U32.RP R35, R96 ;  /* 0x0000006000237306 */ /* 0x000e220000209000 */
[----:B------:R-:W-:-:S04]  /*aed0*/  IADD3 R11, PT, PT, R68, R9, RZ ;  /* 0x00000009440b7210 */ /* 0x000fc80007ffe0ff */
[C---:B------:R-:W-:Y:S01]  /*aee0*/  IADD3 R55, PT, PT, R11.reuse, 0x3, RZ ;  /* 0x000000030b377810 */ /* 0x040fe20007ffe0ff */
[C---:B------:R-:W-:Y:S01]  /*aef0*/  VIADD R99, R11.reuse, 0x4 ;  /* 0x000000040b637836 */ /* 0x040fe20000000000 */
[C---:B------:R-:W-:Y:S01]  /*af00*/  IADD3 R101, PT, PT, R11.reuse, 0x5, RZ ;  /* 0x000000050b657810 */ /* 0x040fe20007ffe0ff */
[C---:B------:R-:W-:Y:S01]  /*af10*/  VIADD R103, R11.reuse, 0x6 ;  /* 0x000000060b677836 */ /* 0x040fe20000000000 */
[----:B------:R-:W-:Y:S01]  /*af20*/  IADD3 R105, PT, PT, R11, 0x7, RZ ;  /* 0x000000070b697810 */ /* 0x000fe20007ffe0ff */
[----:B0-----:R-:W0:Y:S02]  /*af30*/  MUFU.RCP R35, R35 ;  /* 0x0000002300237308 */ /* 0x001e240000001000 */
[----:B0-----:R-:W-:-:S06]  /*af40*/  VIADD R52, R35, 0xffffffe ;  /* 0x0ffffffe23347836 */ /* 0x001fcc0000000000 */
[----:B------:R0:W1:Y:S02]  /*af50*/  F2I.FTZ.U32.TRUNC.NTZ R53, R52 ;  /* 0x0000003400357305 */ /* 0x000064000021f000 */
[----:B0-----:R-:W-:Y:S02]  /*af60*/  IMAD.MOV.U32 R52, RZ, RZ, RZ ;  /* 0x000000ffff347224 */ /* 0x001fe400078e00ff */
[----:B-1----:R-:W-:-:S04]  /*af70*/  IMAD.MOV R51, RZ, RZ, -R53 ;  /* 0x000000ffff337224 */ /* 0x002fc800078e0a35 */
[----:B------:R-:W-:-:S04]  /*af80*/  IMAD R51, R51, R96, RZ ;  /* 0x0000006033337224 */ /* 0x000fc800078e02ff */
[----:B------:R-:W-:Y:S01]  /*af90*/  IMAD.HI.U32 R54, R53, R51, R52 ;  /* 0x0000003335367227 */ /* 0x000fe200078e0034 */
[----:B------:R-:W-:-:S03]  /*afa0*/  IADD3 R53, PT, PT, R11, 0x2, RZ ;  /* 0x000000020b357810 */ /* 0x000fc60007ffe0ff */
[----:B------:R-:W-:Y:S02]  /*afb0*/  VIADD R51, R11, 0x1 ;  /* 0x000000010b337836 */ /* 0x000fe40000000000 */
[----:B------:R-:W-:-:S04]  /*afc0*/  IMAD.HI.U32 R48, R54, R53, RZ ;  /* 0x0000003536307227 */ /* 0x000fc800078e00ff */
[----:B------:R-:W-:-:S04]  /*afd0*/  IMAD.HI.U32 R35, R54, R51, RZ ;  /* 0x0000003336237227 */ /* 0x000fc800078e00ff */
[----:B------:R-:W-:Y:S02]  /*afe0*/  IMAD.MOV R52, RZ, RZ, -R35 ;  /* 0x000000ffff347224 */ /* 0x000fe400078e0a23 */
        /* <DEDUP_REMOVED lines=8> */
[----:B------:R-:W-:-:S02]  /*b070*/  IMAD.MOV R48, RZ, RZ, -R48 ;  /* 0x000000ffff307224 */ /* 0x000fc400078e0a30 */
[----:B------:R-:W-:Y:S02]  /*b080*/  IMAD R51, R96, R52, R51 ;  /* 0x0000003460337224 */ /* 0x000fe400078e0233 */
[----:B------:R-:W-:-:S03]  /*b090*/  IMAD.HI.U32 R52, R54, R99, RZ ;  /* 0x0000006336347227 */ /* 0x000fc600078e00ff */
[----:B------:R-:W-:Y:S01]  /*b0a0*/  ISETP.GE.U32.AND P4, PT, R51, R96, PT ;  /* 0x000000603300720c */ /* 0x000fe20003f86070 */
[----:B------:R-:W-:Y:S02]  /*b0b0*/  IMAD R55, R96, R48, R55 ;  /* 0x0000003060377224 */ /* 0x000fe400078e0237 */
[----:B------:R-:W-:-:S03]  /*b0c0*/  IMAD.HI.U32 R11, R54, R101, RZ ;  /* 0x00000065360b7227 */ /* 0x000fc600078e00ff */
[----:B------:R-:W-:Y:S01]  /*b0d0*/  ISETP.GE.U32.AND P6, PT, R55, R96, PT ;  /* 0x000000603700720c */ /* 0x000fe20003fc6070 */
[----:B------:R-:W-:Y:S02]  /*b0e0*/  IMAD.MOV R52, RZ, RZ, -R52 ;  /* 0x000000ffff347224 */ /* 0x000fe400078e0a34 */
[----:B------:R-:W-:-:S04]  /*b0f0*/  IMAD.HI.U32 R48, R54, R103, RZ ;  /* 0x0000006736307227 */ /* 0x000fc800078e00ff */
[----:B------:R-:W-:Y:S01]  /*b100*/  IMAD.MOV R11, RZ, RZ, -R11 ;  /* 0x000000ffff0b7224 */ /* 0x000fe200078e0a0b */
[----:B------:R-:W-:Y:S01]  /*b110*/  IADD3 R48, PT, PT, -R48, RZ, RZ ;  /* 0x000000ff30307210 */ /* 0x000fe20007ffe1ff */
[C---:B------:R-:W-:Y:S01]  /*b120*/  IMAD R99, R96.reuse, R52, R99 ;  /* 0x0000003460637224 */ /* 0x040fe200078e0263 */
[-C--:B------:R-:W-:Y:S01]  /*b130*/  @P4 IADD3 R51, PT, PT, R51, -R96.reuse, RZ ;  /* 0x8000006033334210 */ /* 0x080fe20007ffe0ff */
[----:B------:R-:W-:Y:S02]  /*b140*/  IMAD R101, R96, R11, R101 ;  /* 0x0000000b60657224 */ /* 0x000fe400078e0265 */
[----:B------:R-:W-:Y:S01]  /*b150*/  @P2 IMAD.IADD R35, R35, 0x1, -R96 ;  /* 0x0000000123232824 */ /* 0x000fe200078e0a60 */
[-C--:B------:R-:W-:Y:S01]  /*b160*/  ISETP.GE.U32.AND P1, PT, R99, R96.reuse, PT ;  /* 0x000000606300720c */ /* 0x080fe20003f26070 */
[----:B------:R-:W-:Y:S01]  /*b170*/  IMAD.HI.U32 R52, R54, R105, RZ ;  /* 0x0000006936347227 */ /* 0x000fe200078e00ff */
[-C--:B------:R-:W-:Y:S02]  /*b180*/  ISETP.GE.U32.AND P2, PT, R101, R96.reuse, PT ;  /* 0x000000606500720c */ /* 0x080fe40003f46070 */
[----:B------:R-:W-:Y:S01]  /*b190*/  ISETP.GE.U32.AND P3, PT, R35, R96, PT ;  /* 0x000000602300720c */ /* 0x000fe20003f66070 */
[----:B------:R-:W-:Y:S01]  /*b1a0*/  IMAD R103, R96, R48, R103 ;  /* 0x0000003060677224 */ /* 0x000fe200078e0267 */
[----:B------:R-:W-:Y:S01]  /*b1b0*/  LOP3.LUT R48, RZ, R96, RZ, 0x33, !PT ;  /* 0x00000060ff307212 */ /* 0x000fe200078e33ff */
[----:B------:R-:W-:-:S02]  /*b1c0*/  IMAD.MOV R52, RZ, RZ, -R52 ;  /* 0x000000ffff347224 */ /* 0x000fc400078e0a34 */
[--C-:B------:R-:W-:Y:S01]  /*b1d0*/  @P6 IMAD.IADD R55, R55, 0x1, -R96.reuse ;  /* 0x0000000137376824 */ /* 0x100fe200078e0a60 */
[-C--:B------:R-:W-:Y:S01]  /*b1e0*/  ISETP.GE.U32.AND P6, PT, R51, R96.reuse, PT ;  /* 0x000000603300720c */ /* 0x080fe20003fc6070 */
[--C-:B------:R-:W-:Y:S01]  /*b1f0*/  @P5 IMAD.IADD R53, R53, 0x1, -R96.reuse ;  /* 0x0000000135355824 */ /* 0x100fe200078e0a60 */
[----:B------:R-:W-:Y:S01]  /*b200*/  ISETP.GE.U32.AND P4, PT, R103, R96, PT ;  /* 0x000000606700720c */ /* 0x000fe20003f86070 */
[C---:B------:R-:W-:Y:S01]  /*b210*/  IMAD R105, R96.reuse, R52, R105 ;  /* 0x0000003460697224 */ /* 0x040fe200078e0269 */
[-C--:B------:R-:W-:Y:S01]  /*b220*/  @P1 IADD3 R99, PT, PT, R99, -R96.reuse, RZ ;  /* 0x8000006063631210 */ /* 0x080fe20007ffe0ff */
[--C-:B------:R-:W-:Y:S01]  /*b230*/  @P2 IMAD.IADD R101, R101, 0x1, -R96.reuse ;  /* 0x0000000165652824 */ /* 0x100fe200078e0a60 */
[-C--:B------:R-:W-:Y:S01]  /*b240*/  ISETP.GE.U32.AND P1, PT, R53, R96.reuse, PT ;  /* 0x000000603500720c */ /* 0x080fe20003f26070 */
[----:B------:R-:W-:Y:S01]  /*b250*/  @P3 IMAD.IADD R35, R35, 0x1, -R96 ;  /* 0x0000000123233824 */ /* 0x000fe200078e0a60 */
[----:B------:R-:W-:Y:S02]  /*b260*/  ISETP.GE.U32.AND P5, PT, R105, R96, PT ;  /* 0x000000606900720c */ /* 0x000fe40003fa6070 */
[----:B------:R-:W-:-:S02]  /*b270*/  ISETP.NE.U32.AND P2, PT, R96, RZ, PT ;  /* 0x000000ff6000720c */ /* 0x000fc40003f45070 */
[-C--:B------:R-:W-:Y:S01]  /*b280*/  ISETP.GE.U32.AND P3, PT, R55, R96.reuse, PT ;  /* 0x000000603700720c */ /* 0x080fe20003f66070 */
[--C-:B------:R-:W-:Y:S01]  /*b290*/  @P6 IMAD.IADD R51, R51, 0x1, -R96.reuse ;  /* 0x0000000133336824 */ /* 0x100fe200078e0a60 */
[C---:B------:R-:W-:Y:S02]  /*b2a0*/  SEL R35, R48.reuse, R35, !P2 ;  /* 0x0000002330237207 */ /* 0x040fe40005000000 */
[-C--:B------:R-:W-:Y:S02]  /*b2b0*/  @P4 IADD3 R103, PT, PT, R103, -R96.reuse, RZ ;  /* 0x8000006067674210 */ /* 0x080fe40007ffe0ff */
[----:B------:R-:W-:Y:S02]  /*b2c0*/  ISETP.GE.U32.AND P4, PT, R99, R96, PT ;  /* 0x000000606300720c */ /* 0x000fe40003f86070 */
[----:B------:R-:W-:Y:S01]  /*b2d0*/  LEA R35, R35, UR18, 0x2 ;  /* 0x0000001223237c11 */ /* 0x000fe2000f8e10ff */
[----:B------:R-:W-:Y:S01]  /*b2e0*/  @P5 IMAD.IADD R105, R105, 0x1, -R96 ;  /* 0x0000000169695824 */ /* 0x000fe200078e0a60 */
[----:B------:R-:W-:-:S02]  /*b2f0*/  SEL R51, R48, R51, !P2 ;  /* 0x0000003330337207 */ /* 0x000fc40005000000 */
[-C--:B------:R-:W-:Y:S01]  /*b300*/  @P1 IADD3 R53, PT, PT, R53, -R96.reuse, RZ ;  /* 0x8000006035351210 */ /* 0x080fe20007ffe0ff */
[--C-:B------:R-:W-:Y:S01]  /*b310*/  @P3 IMAD.IADD R55, R55, 0x1, -R96.reuse ;  /* 0x0000000137373824 */ /* 0x100fe200078e0a60 */
[-C--:B------:R-:W-:Y:S01]  /*b320*/  ISETP.GE.U32.AND P5, PT, R101, R96.reuse, PT ;  /* 0x000000606500720c */ /* 0x080fe20003fa6070 */
[----:B------:R-:W2:Y:S01]  /*b330*/  LDL R35, [R35] ;  /* 0x0000000023237983 */ /* 0x000ea20000100800 */
[----:B------:R-:W-:Y:S02]  /*b340*/  LEA R51, R51, UR18, 0x2 ;  /* 0x0000001233337c11 */ /* 0x000fe4000f8e10ff */
[----:B------:R-:W-:Y:S02]  /*b350*/  SEL R53, R48, R53, !P2 ;  /* 0x0000003530357207 */ /* 0x000fe40005000000 */
[-C--:B------:R-:W-:Y:S01]  /*b360*/  ISETP.GE.U32.AND P1, PT, R103, R96.reuse, PT ;  /* 0x000000606700720c */ /* 0x080fe20003f26070 */
[----:B------:R-:W-:Y:S01]  /*b370*/  @P4 IMAD.IADD R99, R99, 0x1, -R96 ;  /* 0x0000000163634824 */ /* 0x000fe200078e0a60 */
[----:B------:R-:W-:Y:S01]  /*b380*/  LEA R53, R53, UR18, 0x2 ;  /* 0x0000001235357c11 */ /* 0x000fe2000f8e10ff */
[----:B------:R-:W3:Y:S01]  /*b390*/  LDL R51, [R51] ;  /* 0x0000000033337983 */ /* 0x000ee20000100800 */
[----:B------:R-:W-:-:S02]  /*b3a0*/  ISETP.GE.U32.AND P3, PT, R105, R96, PT ;  /* 0x000000606900720c */ /* 0x000fc40003f66070 */
[C---:B------:R-:W-:Y:S02]  /*b3b0*/  SEL R55, R48.reuse, R55, !P2 ;  /* 0x0000003730377207 */ /* 0x040fe40005000000 */
[C---:B------:R-:W-:Y:S01]  /*b3c0*/  SEL R99, R48.reuse, R99, !P2 ;  /* 0x0000006330637207 */ /* 0x040fe20005000000 */
[----:B------:R-:W4:Y:S01]  /*b3d0*/  LDL R53, [R53] ;  /* 0x0000000035357983 */ /* 0x000f220000100800 */
[----:B------:R-:W-:Y:S02]  /*b3e0*/  LEA R55, R55, UR18, 0x2 ;  /* 0x0000001237377c11 */ /* 0x000fe4000f8e10ff */
[----:B------:R-:W-:Y:S01]  /*b3f0*/  @P5 IADD3 R101, PT, PT, R101, -R96, RZ ;  /* 0x8000006065655210 */ /* 0x000fe20007ffe0ff */
[--C-:B------:R-:W-:Y:S01]  /*b400*/  @P1 IMAD.IADD R103, R103, 0x1, -R96.reuse ;  /* 0x0000000167671824 */ /* 0x100fe200078e0a60 */
[----:B------:R-:W-:Y:S02]  /*b410*/  LEA R99, R99, UR18, 0x2 ;  /* 0x0000001263637c11 */ /* 0x000fe4000f8e10ff */
[C---:B------:R-:W-:Y:S01]  /*b420*/  SEL R101, R48.reuse, R101, !P2 ;  /* 0x0000006530657207 */ /* 0x040fe20005000000 */
        /* <DEDUP_REMOVED lines=27> */
[----:B------:R-:W-:-:S07]  /*b5e0*/  FFMA R42, R42, R42, R35 ;  /* 0x0000002a2a2a7223 */ /* 0x000fce0000000023 */
.L_x_161:
[----:B------:R-:W-:Y:S05]  /*b5f0*/  BSYNC.RECONVERGENT B1 ;  /* 0x0000000000017941 */ /* 0x000fea0003800200 */
.L_x_160:
[----:B------:R-:W-:Y:S05]  /*b600*/  @!P0 BRA `(.L_x_159) ;  /* 0x0000000400fc8947 */ /* 0x000fea0003800000 */
[C---:B------:R-:W-:Y:S01]  /*b610*/  LOP3.LUT R11, R67.reuse, 0x7, RZ, 0xc0, !PT ;  /* 0x00000007430b7812 */ /* 0x040fe200078ec0ff */
[----:B------:R-:W-:Y:S01]  /*b620*/  BSSY.RECONVERGENT B1, `(.L_x_162) ;  /* 0x0000043000017945 */ /* 0x000fe20003800200 */
[----:B------:R-:W-:Y:S02]  /*b630*/  LOP3.LUT P0, RZ, R67, 0x3, RZ, 0xc0, !PT ;  /* 0x0000000343ff7812 */ /* 0x000fe4000780c0ff */
[----:B------:R-:W-:-:S13]  /*b640*/  ISETP.GE.U32.AND P1, PT, R11, 0x4, PT ;  /* 0x000000040b00780c */ /* 0x000fda0003f26070 */
[----:B------:R-:W-:Y:S05]  /*b650*/  @!P1 BRA `(.L_x_163) ;  /* 0x0000000000fc9947 */ /* 0x000fea0003800000 */
[----:B------:R-:W0:Y:S01]  /*b660*/  I2F.U32.RP R35, R96 ;  /* 0x0000006000237306 */ /* 0x000e220000209000 */
[----:B------:R-:W-:-:S04]  /*b670*/  IADD3 R11, PT, PT, R68, R9, RZ ;  /* 0x00000009440b7210 */ /* 0x000fc80007ffe0ff */
[C---:B------:R-:W-:Y:S01]  /*b680*/  IADD3 R55, PT, PT, R11.reuse, 0x2, RZ ;  /* 0x000000020b377810 */ /* 0x040fe20007ffe0ff */
[----:B------:R-:W-:Y:S02]  /*b690*/  VIADD R99, R11, 0x3 ;  /* 0x000000030b637836 */ /* 0x000fe40000000000 */
[----:B0-----:R-:W0:Y:S02]  /*b6a0*/  MUFU.RCP R35, R35 ;  /* 0x0000002300237308 */ /* 0x001e240000001000 */
[----:B0-----:R-:W-:-:S06]  /*b6b0*/  VIADD R52, R35, 0xffffffe ;  /* 0x0ffffffe23347836 */ /* 0x001fcc0000000000 */
[----:B------:R0:W1:Y:S02]  /*b6c0*/  F2I.FTZ.U32.TRUNC.NTZ R53, R52 ;  /* 0x0000003400357305 */ /* 0x000064000021f000 */
[----:B0-----:R-:W-:Y:S02]  /*b6d0*/  IMAD.MOV.U32 R52, RZ, RZ, RZ ;  /* 0x000000ffff347224 */ /* 0x001fe400078e00ff */
[----:B-1----:R-:W-:-:S04]  /*b6e0*/  IMAD.MOV R51, RZ, RZ, -R53 ;  /* 0x000000ffff337224 */ /* 0x002fc800078e0a35 */
[----:B------:R-:W-:-:S04]  /*b6f0*/  IMAD R51, R51, R96, RZ ;  /* 0x0000006033337224 */ /* 0x000fc800078e02ff */
[----:B------:R-:W-:-:S04]  /*b700*/  IMAD.HI.U32 R48, R53, R51, R52 ;  /* 0x0000003335307227 */ /* 0x000fc800078e0034 */
[----:B------:R-:W-:Y:S02]  /*b710*/  VIADD R53, R11, 0x1 ;  /* 0x000000010b357836 */ /* 0x000fe40000000000 */
[----:B------:R-:W-:-:S04]  /*b720*/  IMAD.HI.U32 R51, R48, R11, RZ ;  /* 0x0000000b30337227 */ /* 0x000fc800078e00ff */
[----:B------:R-:W-:-:S04]  /*b730*/  IMAD.HI.U32 R35, R48, R53, RZ ;  /* 0x0000003530237227 */ /* 0x000fc800078e00ff */
[----:B------:R-:W-:Y:S01]  /*b740*/  IMAD.MOV R51, RZ, RZ, -R51 ;  /* 0x000000ffff337224 */ /* 0x000fe200078e0a33 */
[----:B------:R-:W-:Y:S01]  /*b750*/  IADD3 R35, PT, PT, -R35, RZ, RZ ;  /* 0x000000ff23237210 */ /* 0x000fe20007ffe1ff */
[----:B------:R-:W-:-:S04]  /*b760*/  IMAD.HI.U32 R52, R48, R55, RZ ;  /* 0x0000003730347227 */ /* 0x000fc800078e00ff */
[C---:B------:R-:W-:Y:S02]  /*b770*/  IMAD R11, R96.reuse, R51, R11 ;  /* 0x00000033600b7224 */ /* 0x040fe400078e020b */
[----:B------:R-:W-:Y:S02]  /*b780*/  IMAD.MOV R52, RZ, RZ, -R52 ;  /* 0x000000ffff347224 */ /* 0x000fe400078e0a34 */
[----:B------:R-:W-:Y:S01]  /*b790*/  IMAD R35, R96, R35, R53 ;  /* 0x0000002360237224 */ /* 0x000fe200078e0235 */
[----:B------:R-:W-:Y:S01]  /*b7a0*/  ISETP.GE.U32.AND P1, PT, R11, R96, PT ;  /* 0x000000600b00720c */ /* 0x000fe20003f26070 */
[----:B------:R-:W-:-:S03]  /*b7b0*/  IMAD.HI.U32 R48, R48, R99, RZ ;  /* 0x0000006330307227 */ /* 0x000fc600078e00ff */
[----:B------:R-:W-:Y:S01]  /*b7c0*/  ISETP.GE.U32.AND P2, PT, R35, R96, PT ;  /* 0x000000602300720c */ /* 0x000fe20003f46070 */
[----:B------:R-:W-:Y:S02]  /*b7d0*/  IMAD R55, R96, R52, R55 ;  /* 0x0000003460377224 */ /* 0x000fe400078e0237 */
[----:B------:R-:W-:-:S03]  /*b7e0*/  IMAD.MOV R48, RZ, RZ, -R48 ;  /* 0x000000ffff307224 */ /* 0x000fc600078e0a30 */
[----:B------:R-:W-:Y:S01]  /*b7f0*/  ISETP.GE.U32.AND P3, PT, R55, R96, PT ;  /* 0x000000603700720c */ /* 0x000fe20003f66070 */
[C---:B------:R-:W-:Y:S01]  /*b800*/  IMAD R99, R96.reuse, R48, R99 ;  /* 0x0000003060637224 */ /* 0x040fe200078e0263 */
[-C--:B------:R-:W-:Y:S02]  /*b810*/  LOP3.LUT R48, RZ, R96.reuse, RZ, 0x33, !PT ;  /* 0x00000060ff307212 */ /* 0x080fe400078e33ff */
[-C--:B------:R-:W-:Y:S02]  /*b820*/  @P1 IADD3 R11, PT, PT, R11, -R96.reuse, RZ ;  /* 0x800000600b0b1210 */ /* 0x080fe40007ffe0ff */
[-C--:B------:R-:W-:Y:S01]  /*b830*/  ISETP.GE.U32.AND P4, PT, R99, R96.reuse, PT ;  /* 0x000000606300720c */ /* 0x080fe20003f86070 */
[----:B------:R-:W-:Y:S01]  /*b840*/  @P2 IMAD.IADD R35, R35, 0x1, -R96 ;  /* 0x0000000123232824 */ /* 0x000fe200078e0a60 */
[----:B------:R-:W-:Y:S02]  /*b850*/  ISETP.GE.U32.AND P1, PT, R11, R96, PT ;  /* 0x000000600b00720c */ /* 0x000fe40003f26070 */
[----:B------:R-:W-:-:S03]  /*b860*/  ISETP.NE.U32.AND P2, PT, R96, RZ, PT ;  /* 0x000000ff6000720c */ /* 0x000fc60003f45070 */
[----:B------:R-:W-:Y:S01]  /*b870*/  @P3 IMAD.IADD R55, R55, 0x1, -R96 ;  /* 0x0000000137373824 */ /* 0x000fe200078e0a60 */
[----:B------:R-:W-:-:S05]  /*b880*/  ISETP.GE.U32.AND P3, PT, R35, R96, PT ;  /* 0x000000602300720c */ /* 0x000fca0003f66070 */
[-C--:B------:R-:W-:Y:S02]  /*b890*/  @P4 IADD3 R99, PT, PT, R99, -R96.reuse, RZ ;  /* 0x8000006063634210 */ /* 0x080fe40007ffe0ff */
[-C--:B------:R-:W-:Y:S01]  /*b8a0*/  ISETP.GE.U32.AND P4, PT, R55, R96.reuse, PT ;  /* 0x000000603700720c */ /* 0x080fe20003f86070 */
[----:B------:R-:W-:Y:S01]  /*b8b0*/  @P1 IMAD.IADD R11, R11, 0x1, -R96 ;  /* 0x000000010b0b1824 */ /* 0x000fe200078e0a60 */
[----:B------:R-:W-:-:S04]  /*b8c0*/  ISETP.GE.U32.AND P5, PT, R99, R96, PT ;  /* 0x000000606300720c */ /* 0x000fc80003fa6070 */
[----:B------:R-:W-:Y:S01]  /*b8d0*/  @P3 IMAD.IADD R35, R35, 0x1, -R96 ;  /* 0x0000000123233824 */ /* 0x000fe200078e0a60 */
[----:B------:R-:W-:-:S04]  /*b8e0*/  SEL R11, R48, R11, !P2 ;  /* 0x0000000b300b7207 */ /* 0x000fc80005000000 */
[----:B------:R-:W-:Y:S02]  /*b8f0*/  LEA R11, R11, UR18, 0x2 ;  /* 0x000000120b0b7c11 */ /* 0x000fe4000f8e10ff */
[----:B------:R-:W-:Y:S02]  /*b900*/  @P4 IADD3 R55, PT, PT, R55, -R96, RZ ;  /* 0x8000006037374210 */ /* 0x000fe40007ffe0ff */
[C---:B------:R-:W-:Y:S01]  /*b910*/  SEL R35, R48.reuse, R35, !P2 ;  /* 0x0000002330237207 */ /* 0x040fe20005000000 */
[----:B------:R-:W-:Y:S01]  /*b920*/  @P5 IMAD.IADD R99, R99, 0x1, -R96 ;  /* 0x0000000163635824 */ /* 0x000fe200078e0a60 */
[----:B------:R-:W-:Y:S01]  /*b930*/  SEL R55, R48, R55, !P2 ;  /* 0x0000003730377207 */ /* 0x000fe20005000000 */
[----:B------:R-:W2:Y:S01]  /*b940*/  LDL R11, [R11] ;  /* 0x000000000b0b7983 */ /* 0x000ea20000100800 */
[----:B------:R-:W-:Y:S02]  /*b950*/  LEA R51, R35, UR18, 0x2 ;  /* 0x0000001223337c11 */ /* 0x000fe4000f8e10ff */
[----:B------:R-:W-:-:S02]  /*b960*/  LEA R55, R55, UR18, 0x2 ;  /* 0x0000001237377c11 */ /* 0x000fc4000f8e10ff */
[----:B------:R-:W-:Y:S02]  /*b970*/  SEL R48, R48, R99, !P2 ;  /* 0x0000006330307207 */ /* 0x000fe40005000000 */
[----:B------:R-:W3:Y:S02]  /*b980*/  LDL R51, [R51] ;  /* 0x0000000033337983 */ /* 0x000ee40000100800 */
[----:B------:R-:W-:Y:S02]  /*b990*/  LEA R52, R48, UR18, 0x2 ;  /* 0x0000001230347c11 */ /* 0x000fe4000f8e10ff */
[----:B------:R-:W4:Y:S04]  /*b9a0*/  LDL R55, [R55] ;  /* 0x0000000037377983 */ /* 0x000f280000100800 */
[----:B------:R-:W5:Y:S01]  /*b9b0*/  LDL R53, [R52] ;  /* 0x0000000034357983 */ /* 0x000f620000100800 */
[----:B------:R-:W-:-:S02]  /*b9c0*/  VIADD R9, R9, 0x4 ;  /* 0x0000000409097836 */ /* 0x000fc40000000000 */
[----:B--2---:R-:W-:-:S04]  /*b9d0*/  FADD R35, R11, -R6 ;  /* 0x800000060b237221 */ /* 0x004fc80000000000 */
[----:B------:R-:W-:Y:S01]  /*b9e0*/  FFMA R35, R35, R35, R42 ;  /* 0x0000002323237223 */ /* 0x000fe2000000002a */
[--C-:B---3--:R-:W-:Y:S01]  /*b9f0*/  FADD R42, R51, -R6.reuse ;  /* 0x80000006332a7221 */ /* 0x108fe20000000000 */
[----:B----4-:R-:W-:-:S03]  /*ba00*/  FADD R48, R55, -R6 ;  /* 0x8000000637307221 */ /* 0x010fc60000000000 */
[----:B------:R-:W-:Y:S01]  /*ba10*/  FFMA R35, R42, R42, R35 ;  /* 0x0000002a2a237223 */ /* 0x000fe20000000023 */
[----:B-----5:R-:W-:-:S03]  /*ba20*/  FADD R42, R53, -R6 ;  /* 0x80000006352a7221 */ /* 0x020fc60000000000 */
[----:B------:R-:W-:-:S04]  /*ba30*/  FFMA R35, R48, R48, R35 ;  /* 0x0000003030237223 */ /* 0x000fc80000000023 */
[----:B------:R-:W-:-:S07]  /*ba40*/  FFMA R42, R42, R42, R35 ;  /* 0x0000002a2a2a7223 */ /* 0x000fce0000000023 */
.L_x_163:
[----:B------:R-:W-:Y:S05]  /*ba50*/  BSYNC.RECONVERGENT B1 ;  /* 0x0000000000017941 */ /* 0x000fea0003800200 */
.L_x_162:
[----:B------:R-:W-:Y:S05]  /*ba60*/  @!P0 BRA `(.L_x_159) ;  /* 0x0000000000e48947 */ /* 0x000fea0003800000 */
[----:B------:R-:W0:Y:S01]  /*ba70*/  I2F.U32.RP R11, R96 ;  /* 0x00000060000b7306 */ /* 0x000e220000209000 */
[----:B------:R-:W-:-:S07]  /*ba80*/  IADD3 R48, PT, PT, R68, R9, RZ ;  /* 0x0000000944307210 */ /* 0x000fce0007ffe0ff */
[----:B0-----:R-:W0:Y:S02]  /*ba90*/  MUFU.RCP R11, R11 ;  /* 0x0000000b000b7308 */ /* 0x001e240000001000 */
[----:B0-----:R-:W-:-:S06]  /*baa0*/  IADD3 R52, PT, PT, R11, 0xffffffe, RZ ;  /* 0x0ffffffe0b347810 */ /* 0x001fcc0007ffe0ff */
[----:B------:R0:W1:Y:S02]  /*bab0*/  F2I.FTZ.U32.TRUNC.NTZ R53, R52 ;  /* 0x0000003400357305 */ /* 0x000064000021f000 */
[----:B0-----:R-:W-:Y:S02]  /*bac0*/  IMAD.MOV.U32 R52, RZ, RZ, RZ ;  /* 0x000000ffff347224 */ /* 0x001fe400078e00ff */
[----:B-1----:R-:W-:-:S04]  /*bad0*/  IMAD.MOV R35, RZ, RZ, -R53 ;  /* 0x000000ffff237224 */ /* 0x002fc800078e0a35 */
[----:B------:R-:W-:-:S04]  /*bae0*/  IMAD R35, R35, R96, RZ ;  /* 0x0000006023237224 */ /* 0x000fc800078e02ff */
[----:B------:R-:W-:Y:S01]  /*baf0*/  IMAD.HI.U32 R54, R53, R35, R52 ;  /* 0x0000002335367227 */ /* 0x000fe200078e0034 */
[----:B------:R-:W-:-:S05]  /*bb00*/  LOP3.LUT R52, RZ, R96, RZ, 0x33, !PT ;  /* 0x00000060ff347212 */ /* 0x000fca00078e33ff */
[----:B------:R-:W-:-:S04]  /*bb10*/  IMAD.HI.U32 R9, R54, R48, RZ ;  /* 0x0000003036097227 */ /* 0x000fc800078e00ff */
[----:B------:R-:W-:-:S04]  /*bb20*/  IMAD.MOV R9, RZ, RZ, -R9 ;  /* 0x000000ffff097224 */ /* 0x000fc800078e0a09 */
[----:B------:R-:W-:-:S05]  /*bb30*/  IMAD R9, R96, R9, R48 ;  /* 0x0000000960097224 */ /* 0x000fca00078e0230 */
[----:B------:R-:W-:-:S13]  /*bb40*/  ISETP.GE.U32.AND P0, PT, R9, R96, PT ;  /* 0x000000600900720c */ /* 0x000fda0003f06070 */
[----:B------:R-:W-:Y:S01]  /*bb50*/  @P0 IMAD.IADD R9, R9, 0x1, -R96 ;  /* 0x0000000109090824 */ /* 0x000fe200078e0a60 */
[----:B------:R-:W-:-:S04]  /*bb60*/  ISETP.NE.U32.AND P0, PT, R96, RZ, PT ;  /* 0x000000ff6000720c */ /* 0x000fc80003f05070 */
[----:B------:R-:W-:-:S13]  /*bb70*/  ISETP.GE.U32.AND P1, PT, R9, R96, PT ;  /* 0x000000600900720c */ /* 0x000fda0003f26070 */
[----:B------:R-:W-:-:S04]  /*bb80*/  @P1 IADD3 R9, PT, PT, R9, -R96, RZ ;  /* 0x8000006009091210 */ /* 0x000fc80007ffe0ff */
[----:B------:R-:W-:-:S04]  /*bb90*/  SEL R9, R52, R9, !P0 ;  /* 0x0000000934097207 */ /* 0x000fc80004000000 */
[----:B------:R-:W-:-:S06]  /*bba0*/  LEA R9, R9, UR18, 0x2 ;  /* 0x0000001209097c11 */ /* 0x000fcc000f8e10ff */
[----:B------:R-:W2:Y:S01]  /*bbb0*/  LDL R9, [R9] ;  /* 0x0000000009097983 */ /* 0x000ea20000100800 */
[----:B------:R-:W-:-:S04]  /*bbc0*/  LOP3.LUT R35, R67, 0x3, RZ, 0xc0, !PT ;  /* 0x0000000343237812 */ /* 0x000fc800078ec0ff */
[----:B------:R-:W-:Y:S01]  /*bbd0*/  ISETP.NE.AND P1, PT, R35, 0x1, PT ;  /* 0x000000012300780c */ /* 0x000fe20003f25270 */
[----:B--2---:R-:W-:-:S04]  /*bbe0*/  FADD R11, R9, -R6 ;  /* 0x80000006090b7221 */ /* 0x004fc80000000000 */
[----:B------:R-:W-:-:S08]  /*bbf0*/  FFMA R42, R11, R11, R42 ;  /* 0x0000000b0b2a7223 */ /* 0x000fd0000000002a */
[----:B------:R-:W-:Y:S05]  /*bc00*/  @!P1 BRA `(.L_x_159) ;  /* 0x00000000007c9947 */ /* 0x000fea0003800000 */
[----:B------:R-:W-:Y:S01]  /*bc10*/  ISETP.NE.AND P1, PT, R35, 0x2, PT ;  /* 0x000000022300780c */ /* 0x000fe20003f25270 */
[----:B------:R-:W-:Y:S01]  /*bc20*/  VIADD R9, R48, 0x1 ;  /* 0x0000000130097836 */ /* 0x000fe20000000000 */
[----:B------:R-:W-:-:S03]  /*bc30*/  PLOP3.LUT P4, PT, PT, PT, PT, 0x8, 0x80 ;  /* 0x000000000080781c */ /* 0x000fc60003f8e170 */
[----:B------:R-:W-:-:S04]  /*bc40*/  IMAD.HI.U32 R11, R54, R9, RZ ;  /* 0x00000009360b7227 */ /* 0x000fc800078e00ff */
[----:B------:R-:W-:-:S04]  /*bc50*/  IMAD.MOV R11, RZ, RZ, -R11 ;  /* 0x000000ffff0b7224 */ /* 0x000fc800078e0a0b */
[----:B------:R-:W-:Y:S02]  /*bc60*/  @P1 VIADD R35, R48, 0x2 ;  /* 0x0000000230231836 */ /* 0x000fe40000000000 */
[----:B------:R-:W-:Y:S02]  /*bc70*/  IMAD R9, R96, R11, R9 ;  /* 0x0000000b60097224 */ /* 0x000fe400078e0209 */
[----:B------:R-:W-:-:S03]  /*bc80*/  @P1 IMAD.HI.U32 R48, R54, R35, RZ ;  /* 0x0000002336301227 */ /* 0x000fc600078e00ff */
[----:B------:R-:W-:Y:S02]  /*bc90*/  ISETP.GE.U32.AND P2, PT, R9, R96, PT ;  /* 0x000000600900720c */ /* 0x000fe40003f46070 */
[----:B------:R-:W-:-:S05]  /*bca0*/  @P1 IADD3 R48, PT, PT, -R48, RZ, RZ ;  /* 0x000000ff30301210 */ /* 0x000fca0007ffe1ff */
[----:B------:R-:W-:-:S05]  /*bcb0*/  @P1 IMAD R35, R96, R48, R35 ;  /* 0x0000003060231224 */ /* 0x000fca00078e0223 */
[----:B------:R-:W-:Y:S01]  /*bcc0*/  @P1 ISETP.GE.U32.AND P3, PT, R35, R96, PT ;  /* 0x000000602300120c */ /* 0x000fe20003f66070 */
[----:B------:R-:W-:-:S03]  /*bcd0*/  @P2 IMAD.IADD R9, R9, 0x1, -R96 ;  /* 0x0000000109092824 */ /* 0x000fc600078e0a60 */
[----:B------:R-:W-:Y:S02]  /*bce0*/  @P1 PLOP3.LUT P4, PT, P3, PT, PT, 0x80, 0x8 ;  /* 0x000000000008181c */ /* 0x000fe40001f8f070 */
[----:B------:R-:W-:-:S11]  /*bcf0*/  ISETP.GE.U32.AND P2, PT, R9, R96, PT ;  /* 0x000000600900720c */ /* 0x000fd60003f46070 */
[-C--:B------:R-:W-:Y:S02]  /*bd00*/  @P4 IADD3 R35, PT, PT, R35, -R96.reuse, RZ ;  /* 0x8000006023234210 */ /* 0x080fe40007ffe0ff */
[----:B------:R-:W-:Y:S01]  /*bd10*/  PLOP3.LUT P4, PT, PT, PT, PT, 0x8, 0x80 ;  /* 0x000000000080781c */ /* 0x000fe20003f8e170 */
[----:B------:R-:W-:Y:S01]  /*bd20*/  @P2 IMAD.IADD R9, R9, 0x1, -R96 ;  /* 0x0000000109092824 */ /* 0x000fe200078e0a60 */
[----:B------:R-:W-:-:S04]  /*bd30*/  @P1 ISETP.GE.U32.AND P3, PT, R35, R96, PT ;  /* 0x000000602300120c */ /* 0x000fc80003f66070 */
[----:B------:R-:W-:Y:S02]  /*bd40*/  @P1 PLOP3.LUT P4, PT, P3, PT, PT, 0x80, 0x8 ;  /* 0x000000000008181c */ /* 0x000fe40001f8f070 */
[----:B------:R-:W-:-:S04]  /*bd50*/  SEL R9, R52, R9, !P0 ;  /* 0x0000000934097207 */ /* 0x000fc80004000000 */
[----:B------:R-:W-:-:S06]  /*bd60*/  LEA R9, R9, UR18, 0x2 ;  /* 0x0000001209097c11 */ /* 0x000fcc000f8e10ff */
[----:B------:R-:W2:Y:S01]  /*bd70*/  LDL R9, [R9] ;  /* 0x0000000009097983 */ /* 0x000ea20000100800 */
[----:B------:R-:W-:-:S05]  /*bd80*/  @P4 IMAD.IADD R35, R35, 0x1, -R96 ;  /* 0x0000000123234824 */ /* 0x000fca00078e0a60 */
[----:B------:R-:W-:-:S04]  /*bd90*/  @P1 SEL R35, R52, R35, !P0 ;  /* 0x0000002334231207 */ /* 0x000fc80004000000 */
[----:B------:R-:W-:-:S06]  /*bda0*/  @P1 LEA R35, R35, UR18, 0x2 ;  /* 0x0000001223231c11 */ /* 0x000fcc000f8e10ff */
[----:B------:R-:W3:Y:S01]  /*bdb0*/  @P1 LDL R35, [R35] ;  /* 0x0000000023231983 */ /* 0x000ee20000100800 */
[----:B--2---:R-:W-:-:S04]  /*bdc0*/  FADD R11, R9, -R6 ;  /* 0x80000006090b7221 */ /* 0x004fc80000000000 */
[----:B------:R-:W-:Y:S01]  /*bdd0*/  FFMA R42, R11, R11, R42 ;  /* 0x0000000b0b2a7223 */ /* 0x000fe2000000002a */
[----:B---3--:R-:W-:-:S04]  /*bde0*/  @P1 FADD R11, R35, -R6 ;  /* 0x80000006230b1221 */ /* 0x008fc80000000000 */
[----:B------:R-:W-:-:S07]  /*bdf0*/  @P1 FFMA R42, R11, R11, R42 ;  /* 0x0000000b0b2a1223 */ /* 0x000fce000000002a */
.L_x_159:
[----:B------:R-:W-:Y:S05]  /*be00*/  BSYNC.RECONVERGENT B0 ;  /* 0x0000000000007941 */ /* 0x000fea0003800200 */
.L_x_158:
        /* <DEDUP_REMOVED lines=14> */
.L_x_165:
[----:B------:R-:W-:Y:S05]  /*bef0*/  BSYNC.RECONVERGENT B5 ;  /* 0x0000000000057941 */ /* 0x000fea0003800200 */
.L_x_164:
[----:B------:R-:W-:Y:S01]  /*bf00*/  VIADD R35, R6, 0xf3000000 ;  /* 0xf300000006237836 */ /* 0x000fe20000000000 */
[----:B------:R0:W1:Y:S01]  /*bf10*/  MUFU.RSQ R9, R6 ;  /* 0x0000000600097308 */ /* 0x0000620000001400 */
[----:B------:R-:W-:Y:S03]  /*bf20*/  BSSY.RECONVERGENT B0, `(.L_x_166) ;  /* 0x000000b000007945 */ /* 0x000fe60003800200 */
[----:B------:R-:W-:-:S13]  /*bf30*/  ISETP.GT.U32.AND P0, PT, R35, 0x727fffff, PT ;  /* 0x727fffff2300780c */ /* 0x000fda0003f04070 */
[----:B01----:R-:W-:Y:S05]  /*bf40*/  @!P0 BRA `(.L_x_167) ;  /* 0x0000000000108947 */ /* 0x003fea0003800000 */
[----:B------:R-:W-:-:S07]  /*bf50*/  MOV R52, 0xbf70 ;  /* 0x0000bf7000347802 */ /* 0x000fce0000000f00 */
[----:B------:R-:W-:Y:S05]  /*bf60*/  CALL.REL.NOINC `($__internal_1_$__cuda_sm20_sqrt_rn_f32_slowpath) ;  /* 0x000000d8005c7944 */ /* 0x000fea0003c00000 */
[----:B------:R-:W-:Y:S01]  /*bf70*/  MOV R53, R9 ;  /* 0x0000000900357202 */ /* 0x000fe20000000f00 */
[----:B------:R-:W-:Y:S06]  /*bf80*/  BRA `(.L_x_168) ;  /* 0x0000000000107947 */ /* 0x000fec0003800000 */
.L_x_167:
[C---:B------:R-:W-:Y:S01]  /*bf90*/  FMUL.FTZ R53, R9.reuse, R6 ;  /* 0x0000000609357220 */ /* 0x040fe20000410000 */
[----:B------:R-:W-:-:S03]  /*bfa0*/  FMUL.FTZ R9, R9, 0.5 ;  /* 0x3f00000009097820 */ /* 0x000fc60000410000 */
[----:B------:R-:W-:-:S04]  /*bfb0*/  FFMA R6, -R53, R53, R6 ;  /* 0x0000003535067223 */ /* 0x000fc80000000106 */
[----:B------:R-:W-:-:S07]  /*bfc0*/  FFMA R53, R6, R9, R53 ;  /* 0x0000000906357223 */ /* 0x000fce0000000035 */
.L_x_168:
[----:B------:R-:W-:Y:S05]  /*bfd0*/  BSYNC.RECONVERGENT B0 ;  /* 0x0000000000007941 */ /* 0x000fea0003800200 */
.L_x_166:
[----:B------:R-:W0:Y:S01]  /*bfe0*/  MUFU.RCP R6, R11 ;  /* 0x0000000b00067308 */ /* 0x000e220000001000 */
[----:B------:R-:W-:Y:S01]  /*bff0*/  BSSY.RECONVERGENT B5, `(.L_x_169) ;  /* 0x000000d000057945 */ /* 0x000fe20003800200 */
[----:B------:R-:W-:-:S06]  /*c000*/  FADD R53, R53, R53 ;  /* 0x0000003535357221 */ /* 0x000fcc0000000000 */
        /* <DEDUP_REMOVED lines=11> */
.L_x_170:
[----:B------:R-:W-:Y:S05]  /*c0c0*/  BSYNC.RECONVERGENT B5 ;  /* 0x0000000000057941 */ /* 0x000fea0003800200 */
.L_x_169:
[----:B------:R-:W-:-:S07]  /*c0d0*/  MOV R8, R6 ;  /* 0x0000000600087202 */ /* 0x000fce0000000f00 */
.L_x_134:
[----:B------:R-:W-:Y:S05]  /*c0e0*/  BSYNC.RECONVERGENT B4 ;  /* 0x0000000000047941 */ /* 0x000fea0003800200 */
.L_x_133:
[C-C-:B------:R-:W-:Y:S01]  /*c0f0*/  FADD R52, R53.reuse, R8.reuse ;  /* 0x0000000835347221 */ /* 0x140fe20000000000 */
[----:B------:R-:W-:-:S07]  /*c100*/  FADD R53, -R53, R8 ;  /* 0x0000000835357221 */ /* 0x000fce0000000100 */
.L_x_121:
[----:B------:R-:W-:Y:S05]  /*c110*/  BSYNC.RECONVERGENT B3 ;  /* 0x0000000000037941 */ /* 0x000fea0003800200 */
.L_x_119:
[----:B------:R-:W-:Y:S01]  /*c120*/  FSETP.GT.AND P0, PT, R24, RZ, PT ;  /* 0x000000ff1800720b */ /* 0x000fe20003f04000 */
[----:B------:R-:W-:Y:S01]  /*c130*/  BSSY.RECONVERGENT B3, `(.L_x_171) ;  /* 0x0000012000037945 */ /* 0x000fe20003800200 */
[----:B------:R-:W-:-:S11]  /*c140*/  IMAD.MOV.U32 R54, RZ, RZ, RZ ;  /* 0x000000ffff367224 */ /* 0x000fd600078e00ff */
[----:B------:R-:W-:Y:S05]  /*c150*/  @!P0 BRA `(.L_x_172) ;  /* 0x00000000003c8947 */ /* 0x000fea0003800000 */
[----:B------:R-:W0:Y:S01]  /*c160*/  MUFU.RCP R9, R24 ;  /* 0x0000001800097308 */ /* 0x000e220000001000 */
[----:B------:R-:W-:Y:S01]  /*c170*/  FADD R6, -R53, R52 ;  /* 0x0000003435067221 */ /* 0x000fe20000000100 */
[----:B------:R-:W-:Y:S06]  /*c180*/  BSSY.RECONVERGENT B4, `(.L_x_172) ;  /* 0x000000c000047945 */ /* 0x000fec0003800200 */
        /* <DEDUP_REMOVED lines=11> */
.L_x_173:
[----:B------:R-:W-:Y:S05]  /*c240*/  BSYNC.RECONVERGENT B4 ;  /* 0x0000000000047941 */ /* 0x000fea0003800200 */
.L_x_172:
[----:B------:R-:W-:Y:S05]  /*c250*/  BSYNC.RECONVERGENT B3 ;  /* 0x0000000000037941 */ /* 0x000fea0003800200 */
.L_x_171:
[----:B------:R-:W0:Y:S01]  /*c260*/  I2F.U32.RP R6, R94 ;  /* 0x0000005e00067306 */ /* 0x000e220000209000 */
[----:B------:R-:W-:Y:S01]  /*c270*/  HFMA2 R8, -RZ, RZ, 0, 0 ;  /* 0x00000000ff087431 */ /* 0x000fe200000001ff */
[----:B------:R-:W-:Y:S01]  /*c280*/  ISETP.GE.U32.AND P3, PT, R65, R94, PT ;  /* 0x0000005e4100720c */ /* 0x000fe20003f66070 */
[----:B------:R-:W-:Y:S01]  /*c290*/  BSSY.RECONVERGENT B3, `(.L_x_174) ;  /* 0x00001d0000037945 */ /* 0x000fe20003800200 */
[----:B------:R-:W-:-:S04]  /*c2a0*/  IMAD.MOV.U32 R51, RZ, RZ, RZ ;  /* 0x000000ffff337224 */ /* 0x000fc800078e00ff */
[----:B0-----:R-:W0:Y:S02]  /*c2b0*/  MUFU.RCP R6, R6 ;  /* 0x0000000600067308 */ /* 0x001e240000001000 */
[----:B0-----:R-:W-:Y:S01]  /*c2c0*/  VIADD R11, R6, 0xffffffe ;  /* 0x0ffffffe060b7836 */ /* 0x001fe20000000000 */
[----:B------:R-:W-:-:S05]  /*c2d0*/  LOP3.LUT R6, RZ, R94, RZ, 0x33, !PT ;  /* 0x0000005eff067212 */ /* 0x000fca00078e33ff */
[----:B------:R0:W1:Y:S02]  /*c2e0*/  F2I.FTZ.U32.TRUNC.NTZ R9, R11 ;  /* 0x0000000b00097305 */ /* 0x000064000021f000 */
[----:B0-----:R-:W-:Y:S02]  /*c2f0*/  VIADD R11, R65, 0x1 ;  /* 0x00000001410b7836 */ /* 0x001fe40000000000 */
[----:B------:R-:W-:Y:S02]  /*c300*/  @P3 IMAD.MOV R11, RZ, RZ, R65 ;  /* 0x000000ffff0b3224 */ /* 0x000fe400078e0241 */
[----:B-1----:R-:W-:-:S03]  /*c310*/  IMAD.MOV R35, RZ, RZ, -R9 ;  /* 0x000000ffff237224 */ /* 0x002fc600078e0a09 */
[----:B------:R-:W-:Y:S01]  /*c320*/  ISETP.NE.AND P3, PT, R11, RZ, PT ;  /* 0x000000ff0b00720c */ /* 0x000fe20003f65270 */
[----:B------:R-:W-:Y:S02]  /*c330*/  IMAD.MOV.U32 R65, RZ, RZ, R11 ;  /* 0x000000ffff417224 */ /* 0x000fe400078e000b */
[----:B------:R-:W-:-:S04]  /*c340*/  IMAD R35, R35, R94, RZ ;  /* 0x0000005e23237224 */ /* 0x000fc800078e02ff */
[----:B------:R-:W-:-:S04]  /*c350*/  IMAD.HI.U32 R8, R9, R35, R8 ;  /* 0x0000002309087227 */ /* 0x000fc800078e0008 */
[----:B------:R-:W-:-:S04]  /*c360*/  VIADD R9, R66, 0x1 ;  /* 0x0000000142097836 */ /* 0x000fc80000000000 */
[----:B------:R-:W-:-:S04]  /*c370*/  IMAD.HI.U32 R35, R8, R9, RZ ;  /* 0x0000000908237227 */ /* 0x000fc800078e00ff */
[----:B------:R-:W-:-:S04]  /*c380*/  IMAD.MOV R35, RZ, RZ, -R35 ;  /* 0x000000ffff237224 */ /* 0x000fc800078e0a23 */
[----:B------:R-:W-:Y:S01]  /*c390*/  IMAD R35, R94, R35, R9 ;  /* 0x000000235e237224 */ /* 0x000fe200078e0209 */
[----:B------:R-:W-:-:S04]  /*c3a0*/  LEA R9, R66, UR7, 0x2 ;  /* 0x0000000742097c11 */ /* 0x000fc8000f8e10ff */
[----:B------:R-:W-:Y:S01]  /*c3b0*/  ISETP.GE.U32.AND P1, PT, R35, R94, PT ;  /* 0x0000005e2300720c */ /* 0x000fe20003f26070 */
[----:B------:R0:W-:-:S12]  /*c3c0*/  STL [R9], R54 ;  /* 0x0000003609007387 */ /* 0x0001d80000100800 */
[-C--:B------:R-:W-:Y:S02]  /*c3d0*/  @P1 IADD3 R35, PT, PT, R35, -R94.reuse, RZ ;  /* 0x8000005e23231210 */ /* 0x080fe40007ffe0ff */
[----:B------:R-:W-:Y:S02]  /*c3e0*/  ISETP.NE.U32.AND P1, PT, R94, RZ, PT ;  /* 0x000000ff5e00720c */ /* 0x000fe40003f25070 */
[----:B------:R-:W-:-:S13]  /*c3f0*/  ISETP.GE.U32.AND P2, PT, R35, R94, PT ;  /* 0x0000005e2300720c */ /* 0x000fda0003f46070 */
[----:B------:R-:W-:-:S04]  /*c400*/  @P2 IADD3 R35, PT, PT, R35, -R94, RZ ;  /* 0x8000005e23232210 */ /* 0x000fc80007ffe0ff */
[----:B------:R-:W-:Y:S01]  /*c410*/  SEL R66, R6, R35, !P1 ;  /* 0x0000002306427207 */ /* 0x000fe20004800000 */
[----:B0-----:R-:W-:Y:S06]  /*c420*/  @!P3 BRA `(.L_x_175) ;  /* 0x0000001800d8b947 */ /* 0x001fec0003800000 */
[----:B------:R-:W-:Y:S01]  /*c430*/  ISETP.GE.U32.AND P2, PT, R65, 0x10, PT ;  /* 0x000000104100780c */ /* 0x000fe20003f46070 */
[----:B------:R-:W-:Y:S01]  /*c440*/  BSSY.RECONVERGENT B0, `(.L_x_176) ;  /* 0x00000ce000007945 */ /* 0x000fe20003800200 */
[----:B------:R-:W-:Y:S01]  /*c450*/  MOV R9, RZ ;  /* 0x000000ff00097202 */ /* 0x000fe20000000f00 */
[----:B------:R-:W-:-:S10]  /*c460*/  IMAD.MOV.U32 R48, RZ, RZ, RZ ;  /* 0x000000ffff307224 */ /* 0x000fd400078e00ff */
[----:B------:R-:W-:Y:S05]  /*c470*/  @!P2 BRA `(.L_x_177) ;  /* 0x0000000c0028a947 */ /* 0x000fea0003800000 */
[C---:B------:R-:W-:Y:S01]  /*c480*/  ISETP.GE.U32.AND P2, PT, R65.reuse, R94, PT ;  /* 0x0000005e4100720c */ /* 0x040fe20003f46070 */
[----:B------:R-:W-:Y:S01]  /*c490*/  BSSY.RECONVERGENT B1, `(.L_x_177) ;  /* 0x00000c8000017945 */ /* 0x000fe20003800200 */
[----:B------:R-:W-:Y:S01]  /*c4a0*/  IMAD.MOV.U32 R9, RZ, RZ, RZ ;  /* 0x000000ffff097224 */ /* 0x000fe200078e00ff */
[----:B------:R-:W-:Y:S02]  /*c4b0*/  MOV R11, RZ ;  /* 0x000000ff000b7202 */ /* 0x000fe40000000f00 */
[----:B------:R-:W-:Y:S02]  /*c4c0*/  LOP3.LUT R48, R65, 0xfffffff0, RZ, 0xc0, !PT ;  /* 0xfffffff041307812 */ /* 0x000fe400078ec0ff */
[----:B------:R-:W-:-:S07]  /*c4d0*/  SEL R42, R66, RZ, P2 ;  /* 0x000000ff422a7207 */ /* 0x000fce0001000000 */
.L_x_178:
[----:B------:R-:W-:-:S04]  /*c4e0*/  IMAD.IADD R35, R42, 0x1, R11 ;  /* 0x000000012a237824 */ /* 0x000fc800078e020b */
[C---:B------:R-:W-:Y:S01]  /*c4f0*/  VIADD R121, R35.reuse, 0x1 ;  /* 0x0000000123797836 */ /* 0x040fe20000000000 */
[C---:B------:R-:W-:Y:S01]  /*c500*/  IADD3 R119, PT, PT, R35.reuse, 0x2, RZ ;  /* 0x0000000223777810 */ /* 0x040fe20007ffe0ff */
[C---:B------:R-:W-:Y:S01]  /*c510*/  VIADD R115, R35.reuse, 0x4 ;  /* 0x0000000423737836 */ /* 0x040fe20000000000 */
[C---:B------:R-:W-:Y:S01]  /*c520*/  IADD3 R105, PT, PT, R35.reuse, 0x9, RZ ;  /* 0x0000000923697810 */ /* 0x040fe20007ffe0ff */
[----:B------:R-:W-:Y:S01]  /*c530*/  IMAD.HI.U32 R51, R8, R121, RZ ;  /* 0x0000007908337227 */ /* 0x000fe200078e00ff */
[----:B------:R-:W-:-:S03]  /*c540*/  IADD3 R103, PT, PT, R35, 0xa, RZ ;  /* 0x0000000a23677810 */ /* 0x000fc60007ffe0ff */
[----:B------:R-:W-:Y:S01]  /*c550*/  VIADD R111, R35, 0x6 ;  /* 0x00000006236f7836 */ /* 0x000fe20000000000 */
[----:B------:R-:W-:Y:S01]  /*c560*/  IADD3 R99, PT, PT, -R51, RZ, RZ ;  /* 0x000000ff33637210 */ /* 0x000fe20007ffe1ff */
[----:B------:R-:W-:-:S04]  /*c570*/  IMAD.HI.U32 R51, R8, R115, RZ ;  /* 0x0000007308337227 */ /* 0x000fc800078e00ff */
[----:B------:R-:W-:Y:S02]  /*c580*/  IMAD.MOV R51, RZ, RZ, -R51 ;  /* 0x000000ffff337224 */ /* 0x000fe400078e0a33 */
[C---:B------:R-:W-:Y:S02]  /*c590*/  IMAD R121, R94.reuse, R99, R121 ;  /* 0x000000635e797224 */ /* 0x040fe400078e0279 */
[----:B------:R-:W-:Y:S02]  /*c5a0*/  IMAD R115, R94, R51, R115 ;  /* 0x000000335e737224 */ /* 0x000fe400078e0273 */
[----:B------:R-:W-:Y:S01]  /*c5b0*/  IMAD.HI.U32 R51, R8, R111, RZ ;  /* 0x0000006f08337227 */ /* 0x000fe200078e00ff */
[----:B------:R-:W-:-:S03]  /*c5c0*/  ISETP.GE.U32.AND P3, PT, R121, R94, PT ;  /* 0x0000005e7900720c */ /* 0x000fc60003f66070 */
[----:B------:R-:W-:Y:S02]  /*c5d0*/  IMAD.MOV R99, RZ, RZ, -R51 ;  /* 0x000000ffff637224 */ /* 0x000fe400078e0a33 */
[----:B------:R-:W-:Y:S02]  /*c5e0*/  VIADD R117, R35, 0x3 ;  /* 0x0000000323757836 */ /* 0x000fe40000000000 */
[----:B------:R-:W-:-:S04]  /*c5f0*/  IMAD.HI.U32 R51, R8, R35, RZ ;  /* 0x0000002308337227 */ /* 0x000fc800078e00ff */
[----:B------:R-:W-:-:S04]  /*c600*/  IMAD.HI.U32 R55, R8, R119, RZ ;  /* 0x0000007708377227 */ /* 0x000fc800078e00ff */
[----:B------:R-:W-:Y:S02]  /*c610*/  VIADD R113, R35, 0x5 ;  /* 0x0000000523717836 */ /* 0x000fe40000000000 */
[----:B------:R-:W-:-:S04]  /*c620*/  IMAD.HI.U32 R56, R8, R117, RZ ;  /* 0x0000007508387227 */ /* 0x000fc800078e00ff */
[----:B------:R-:W-:Y:S01]  /*c630*/  IMAD.MOV R51, RZ, RZ, -R51 ;  /* 0x000000ffff337224 */ /* 0x000fe200078e0a33 */
[----:B------:R-:W-:Y:S01]  /*c640*/  IADD3 R56, PT, PT, -R56, RZ, RZ ;  /* 0x000000ff38387210 */ /* 0x000fe20007ffe1ff */
[----:B------:R-:W-:Y:S02]  /*c650*/  IMAD.MOV R101, RZ, RZ, -R55 ;  /* 0x000000ffff657224 */ /* 0x000fe400078e0a37 */
[----:B------:R-:W-:-:S04]  /*c660*/  IMAD.HI.U32 R55, R8, R113, RZ ;  /* 0x0000007108377227 */ /* 0x000fc800078e00ff */
[C---:B------:R-:W-:Y:S01]  /*c670*/  IMAD R123, R94.reuse, R51, R35 ;  /* 0x000000335e7b7224 */ /* 0x040fe200078e0223 */
[----:B------:R-:W-:Y:S01]  /*c680*/  IADD3 R55, PT, PT, -R55, RZ, RZ ;  /* 0x000000ff37377210 */ /* 0x000fe20007ffe1ff */
[C---:B------:R-:W-:Y:S02]  /*c690*/  IMAD R119, R94.reuse, R101, R119 ;  /* 0x000000655e777224 */ /* 0x040fe400078e0277 */
[----:B------:R-:W-:Y:S01]  /*c6a0*/  VIADD R109, R35, 0x7 ;  /* 0x00000007236d7836 */ /* 0x000fe20000000000 */
[----:B------:R-:W-:Y:S01]  /*c6b0*/  ISETP.GE.U32.AND P2, PT, R123, R94, PT ;  /* 0x0000005e7b00720c */ /* 0x000fe20003f46070 */
[C---:B------:R-:W-:Y:S01]  /*c6c0*/  IMAD R117, R94.reuse, R56, R117 ;  /* 0x000000385e757224 */ /* 0x040fe200078e0275 */
[-C--:B------:R-:W-:Y:S01]  /*c6d0*/  ISETP.GE.U32.AND P5, PT, R119, R94.reuse, PT ;  /* 0x0000005e7700720c */ /* 0x080fe20003fa6070 */
[----:B------:R-:W-:Y:S02]  /*c6e0*/  IMAD R113, R94, R55, R113 ;  /* 0x000000375e717224 */ /* 0x000fe400078e0271 */
[----:B------:R-:W-:Y:S01]  /*c6f0*/  IMAD.HI.U32 R55, R8, R109, RZ ;  /* 0x0000006d08377227 */ /* 0x000fe200078e00ff */
[----:B------:R-:W-:-:S03]  /*c700*/  ISETP.GE.U32.AND P4, PT, R117, R94, PT ;  /* 0x0000005e7500720c */ /* 0x000fc60003f86070 */
[----:B------:R-:W-:Y:S02]  /*c710*/  VIADD R107, R35, 0x8 ;  /* 0x00000008236b7836 */ /* 0x000fe40000000000 */
[----:B------:R-:W-:Y:S02]  /*c720*/  IMAD.MOV R101, RZ, RZ, -R55 ;  /* 0x000000ffff657224 */ /* 0x000fe400078e0a37 */
[C---:B------:R-:W-:Y:S02]  /*c730*/  IMAD.HI.U32 R55, R8.reuse, R105, RZ ;  /* 0x0000006908377227 */ /* 0x040fe400078e00ff */
[-C--:B------:R-:W-:Y:S02]  /*c740*/  @P5 IADD3 R119, PT, PT, R119, -R94.reuse, RZ ;  /* 0x8000005e77775210 */ /* 0x080fe40007ffe0ff */
[----:B------:R-:W-:Y:S01]  /*c750*/  @P3 IMAD.IADD R121, R121, 0x1, -R94 ;  /* 0x0000000179793824 */ /* 0x000fe200078e0a5e */
[----:B------:R-:W-:Y:S01]  /*c760*/  ISETP.GE.U32.AND P5, PT, R115, R94, PT ;  /* 0x0000005e7300720c */ /* 0x000fe20003fa6070 */
[----:B------:R-:W-:-:S03]  /*c770*/  IMAD.HI.U32 R56, R8, R107, RZ ;  /* 0x0000006b08387227 */ /* 0x000fc600078e00ff */
[-C--:B------:R-:W-:Y:S01]  /*c780*/  ISETP.GE.U32.AND P3, PT, R121, R94.reuse, PT ;  /* 0x0000005e7900720c */ /* 0x080fe20003f66070 */
[----:B------:R-:W-:Y:S01]  /*c790*/  IMAD R109, R94, R101, R109 ;  /* 0x000000655e6d7224 */ /* 0x000fe200078e026d */
[----:B------:R-:W-:Y:S01]  /*c7a0*/  IADD3 R56, PT, PT, -R56, RZ, RZ ;  /* 0x000000ff38387210 */ /* 0x000fe20007ffe1ff */
[----:B------:R-:W-:Y:S02]  /*c7b0*/  IMAD.MOV R55, RZ, RZ, -R55 ;  /* 0x000000ffff377224 */ /* 0x000fe400078e0a37 */
[----:B------:R-:W-:Y:S02]  /*c7c0*/  @P2 IMAD.IADD R123, R123, 0x1, -R94 ;  /* 0x000000017b7b2824 */ /* 0x000fe400078e0a5e */
[----:B------:R-:W-:Y:S02]  /*c7d0*/  VIADD R101, R35, 0xb ;  /* 0x0000000b23657836 */ /* 0x000fe40000000000 */
[----:B------:R-:W-:Y:S01]  /*c7e0*/  IMAD R105, R94, R55, R105 ;  /* 0x000000375e697224 */ /* 0x000fe200078e0269 */
[----:B------:R-:W-:Y:S01]  /*c7f0*/  ISETP.GE.U32.AND P2, PT, R123, R94, PT ;  /* 0x0000005e7b00720c */ /* 0x000fe20003f46070 */
[----:B------:R-:W-:-:S02]  /*c800*/  IMAD.HI.U32 R51, R8, R103, RZ ;  /* 0x0000006708337227 */ /* 0x000fc400078e00ff */
[-C--:B------:R-:W-:Y:S02]  /*c810*/  @P3 IADD3 R121, PT, PT, R121, -R94.reuse, RZ ;  /* 0x8000005e79793210 */ /* 0x080fe40007ffe0ff */
[----:B------:R-:W-:Y:S01]  /*c820*/  IMAD R111, R94, R99, R111 ;  /* 0x000000635e6f7224 */ /* 0x000fe200078e026f */
[----:B------:R-:W-:Y:S01]  /*c830*/  IADD3 R51, PT, PT, -R51, RZ, RZ ;  /* 0x000000ff33337210 */ /* 0x000fe20007ffe1ff */
[----:B------:R-:W-:Y:S01]  /*c840*/  IMAD.HI.U32 R55, R8, R101, RZ ;  /* 0x0000006508377227 */ /* 0x000fe200078e00ff */
[----:B------:R-:W-:Y:S02]  /*c850*/  SEL R121, R6, R121, !P1 ;  /* 0x0000007906797207 */ /* 0x000fe40004800000 */
[-C--:B------:R-:W-:Y:S01]  /*c860*/  ISETP.GE.U32.AND P3, PT, R111, R94.reuse, PT ;  /* 0x0000005e6f00720c */ /* 0x080fe20003f66070 */
[----:B------:R-:W-:Y:S02]  /*c870*/  VIADD R99, R35, 0xc ;  /* 0x0000000c23637836 */ /* 0x000fe40000000000 */
[----:B------:R-:W-:Y:S01]  /*c880*/  @P4 IMAD.IADD R117, R117, 0x1, -R94 ;  /* 0x0000000175754824 */ /* 0x000fe200078e0a5e */
[----:B------:R-:W-:Y:S01]  /*c890*/  ISETP.GE.U32.AND P4, PT, R119, R94, PT ;  /* 0x0000005e7700720c */ /* 0x000fe20003f86070 */
[----:B------:R-:W-:-:S02]  /*c8a0*/  IMAD R107, R94, R56, R107 ;  /* 0x000000385e6b7224 */ /* 0x000fc400078e026b */
[----:B------:R-:W-:Y:S01]  /*c8b0*/  IMAD.MOV R104, RZ, RZ, -R55 ;  /* 0x000000ffff687224 */ /* 0x000fe200078e0a37 */
[----:B------:R-:W-:Y:S01]  /*c8c0*/  IADD3 R55, PT, PT, R35, 0xd, RZ ;  /* 0x0000000d23377810 */ /* 0x000fe20007ffe0ff */
[----:B------:R-:W-:Y:S01]  /*c8d0*/  IMAD.HI.U32 R56, R8, R99, RZ ;  /* 0x0000006308387227 */ /* 0x000fe200078e00ff */
[----:B------:R-:W-:-:S03]  /*c8e0*/  ISETP.GE.U32.AND P6, PT, R117, R94, PT ;  /* 0x0000005e7500720c */ /* 0x000fc60003fc6070 */
[----:B------:R-:W-:Y:S01]  /*c8f0*/  IMAD.MOV R56, RZ, RZ, -R56 ;  /* 0x000000ffff387224 */ /* 0x000fe200078e0a38 */
[----:B------:R-:W-:Y:S01]  /*c900*/  @P3 IADD3 R111, PT, PT, R111, -R94, RZ ;  /* 0x8000005e6f6f3210 */ /* 0x000fe20007ffe0ff */
[----:B------:R-:W-:Y:S02]  /*c910*/  IMAD R103, R94, R51, R103 ;  /* 0x000000335e677224 */ /* 0x000fe400078e0267 */
[----:B------:R-:W-:-:S04]  /*c920*/  IMAD.HI.U32 R51, R8, R55, RZ ;  /* 0x0000003708337227 */ /* 0x000fc800078e00ff */
[C---:B------:R-:W-:Y:S02]  /*c930*/  IMAD R99, R94.reuse, R56, R99 ;  /* 0x000000385e637224 */ /* 0x040fe400078e0263 */
[--C-:B------:R-:W-:Y:S01]  /*c940*/  @P2 IMAD.IADD R123, R123, 0x1, -R94.reuse ;  /* 0x000000017b7b2824 */ /* 0x100fe200078e0a5e */
[-C--:B------:R-:W-:Y:S01]  /*c950*/  ISETP.GE.U32.AND P2, PT, R113, R94.reuse, PT ;  /* 0x0000005e7100720c */ /* 0x080fe20003f46070 */
[----:B------:R-:W-:Y:S01]  /*c960*/  IMAD.MOV R56, RZ, RZ, -R51 ;  /* 0x000000ffff387224 */ /* 0x000fe200078e0a33 */
[----:B------:R-:W-:Y:S01]  /*c970*/  IADD3 R51, PT, PT, R35, 0xe, RZ ;  /* 0x0000000e23337810 */ /* 0x000fe20007ffe0ff */
[----:B------:R-:W-:Y:S01]  /*c980*/  @P4 IMAD.IADD R119, R119, 0x1, -R94 ;  /* 0x0000000177774824 */ /* 0x000fe200078e0a5e */
[-C--:B------:R-:W-:Y:S01]  /*c990*/  ISETP.GE.U32.AND P4, PT, R109, R94.reuse, PT ;  /* 0x0000005e6d00720c */ /* 0x080fe20003f86070 */
[----:B------:R-:W-:Y:S01]  /*c9a0*/  VIADD R125, R35, 0xf ;  /* 0x0000000f237d7836 */ /* 0x000fe20000000000 */
[----:B------:R-:W-:Y:S01]  /*c9b0*/  @P6 IADD3 R117, PT, PT, R117, -R94, RZ ;  /* 0x8000005e75756210 */ /* 0x000fe20007ffe0ff */
[----:B------:R-:W-:Y:S01]  /*c9c0*/  IMAD R101, R94, R104, R101 ;  /* 0x000000685e657224 */ /* 0x000fe200078e0265 */
[----:B------:R-:W-:Y:S01]  /*c9d0*/  ISETP.GE.U32.AND P6, PT, R107, R94, PT ;  /* 0x0000005e6b00720c */ /* 0x000fe20003fc6070 */
[----:B------:R-:W-:Y:S01]  /*c9e0*/  IMAD.HI.U32 R35, R8, R51, RZ ;  /* 0x0000003308237227 */ /* 0x000fe200078e00ff */
[----:B------:R-:W-:-:S02]  /*c9f0*/  SEL R123, R6, R123, !P1 ;  /* 0x0000007b067b7207 */ /* 0x000fc40004800000 */
[-C--:B------:R-:W-:Y:S01]  /*ca00*/  ISETP.GE.U32.AND P3, PT, R101, R94.reuse, PT ;  /* 0x0000005e6500720c */ /* 0x080fe20003f66070 */
[--C-:B------:R-:W-:Y:S01]  /*ca10*/  @P5 IMAD.IADD R115, R115, 0x1, -R94.reuse ;  /* 0x0000000173735824 */ /* 0x100fe200078e0a5e */
[-C--:B------:R-:W-:Y:S01]  /*ca20*/  ISETP.GE.U32.AND P5, PT, R105, R94.reuse, PT ;  /* 0x0000005e6900720c */ /* 0x080fe20003fa6070 */
[----:B------:R-:W-:Y:S01]  /*ca30*/  IMAD.MOV R35, RZ, RZ, -R35 ;  /* 0x000000ffff237224 */ /* 0x000fe200078e0a23 */
[----:B------:R-:W-:Y:S01]  /*ca40*/  SEL R119, R6, R119, !P1 ;  /* 0x0000007706777207 */ /* 0x000fe20004800000 */
[----:B------:R-:W-:Y:S01]  /*ca50*/  @P2 IMAD.IADD R113, R113, 0x1, -R94 ;  /* 0x0000000171712824 */ /* 0x000fe200078e0a5e */
[----:B------:R-:W-:Y:S01]  /*ca60*/  ISETP.GE.U32.AND P2, PT, R103, R94, PT ;  /* 0x0000005e6700720c */ /* 0x000fe20003f46070 */
[C---:B------:R-:W-:Y:S01]  /*ca70*/  IMAD R51, R94.reuse, R35, R51 ;  /* 0x000000235e337224 */ /* 0x040fe200078e0233 */
[----:B------:R-:W-:Y:S01]  /*ca80*/  LEA R104, R121, UR7, 0x2 ;  /* 0x0000000779687c11 */ /* 0x000fe2000f8e10ff */
[----:B------:R-:W-:Y:S01]  /*ca90*/  IMAD R55, R94, R56, R55 ;  /* 0x000000385e377224 */ /* 0x000fe200078e0237 */
[----:B------:R-:W-:Y:S01]  /*caa0*/  @P6 IADD3 R107, PT, PT, R107, -R94, RZ ;  /* 0x8000005e6b6b6210 */ /* 0x000fe20007ffe0ff */
[----:B------:R-:W-:Y:S01]  /*cab0*/  IMAD.HI.U32 R35, R8, R125, RZ ;  /* 0x0000007d08237227 */ /* 0x000fe200078e00ff */
[----:B------:R-:W-:-:S02]  /*cac0*/  LEA R56, R123, UR7, 0x2 ;  /* 0x000000077b387c11 */ /* 0x000fc4000f8e10ff */
[-C--:B------:R-:W-:Y:S01]  /*cad0*/  ISETP.GE.U32.AND P6, PT, R55, R94.reuse, PT ;  /* 0x0000005e3700720c */ /* 0x080fe20003fc6070 */
[--C-:B------:R-:W-:Y:S01]  /*cae0*/  @P4 IMAD.IADD R109, R109, 0x1, -R94.reuse ;  /* 0x000000016d6d4824 */ /* 0x100fe200078e0a5e */
[-C--:B------:R-:W-:Y:S01]  /*caf0*/  ISETP.GE.U32.AND P4, PT, R99, R94.reuse, PT ;  /* 0x0000005e6300720c */ /* 0x080fe20003f86070 */
[----:B------:R-:W-:Y:S01]  /*cb00*/  IMAD.MOV R35, RZ, RZ, -R35 ;  /* 0x000000ffff237224 */ /* 0x000fe200078e0a23 */
[-C--:B------:R-:W-:Y:S01]  /*cb10*/  @P3 IADD3 R101, PT, PT, R101, -R94.reuse, RZ ;  /* 0x8000005e65653210 */ /* 0x080fe20007ffe0ff */
[--C-:B------:R-:W-:Y:S01]  /*cb20*/  @P5 IMAD.IADD R105, R105, 0x1, -R94.reuse ;  /* 0x0000000169695824 */ /* 0x100fe200078e0a5e */
[-C--:B------:R-:W-:Y:S01]  /*cb30*/  ISETP.GE.U32.AND P5, PT, R51, R94.reuse, PT ;  /* 0x0000005e3300720c */ /* 0x080fe20003fa6070 */
[----:B------:R-:W-:Y:S01]  /*cb40*/  IMAD R35, R94, R35, R125 ;  /* 0x000000235e237224 */ /* 0x000fe200078e027d */
[-C--:B------:R-:W-:Y:S01]  /*cb50*/  ISETP.GE.U32.AND P3, PT, R115, R94.reuse, PT ;  /* 0x0000005e7300720c */ /* 0x080fe20003f66070 */
[--C-:B------:R-:W-:Y:S01]  /*cb60*/  @P2 IMAD.IADD R103, R103, 0x1, -R94.reuse ;  /* 0x0000000167672824 */ /* 0x100fe200078e0a5e */
[----:B------:R-:W2:Y:S02]  /*cb70*/  LDL R56, [R56] ;  /* 0x0000000038387983 */ /* 0x000ea40000100800 */
[-C--:B------:R-:W-:Y:S01]  /*cb80*/  ISETP.GE.U32.AND P2, PT, R35, R94.reuse, PT ;  /* 0x0000005e2300720c */ /* 0x080fe20003f46070 */
[--C-:B------:R-:W-:Y:S01]  /*cb90*/  @P6 IMAD.IADD R55, R55, 0x1, -R94.reuse ;  /* 0x0000000137376824 */ /* 0x100fe200078e0a5e */
[-C--:B------:R-:W-:Y:S01]  /*cba0*/  ISETP.GE.U32.AND P6, PT, R111, R94.reuse, PT ;  /* 0x0000005e6f00720c */ /* 0x080fe20003fc6070 */
[----:B------:R-:W-:Y:S01]  /*cbb0*/  @P4 IMAD.IADD R99, R99, 0x1, -R94 ;  /* 0x0000000163634824 */ /* 0x000fe200078e0a5e */
[-C--:B------:R-:W-:Y:S01]  /*cbc0*/  ISETP.GE.U32.AND P4, PT, R113, R94.reuse, PT ;  /* 0x0000005e7100720c */ /* 0x080fe20003f86070 */
[----:B------:R-:W3:Y:S02]  /*cbd0*/  LDL R104, [R104] ;  /* 0x0000000068687983 */ /* 0x000ee40000100800 */
[----:B------:R-:W-:-:S02]  /*cbe0*/  @P5 IADD3 R51, PT, PT, R51, -R94, RZ ;  /* 0x8000005e33335210 */ /* 0x000fc40007ffe0ff */
[-C--:B------:R-:W-:Y:S01]  /*cbf0*/  ISETP.GE.U32.AND P5, PT, R109, R94.reuse, PT ;  /* 0x0000005e6d00720c */ /* 0x080fe20003fa6070 */
[--C-:B------:R-:W-:Y:S01]  /*cc00*/  @P3 IMAD.IADD R115, R115, 0x1, -R94.reuse ;  /* 0x0000000173733824 */ /* 0x100fe200078e0a5e */
[C---:B------:R-:W-:Y:S02]  /*cc10*/  SEL R117, R6.reuse, R117, !P1 ;  /* 0x0000007506757207 */ /* 0x040fe40004800000 */
[----:B------:R-:W-:Y:S01]  /*cc20*/  LEA R106, R119, UR7, 0x2 ;  /* 0x00000007776a7c11 */ /* 0x000fe2000f8e10ff */
[--C-:B------:R-:W-:Y:S01]  /*cc30*/  @P2 IMAD.IADD R35, R35, 0x1, -R94.reuse ;  /* 0x0000000123232824 */ /* 0x100fe200078e0a5e */
[-C--:B------:R-:W-:Y:S01]  /*cc40*/  ISETP.GE.U32.AND P2, PT, R107, R94.reuse, PT ;  /* 0x0000005e6b00720c */ /* 0x080fe20003f46070 */
[--C-:B------:R-:W-:Y:S01]  /*cc50*/  @P6 IMAD.IADD R111, R111, 0x1, -R94.reuse ;  /* 0x000000016f6f6824 */ /* 0x100fe200078e0a5e */
[----:B------:R-:W-:Y:S02]  /*cc60*/  SEL R115, R6, R115, !P1 ;  /* 0x0000007306737207 */ /* 0x000fe40004800000 */
[----:B------:R-:W-:Y:S01]  /*cc70*/  LEA R108, R117, UR7, 0x2 ;  /* 0x00000007756c7c11 */ /* 0x000fe2000f8e10ff */
[----:B------:R-:W4:Y:S01]  /*cc80*/  LDL R106, [R106] ;  /* 0x000000006a6a7983 */ /* 0x000f220000100800 */
[-C--:B------:R-:W-:Y:S01]  /*cc90*/  @P4 IADD3 R113, PT, PT, R113, -R94.reuse, RZ ;  /* 0x8000005e71714210 */ /* 0x080fe20007ffe0ff */
[----:B------:R-:W-:Y:S01]  /*cca0*/  @P5 IMAD.IADD R109, R109, 0x1, -R94 ;  /* 0x000000016d6d5824 */ /* 0x000fe200078e0a5e */
[----:B------:R-:W-:-:S02]  /*ccb0*/  ISETP.GE.U32.AND P3, PT, R105, R94, PT ;  /* 0x0000005e6900720c */ /* 0x000fc40003f66070 */
[----:B------:R-:W-:Y:S01]  /*ccc0*/  LEA R110, R115, UR7, 0x2 ;  /* 0x00000007736e7c11 */ /* 0x000fe2000f8e10ff */
[----:B------:R-:W5:Y:S01]  /*ccd0*/  LDL R108, [R108] ;  /* 0x000000006c6c7983 */ /* 0x000f620000100800 */
[C---:B------:R-:W-:Y:S02]  /*cce0*/  SEL R113, R6.reuse, R113, !P1 ;  /* 0x0000007106717207 */ /* 0x040fe40004800000 */
[-C--:B------:R-:W-:Y:S02]  /*ccf0*/  ISETP.GE.U32.AND P4, PT, R103, R94.reuse, PT ;  /* 0x0000005e6700720c */ /* 0x080fe40003f86070 */
[----:B------:R-:W-:Y:S01]  /*cd00*/  SEL R111, R6, R111, !P1 ;  /* 0x0000006f066f7207 */ /* 0x000fe20004800000 */
[----:B------:R-:W5:Y:S01]  /*cd10*/  LDL R110, [R110] ;  /* 0x000000006e6e7983 */ /* 0x000f620000100800 */
[----:B------:R-:W-:Y:S02]  /*cd20*/  LEA R113, R113, UR7, 0x2 ;  /* 0x0000000771717c11 */ /* 0x000fe4000f8e10ff */
[----:B------:R-:W-:-:S02]  /*cd30*/  ISETP.GE.U32.AND P5, PT, R101, R94, PT ;  /* 0x0000005e6500720c */ /* 0x000fc40003fa6070 */
[-C--:B------:R-:W-:Y:S02]  /*cd40*/  @P2 IADD3 R107, PT, PT, R107, -R94.reuse, RZ ;  /* 0x8000005e6b6b2210 */ /* 0x080fe40007ffe0ff */
[C---:B------:R-:W-:Y:S02]  /*cd50*/  SEL R112, R6.reuse, R109, !P1 ;  /* 0x0000006d06707207 */ /* 0x040fe40004800000 */
        /* <DEDUP_REMOVED lines=14> */
[C---:B------:R-:W-:Y:S02]  /*ce40*/  SEL R116, R6.reuse, R103, !P1 ;  /* 0x0000006706747207 */ /* 0x040fe40004800000 */
[----:B------:R-:W-:Y:S01]  /*ce50*/  LEA R115, R115, UR7, 0x2 ;  /* 0x0000000773737c11 */ /* 0x000fe2000f8e10ff */
[----:B------:R1:W5:Y:S01]  /*ce60*/  LDL R103, [R114] ;  /* 0x0000000072677983 */ /* 0x0003620000100800 */
[----:B------:R-:W-:Y:S01]  /*ce70*/  ISETP.GE.U32.AND P6, PT, R35, R94, PT ;  /* 0x0000005e2300720c */ /* 0x000fe20003fc6070 */
[----:B------:R-:W-:Y:S01]  /*ce80*/  @P2 IMAD.IADD R99, R99, 0x1, -R94 ;  /* 0x0000000163632824 */ /* 0x000fe200078e0a5e */
[----:B0-----:R-:W-:-:S02]  /*ce90*/  SEL R113, R6, R101, !P1 ;  /* 0x0000006506717207 */ /* 0x001fc40004800000 */
[----:B------:R-:W-:Y:S01]  /*cea0*/  LEA R116, R116, UR7, 0x2 ;  /* 0x0000000774747c11 */ /* 0x000fe2000f8e10ff */
[----:B------:R-:W5:Y:S01]  /*ceb0*/  LDL R101, [R115] ;  /* 0x0000000073657983 */ /* 0x000f620000100800 */
[--C-:B------:R-:W-:Y:S01]  /*cec0*/  @P3 IMAD.IADD R55, R55, 0x1, -R94.reuse ;  /* 0x0000000137373824 */ /* 0x100fe200078e0a5e */
[C---:B-1----:R-:W-:Y:S02]  /*ced0*/  SEL R111, R6.reuse, R99, !P1 ;  /* 0x00000063066f7207 */ /* 0x042fe40004800000 */
[----:B------:R-:W-:Y:S01]  /*cee0*/  LEA R113, R113, UR7, 0x2 ;  /* 0x0000000771717c11 */ /* 0x000fe2000f8e10ff */
[----:B------:R-:W5:Y:S01]  /*cef0*/  LDL R99, [R116] ;  /* 0x0000000074637983 */ /* 0x000f620000100800 */
[----:B------:R-:W-:Y:S02]  /*cf00*/  @P4 IADD3 R51, PT, PT, R51, -R94, RZ ;  /* 0x8000005e33334210 */ /* 0x000fe40007ffe0ff */
        /* <DEDUP_REMOVED lines=33> */
.L_x_177:
[----:B------:R-:W-:Y:S05]  /*d120*/  BSYNC.RECONVERGENT B0 ;  /* 0x0000000000007941 */ /* 0x000fea0003800200 */
.L_x_176:
        /* <DEDUP_REMOVED lines=9> */
[----:B------:R-:W-:-:S04]  /*d1c0*/  SEL R11, R66, RZ, P3 ;  /* 0x000000ff420b7207 */ /* 0x000fc80001800000 */
[----:B------:R-:W-:-:S04]  /*d1d0*/  IADD3 R11, PT, PT, R48, R11, RZ ;  /* 0x0000000b300b7210 */ /* 0x000fc80007ffe0ff */
[C---:B------:R-:W-:Y:S01]  /*d1e0*/  IADD3 R99, PT, PT, R11.reuse, 0x3, RZ ;  /* 0x000000030b637810 */ /* 0x040fe20007ffe0ff */
[----:B------:R-:W-:Y:S01]  /*d1f0*/  IMAD.HI.U32 R35, R8, R11, RZ ;  /* 0x0000000b08237227 */ /* 0x000fe200078e00ff */
[----:B------:R-:W-:-:S03]  /*d200*/  IADD3 R105, PT, PT, R11, 0x6, RZ ;  /* 0x000000060b697810 */ /* 0x000fc60007ffe0ff */
        /* <DEDUP_REMOVED lines=12> */
[C---:B------:R-:W-:Y:S02]  /*d2d0*/  VIADD R103, R11.reuse, 0x5 ;  /* 0x000000050b677836 */ /* 0x040fe40000000000 */
[----:B------:R-:W-:Y:S02]  /*d2e0*/  VIADD R107, R11, 0x7 ;  /* 0x000000070b6b7836 */ /* 0x000fe40000000000 */
[----:B------:R-:W-:-:S04]  /*d2f0*/  IMAD.HI.U32 R11, R8, R99, RZ ;  /* 0x00000063080b7227 */ /* 0x000fc800078e00ff */
[----:B------:R-:W-:Y:S01]  /*d300*/  @P3 IMAD.IADD R35, R35, 0x1, -R94 ;  /* 0x0000000123233824 */ /* 0x000fe200078e0a5e */
[----:B------:R-:W-:Y:S01]  /*d310*/  @P4 IADD3 R51, PT, PT, R51, -R94, RZ ;  /* 0x8000005e33334210 */ /* 0x000fe20007ffe0ff */
[----:B------:R-:W-:Y:S02]  /*d320*/  IMAD R55, R94, R42, R55 ;  /* 0x0000002a5e377224 */ /* 0x000fe400078e0237 */
[C---:B------:R-:W-:Y:S01]  /*d330*/  IMAD.HI.U32 R42, R8.reuse, R101, RZ ;  /* 0x00000065082a7227 */ /* 0x040fe200078e00ff */
[-C--:B------:R-:W-:Y:S02]  /*d340*/  ISETP.GE.U32.AND P6, PT, R35, R94.reuse, PT ;  /* 0x0000005e2300720c */ /* 0x080fe40003fc6070 */
[-C--:B------:R-:W-:Y:S01]  /*d350*/  ISETP.GE.U32.AND P5, PT, R51, R94.reuse, PT ;  /* 0x0000005e3300720c */ /* 0x080fe20003fa6070 */
[----:B------:R-:W-:Y:S01]  /*d360*/  IMAD.HI.U32 R56, R8, R103, RZ ;  /* 0x0000006708387227 */ /* 0x000fe200078e00ff */
[----:B------:R-:W-:-:S03]  /*d370*/  ISETP.GE.U32.AND P4, PT, R55, R94, PT ;  /* 0x0000005e3700720c */ /* 0x000fc60003f86070 */
[----:B------:R-:W-:Y:S01]  /*d380*/  IMAD.MOV R104, RZ, RZ, -R11 ;  /* 0x000000ffff687224 */ /* 0x000fe200078e0a0b */
[----:B------:R-:W-:Y:S01]  /*d390*/  IADD3 R56, PT, PT, -R56, RZ, RZ ;  /* 0x000000ff38387210 */ /* 0x000fe20007ffe1ff */
[----:B------:R-:W-:Y:S02]  /*d3a0*/  IMAD.MOV R106, RZ, RZ, -R42 ;  /* 0x000000ffff6a7224 */ /* 0x000fe400078e0a2a */
[----:B------:R-:W-:Y:S02]  /*d3b0*/  IMAD R99, R94, R104, R99 ;  /* 0x000000685e637224 */ /* 0x000fe400078e0263 */
        /* <DEDUP_REMOVED lines=13> */
[----:B------:R-:W-:Y:S01]  /*d490*/  @P3 IADD3 R99, PT, PT, R99, -R94, RZ ;  /* 0x8000005e63633210 */ /* 0x000fe20007ffe0ff */
[----:B------:R-:W-:Y:S01]  /*d4a0*/  IMAD R105, R94, R11, R105 ;  /* 0x0000000b5e697224 */ /* 0x000fe200078e0269 */
[----:B------:R-:W-:Y:S01]  /*d4b0*/  SEL R51, R6, R51, !P1 ;  /* 0x0000003306337207 */ /* 0x000fe20004800000 */
[----:B------:R-:W-:-:S02]  /*d4c0*/  IMAD R107, R94, R42, R107 ;  /* 0x0000002a5e6b7224 */ /* 0x000fc400078e026b */
[--C-:B------:R-:W-:Y:S01]  /*d4d0*/  @P4 IMAD.IADD R55, R55, 0x1, -R94.reuse ;  /* 0x0000000137374824 */ /* 0x100fe200078e0a5e */
[-C--:B------:R-:W-:Y:S01]  /*d4e0*/  ISETP.GE.U32.AND P4, PT, R105, R94.reuse, PT ;  /* 0x0000005e6900720c */ /* 0x080fe20003f86070 */
[--C-:B------:R-:W-:Y:S01]  /*d4f0*/  @P6 IMAD.IADD R101, R101, 0x1, -R94.reuse ;  /* 0x0000000165656824 */ /* 0x100fe200078e0a5e */
[-C--:B------:R-:W-:Y:S01]  /*d500*/  ISETP.GE.U32.AND P3, PT, R107, R94.reuse, PT ;  /* 0x0000005e6b00720c */ /* 0x080fe20003f66070 */
[----:B------:R-:W2:Y:S01]  /*d510*/  LDL R42, [R35] ;  /* 0x00000000232a7983 */ /* 0x000ea20000100800 */
        /* <DEDUP_REMOVED lines=44> */
.L_x_182:
[----:B------:R-:W-:Y:S05]  /*d7e0*/  BSYNC.RECONVERGENT B1 ;  /* 0x0000000000017941 */ /* 0x000fea0003800200 */
.L_x_181:
        /* <DEDUP_REMOVED lines=57> */
.L_x_184:
[----:B------:R-:W-:Y:S05]  /*db80*/  BSYNC.RECONVERGENT B1 ;  /* 0x0000000000017941 */ /* 0x000fea0003800200 */
.L_x_183:
        /* <DEDUP_REMOVED lines=47> */
.L_x_180:
[----:B------:R-:W-:Y:S05]  /*de80*/  BSYNC.RECONVERGENT B0 ;  /* 0x0000000000007941 */ /* 0x000fea0003800200 */
.L_x_179:
        /* <DEDUP_REMOVED lines=14> */
.L_x_186:
[----:B------:R-:W-:Y:S05]  /*df70*/  BSYNC.RECONVERGENT B4 ;  /* 0x0000000000047941 */ /* 0x000fea0003800200 */
.L_x_185:
[----:B------:R-:W-:-:S07]  /*df80*/  IMAD.MOV.U32 R51, RZ, RZ, R6 ;  /* 0x000000ffff337224 */ /* 0x000fce00078e0006 */
.L_x_175:
[----:B------:R-:W-:Y:S05]  /*df90*/  BSYNC.RECONVERGENT B3 ;  /* 0x0000000000037941 */ /* 0x000fea0003800200 */
.L_x_174:
[----:B------:R-:W-:Y:S01]  /*dfa0*/  ISETP.NE.AND P1, PT, R69, RZ, PT ;  /* 0x000000ff4500720c */ /* 0x000fe20003f25270 */
[----:B------:R-:W-:Y:S01]  /*dfb0*/  IMAD.MOV.U32 R11, RZ, RZ, R24 ;  /* 0x000000ffff0b7224 */ /* 0x000fe200078e0018 */
[----:B------:R-:W-:Y:S01]  /*dfc0*/  MOV R8, R24 ;  /* 0x0000001800087202 */ /* 0x000fe20000000f00 */
[----:B------:R-:W-:Y:S01]  /*dfd0*/  IMAD.MOV.U32 R99, RZ, RZ, RZ ;  /* 0x000000ffff637224 */ /* 0x000fe200078e00ff */
[----:B------:R-:W-:Y:S01]  /*dfe0*/  ISETP.NE.AND P2, PT, R85, RZ, PT ;  /* 0x000000ff5500720c */ /* 0x000fe20003f45270 */
[----:B------:R-:W-:Y:S01]  /*dff0*/  BSSY.RECONVERGENT B3, `(.L_x_187) ;  /* 0x0000763000037945 */ /* 0x000fe20003800200 */
[----:B------:R-:W-:-:S07]  /*e000*/  IMAD.MOV.U32 R35, RZ, RZ, RZ ;  /* 0x000000ffff237224 */ /* 0x000fce00078e00ff */
[C---:B------:R-:W-:Y:S01]  /*e010*/  @P1 FMUL R9, R24.reuse, 0.15384615957736968994 ;  /* 0x3e1d89d918091820 */ /* 0x040fe20000400000 */
[----:B------:R-:W-:-:S03]  /*e020*/  @P1 FMUL R6, R24, 0.074074074625968933105 ;  /* 0x3d97b42618061820 */ /* 0x000fc60000400000 */
[----:B------:R-:W-:Y:S01]  /*e030*/  @P1 FFMA R11, R34, 0.84615385532379150391, R9 ;  /* 0x3f589d8a220b1823 */ /* 0x000fe20000000009 */
[----:B------:R-:W-:-:S04]  /*e040*/  @P1 FFMA R8, R39, 0.92592591047286987305, R6 ;  /* 0x3f6d097b27081823 */ /* 0x000fc80000000006 */
[----:B------:R-:W-:-:S04]  /*e050*/  @P1 FADD R6, R11, -R8 ;  /* 0x800000080b061221 */ /* 0x000fc80000000000 */
[----:B------:R-:W-:-:S04]  /*e060*/  @P1 FMUL R34, R6, 0.20000000298023223877 ;  /* 0x3e4ccccd06221820 */ /* 0x000fc80000400000 */
[----:B------:R-:W-:Y:S01]  /*e070*/  @P1 FFMA R99, R33, 0.80000001192092895508, R34 ;  /* 0x3f4ccccd21631823 */ /* 0x000fe20000000022 */
[----:B------:R-:W-:Y:S02]  /*e080*/  HFMA2 R33, -RZ, RZ, 0, 0 ;  /* 0x00000000ff217431 */ /* 0x000fe400000001ff */
[----:B------:R-:W-:Y:S02]  /*e090*/  IMAD.MOV.U32 R34, RZ, RZ, RZ ;  /* 0x000000ffff227224 */ /* 0x000fe400078e00ff */
[----:B------:R-:W-:Y:S01]  /*e0a0*/  @P1 FADD R35, R6, -R99 ;  /* 0x8000006306231221 */ /* 0x000fe20000000000 */
[----:B------:R-:W-:Y:S06]  /*e0b0*/  @!P2 BRA `(.L_x_188) ;  /* 0x000000740058a947 */ /* 0x000fec0003800000 */
[----:B------:R-:W0:Y:S01]  /*e0c0*/  I2F.U32.RP R6, R90 ;  /* 0x0000005a00067306 */ /* 0x000e220000209000 */
[----:B------:R-:W-:Y:S01]  /*e0d0*/  IMAD.MOV.U32 R104, RZ, RZ, RZ ;  /* 0x000000ffff687224 */ /* 0x000fe200078e00ff */
[C---:B------:R-:W-:Y:S01]  /*e0e0*/  ISETP.GE.U32.AND P3, PT, R61.reuse, R90, PT ;  /* 0x0000005a3d00720c */ /* 0x040fe20003f66070 */
[----:B------:R-:W-:Y:S01]  /*e0f0*/  VIADD R55, R61, 0x1 ;  /* 0x000000013d377836 */ /* 0x000fe20000000000 */
[----:B------:R-:W-:-:S04]  /*e100*/  MOV R34, 0x3f000000 ;  /* 0x3f00000000227802 */ /* 0x000fc80000000f00 */
[----:B0-----:R-:W0:Y:S07]  /*e110*/  MUFU.RCP R6, R6 ;  /* 0x0000000600067308 */ /* 0x001e2e0000001000 */
[----:B------:R-:W-:-:S04]  /*e120*/  @P3 IADD3 R55, PT, PT, R61, RZ, RZ ;  /* 0x000000ff3d373210 */ /* 0x000fc80007ffe0ff */
[-C--:B------:R-:W-:Y:S01]  /*e130*/  ISETP.GE.U32.AND P3, PT, R55, R90.reuse, PT ;  /* 0x0000005a3700720c */ /* 0x080fe20003f66070 */
[----:B------:R-:W-:Y:S02]  /*e140*/  IMAD.MOV.U32 R61, RZ, RZ, R55 ;  /* 0x000000ffff3d7224 */ /* 0x000fe400078e0037 */
[----:B0-----:R-:W-:Y:S01]  /*e150*/  VIADD R105, R6, 0xffffffe ;  /* 0x0ffffffe06697836 */ /* 0x001fe20000000000 */
[----:B------:R-:W-:-:S05]  /*e160*/  LOP3.LUT R6, RZ, R90, RZ, 0x33, !PT ;  /* 0x0000005aff067212 */ /* 0x000fca00078e33ff */
[----:B------:R-:W0:Y:S02]  /*e170*/  F2I.FTZ.U32.TRUNC.NTZ R105, R105 ;  /* 0x0000006900697305 */ /* 0x000e24000021f000 */
[----:B0-----:R-:W-:-:S05]  /*e180*/  IADD3 R9, PT, PT, RZ, -R105, RZ ;  /* 0x80000069ff097210 */ /* 0x001fca0007ffe0ff */
[----:B------:R-:W-:-:S04]  /*e190*/  IMAD R9, R9, R90, RZ ;  /* 0x0000005a09097224 */ /* 0x000fc800078e02ff */
[----:B------:R-:W-:-:S04]  /*e1a0*/  IMAD.HI.U32 R104, R105, R9, R104 ;  /* 0x0000000969687227 */ /* 0x000fc800078e0068 */
[----:B------:R-:W-:-:S04]  /*e1b0*/  VIADD R9, R62, 0x1 ;  /* 0x000000013e097836 */ /* 0x000fc80000000000 */
[----:B------:R-:W-:-:S05]  /*e1c0*/  IMAD.HI.U32 R33, R104, R9, RZ ;  /* 0x0000000968217227 */ /* 0x000fca00078e00ff */
[----:B------:R-:W-:-:S05]  /*e1d0*/  IADD3 R33, PT, PT, -R33, RZ, RZ ;  /* 0x000000ff21217210 */ /* 0x000fca0007ffe1ff */
[----:B------:R-:W-:Y:S01]  /*e1e0*/  IMAD R39, R90, R33, R9 ;  /* 0x000000215a277224 */ /* 0x000fe200078e0209 */
[----:B------:R-:W-:Y:S01]  /*e1f0*/  LEA R9, R62, UR11, 0x2 ;  /* 0x0000000b3e097c11 */ /* 0x000fe2000f8e10ff */
[----:B------:R-:W-:-:S03]  /*e200*/  IMAD.MOV.U32 R33, RZ, RZ, 0x3f000000 ;  /* 0x3f000000ff217424 */ /* 0x000fc600078e00ff */
[----:B------:R-:W-:Y:S01]  /*e210*/  ISETP.GE.U32.AND P1, PT, R39, R90, PT ;  /* 0x0000005a2700720c */ /* 0x000fe20003f26070 */
[----:B------:R0:W-:-:S12]  /*e220*/  STL [R9], R32 ;  /* 0x0000002009007387 */ /* 0x0001d80000100800 */
[----:B------:R-:W-:Y:S01]  /*e230*/  @P1 IMAD.IADD R39, R39, 0x1, -R90 ;  /* 0x0000000127271824 */ /* 0x000fe200078e0a5a */
[----:B------:R-:W-:-:S04]  /*e240*/  ISETP.NE.U32.AND P1, PT, R90, RZ, PT ;  /* 0x000000ff5a00720c */ /* 0x000fc80003f25070 */
[----:B------:R-:W-:-:S13]  /*e250*/  ISETP.GE.U32.AND P2, PT, R39, R90, PT ;  /* 0x0000005a2700720c */ /* 0x000fda0003f46070 */
[----:B------:R-:W-:-:S05]  /*e260*/  @P2 IMAD.IADD R39, R39, 0x1, -R90 ;  /* 0x0000000127272824 */ /* 0x000fca00078e0a5a */
[----:B------:R-:W-:Y:S01]  /*e270*/  SEL R62, R6, R39, !P1 ;  /* 0x00000027063e7207 */ /* 0x000fe20004800000 */
[----:B0-----:R-:W-:Y:S06]  /*e280*/  @!P3 BRA `(.L_x_188) ;  /* 0x0000007000e4b947 */ /* 0x001fec0003800000 */
[----:B------:R-:W-:Y:S01]  /*e290*/  ISETP.NE.AND P2, PT, R61, RZ, PT ;  /* 0x000000ff3d00720c */ /* 0x000fe20003f45270 */
[----:B------:R-:W-:Y:S01]  /*e2a0*/  BSSY.RECONVERGENT B0, `(.L_x_189) ;  /* 0x000037b000007945 */ /* 0x000fe20003800200 */
[----:B------:R-:W-:Y:S01]  /*e2b0*/  IMAD.MOV.U32 R9, RZ, RZ, RZ ;  /* 0x000000ffff097224 */ /* 0x000fe200078e00ff */
[----:B------:R-:W-:-:S10]  /*e2c0*/  MOV R42, RZ ;  /* 0x000000ff002a7202 */ /* 0x000fd40000000f00 */
[----:B------:R-:W-:Y:S05]  /*e2d0*/  @!P2 BRA `(.L_x_190) ;  /* 0x0000003400dca947 */ /* 0x000fea0003800000 */
[----:B------:R-:W-:Y:S01]  /*e2e0*/  ISETP.GE.U32.AND P2, PT, R61, 0x10, PT ;  /* 0x000000103d00780c */ /* 0x000fe20003f46070 */
[----:B------:R-:W-:Y:S01]  /*e2f0*/  BSSY.RECONVERGENT B1, `(.L_x_191) ;  /* 0x00000dc000017945 */ /* 0x000fe20003800200 */
[----:B------:R-:W-:Y:S02]  /*e300*/  IMAD.MOV.U32 R9, RZ, RZ, 0x7f7fffff ;  /* 0x7f7fffffff097424 */ /* 0x000fe400078e00ff */
[----:B------:R-:W-:-:S09]  /*e310*/  IMAD.MOV.U32 R33, RZ, RZ, RZ ;  /* 0x000000ffff217224 */ /* 0x000fd200078e00ff */
[----:B------:R-:W-:Y:S05]  /*e320*/  @!P2 BRA `(.L_x_192) ;  /* 0x0000000c0060a947 */ /* 0x000fea0003800000 */
[----:B------:R-:W-:Y:S01]  /*e330*/  BSSY.RECONVERGENT B4, `(.L_x_192) ;  /* 0x00000d7000047945 */ /* 0x000fe20003800200 */
[----:B------:R-:W-:Y:S01]  /*e340*/  MOV R9, 0x7f7fffff ;  /* 0x7f7fffff00097802 */ /* 0x000fe20000000f00 */
[----:B------:R-:W-:Y:S01]  /*e350*/  IMAD.MOV.U32 R34, RZ, RZ, RZ ;  /* 0x000000ffff227224 */ /* 0x000fe200078e00ff */
[----:B------:R-:W-:-:S07]  /*e360*/  LOP3.LUT R33, R61, 0xfffffff0, RZ, 0xc0, !PT ;  /* 0xfffffff03d217812 */ /* 0x000fce00078ec0ff */
.L_x_193:
[----:B------:R-:W-:-:S04]  /*e370*/  IMAD.IADD R39, R62, 0x1, R34 ;  /* 0x000000013e277824 */ /* 0x000fc800078e0222 */
[C---:B------:R-:W-:Y:S01]  /*e380*/  VIADD R123, R39.reuse, 0x2 ;  /* 0x00000002277b7836 */ /* 0x040fe20000000000 */
[C---:B------:R-:W-:Y:S01]  /*e390*/  IADD3 R125, PT, PT, R39.reuse, 0x1, RZ ;  /* 0x00000001277d7810 */ /* 0x040fe20007ffe0ff */
[C---:B------:R-:W-:Y:S01]  /*e3a0*/  VIADD R119, R39.reuse, 0x4 ;  /* 0x0000000427777836 */ /* 0x040fe20000000000 */
[C---:B------:R-:W-:Y:S01]  /*e3b0*/  IADD3 R111, PT, PT, R39.reuse, 0x8, RZ ;  /* 0x00000008276f7810 */ /* 0x040fe20007ffe0ff */
[C---:B------:R-:W-:Y:S01]  /*e3c0*/  VIADD R115, R39.reuse, 0x6 ;  /* 0x0000000627737836 */ /* 0x040fe20000000000 */
[C---:B------:R-:W-:Y:S01]  /*e3d0*/  IADD3 R105, PT, PT, R39.reuse, 0xa, RZ ;  /* 0x0000000a27697810 */ /* 0x040fe20007ffe0ff */
[----:B------:R-:W-:Y:S01]  /*e3e0*/  IMAD.HI.U32 R42, R104, R125, RZ ;  /* 0x0000007d682a7227 */ /* 0x000fe200078e00ff */
[C---:B------:R-:W-:Y:S02]  /*e3f0*/  IADD3 R107, PT, PT, R39.reuse, 0xb, RZ ;  /* 0x0000000b276b7810 */ /* 0x040fe40007ffe0ff */
[C---:B------:R-:W-:Y:S01]  /*e400*/  IADD3 R103, PT, PT, R39.reuse, 0xc, RZ ;  /* 0x0000000c27677810 */ /* 0x040fe20007ffe0ff */
[C---:B------:R-:W-:Y:S01]  /*e410*/  VIADD R113, R39.reuse, 0x7 ;  /* 0x0000000727717836 */ /* 0x040fe20000000000 */
[----:B------:R-:W-:Y:S01]  /*e420*/  IADD3 R55, PT, PT, -R42, RZ, RZ ;  /* 0x000000ff2a377210 */ /* 0x000fe20007ffe1ff */
[----:B------:R-:W-:Y:S01]  /*e430*/  IMAD.HI.U32 R42, R104, R123, RZ ;  /* 0x0000007b682a7227 */ /* 0x000fe200078e00ff */
[----:B------:R-:W-:-:S03]  /*e440*/  IADD3 R101, PT, PT, R39, 0xe, RZ ;  /* 0x0000000e27657810 */ /* 0x000fc60007ffe0ff */
[----:B------:R-:W-:Y:S01]  /*e450*/  IMAD R125, R90, R55, R125 ;  /* 0x000000375a7d7224 */ /* 0x000fe200078e027d */
[----:B------:R-:W-:Y:S01]  /*e460*/  IADD3 R55, PT, PT, -R42, RZ, RZ ;  /* 0x000000ff2a377210 */ /* 0x000fe20007ffe1ff */
[----:B------:R-:W-:-:S03]  /*e470*/  IMAD.HI.U32 R42, R104, R119, RZ ;  /* 0x00000077682a7227 */ /* 0x000fc600078e00ff */
[----:B------:R-:W-:Y:S01]  /*e480*/  ISETP.GE.U32.AND P5, PT, R125, R90, PT ;  /* 0x0000005a7d00720c */ /* 0x000fe20003fa6070 */
[----:B------:R-:W-:Y:S01]  /*e490*/  IMAD R123, R90, R55, R123 ;  /* 0x000000375a7b7224 */ /* 0x000fe200078e027b */
[----:B------:R-:W-:Y:S01]  /*e4a0*/  IADD3 R55, PT, PT, -R42, RZ, RZ ;  /* 0x000000ff2a377210 */ /* 0x000fe20007ffe1ff */
[----:B------:R-:W-:-:S04]  /*e4b0*/  IMAD.HI.U32 R42, R104, R115, RZ ;  /* 0x00000073682a7227 */ /* 0x000fc800078e00ff */
[----:B------:R-:W-:Y:S02]  /*e4c0*/  IMAD R119, R90, R55, R119 ;  /* 0x000000375a777224 */ /* 0x000fe400078e0277 */
[----:B------:R-:W-:Y:S02]  /*e4d0*/  IMAD.MOV R55, RZ, RZ, -R42 ;  /* 0x000000ffff377224 */ /* 0x000fe400078e0a2a */
[----:B------:R-:W-:-:S04]  /*e4e0*/  IMAD.HI.U32 R42, R104, R113, RZ ;  /* 0x00000071682a7227 */ /* 0x000fc800078e00ff */
[----:B------:R-:W-:Y:S02]  /*e4f0*/  VIADD R109, R39, 0x9 ;  /* 0x00000009276d7836 */ /* 0x000fe40000000000 */
[----:B------:R-:W-:Y:S02]  /*e500*/  IMAD R115, R90, R55, R115 ;  /* 0x000000375a737224 */ /* 0x000fe400078e0273 */
[----:B------:R-:W-:Y:S02]  /*e510*/  IMAD.MOV R55, RZ, RZ, -R42 ;  /* 0x000000ffff377224 */ /* 0x000fe400078e0a2a */
[----:B------:R-:W-:-:S04]  /*e520*/  IMAD.HI.U32 R42, R104, R109, RZ ;  /* 0x0000006d682a7227 */ /* 0x000fc800078e00ff */
[----:B------:R-:W-:Y:S02]  /*e530*/  IMAD.MOV R42, RZ, RZ, -R42 ;  /* 0x000000ffff2a7224 */ /* 0x000fe400078e0a2a */
[----:B------:R-:W-:Y:S02]  /*e540*/  VIADD R121, R39, 0x3 ;  /* 0x0000000327797836 */ /* 0x000fe40000000000 */
[----:B------:R-:W-:Y:S02]  /*e550*/  IMAD R109, R90, R42, R109 ;  /* 0x0000002a5a6d7224 */ /* 0x000fe400078e026d */
[----:B------:R-:W-:-:S04]  /*e560*/  IMAD.HI.U32 R42, R104, R39, RZ ;  /* 0x00000027682a7227 */ /* 0x000fc800078e00ff */
[----:B------:R-:W-:Y:S01]  /*e570*/  IMAD.HI.U32 R48, R104, R121, RZ ;  /* 0x0000007968307227 */ /* 0x000fe200078e00ff */
[----:B------:R-:W-:-:S03]  /*e580*/  IADD3 R42, PT, PT, -R42, RZ, RZ ;  /* 0x000000ff2a2a7210 */ /* 0x000fc60007ffe1ff */
[----:B------:R-:W-:Y:S02]  /*e590*/  VIADD R117, R39, 0x5 ;  /* 0x0000000527757836 */ /* 0x000fe40000000000 */
[----:B------:R-:W-:Y:S02]  /*e5a0*/  IMAD.MOV R56, RZ, RZ, -R48 ;  /* 0x000000ffff387224 */ /* 0x000fe400078e0a30 */
[----:B------:R-:W-:-:S04]  /*e5b0*/  IMAD.HI.U32 R48, R104, R117, RZ ;  /* 0x0000007568307227 */ /* 0x000fc800078e00ff */
[----:B------:R-:W-:Y:S02]  /*e5c0*/  IMAD.MOV R48, RZ, RZ, -R48 ;  /* 0x000000ffff307224 */ /* 0x000fe400078e0a30 */
[C---:B------:R-:W-:Y:S02]  /*e5d0*/  IMAD R42, R90.reuse, R42, R39 ;  /* 0x0000002a5a2a7224 */ /* 0x040fe400078e0227 */
[----:B------:R-:W-:Y:S02]  /*e5e0*/  IMAD R117, R90, R48, R117 ;  /* 0x000000305a757224 */ /* 0x000fe400078e0275 */
[----:B------:R-:W-:Y:S01]  /*e5f0*/  IMAD.HI.U32 R48, R104, R111, RZ ;  /* 0x0000006f68307227 */ /* 0x000fe200078e00ff */
[----:B------:R-:W-:-:S03]  /*e600*/  ISETP.GE.U32.AND P3, PT, R42, R90, PT ;  /* 0x0000005a2a00720c */ /* 0x000fc60003f66070 */
[----:B------:R-:W-:Y:S02]  /*e610*/  IMAD R121, R90, R56, R121 ;  /* 0x000000385a797224 */ /* 0x000fe400078e0279 */
[----:B------:R-:W-:Y:S02]  /*e620*/  IMAD.MOV R56, RZ, RZ, -R48 ;  /* 0x000000ffff387224 */ /* 0x000fe400078e0a30 */
[----:B------:R-:W-:-:S04]  /*e630*/  IMAD.HI.U32 R48, R104, R105, RZ ;  /* 0x0000006968307227 */ /* 0x000fc800078e00ff */
[----:B------:R-:W-:Y:S02]  /*e640*/  IMAD R113, R90, R55, R113 ;  /* 0x000000375a717224 */ /* 0x000fe400078e0271 */
[----:B------:R-:W-:Y:S01]  /*e650*/  IMAD.MOV R55, RZ, RZ, -R48 ;  /* 0x000000ffff377224 */ /* 0x000fe200078e0a30 */
[-C--:B------:R-:W-:Y:S01]  /*e660*/  @P3 IADD3 R42, PT, PT, R42, -R90.reuse, RZ ;  /* 0x8000005a2a2a3210 */ /* 0x080fe20007ffe0ff */
[----:B------:R-:W-:Y:S01]  /*e670*/  IMAD.HI.U32 R48, R104, R107, RZ ;  /* 0x0000006b68307227 */ /* 0x000fe200078e00ff */
[-C--:B------:R-:W-:Y:S02]  /*e680*/  ISETP.GE.U32.AND P3, PT, R123, R90.reuse, PT ;  /* 0x0000005a7b00720c */ /* 0x080fe40003f66070 */
[----:B------:R-:W-:Y:S01]  /*e690*/  ISETP.GE.U32.AND P4, PT, R42, R90, PT ;  /* 0x0000005a2a00720c */ /* 0x000fe20003f86070 */
[----:B------:R-:W-:Y:S02]  /*e6a0*/  IMAD R111, R90, R56, R111 ;  /* 0x000000385a6f7224 */ /* 0x000fe400078e026f */
[----:B------:R-:W-:-:S02]  /*e6b0*/  IMAD.MOV R56, RZ, RZ, -R48 ;  /* 0x000000ffff387224 */ /* 0x000fc400078e0a30 */
[----:B------:R-:W-:Y:S02]  /*e6c0*/  IMAD R105, R90, R55, R105 ;  /* 0x000000375a697224 */ /* 0x000fe400078e0269 */
[----:B------:R-:W-:-:S04]  /*e6d0*/  IMAD.HI.U32 R48, R104, R103, RZ ;  /* 0x0000006768307227 */ /* 0x000fc800078e00ff */
[----:B------:R-:W-:Y:S01]  /*e6e0*/  VIADD R55, R39, 0xd ;  /* 0x0000000d27377836 */ /* 0x000fe20000000000 */
[----:B------:R-:W-:Y:S01]  /*e6f0*/  @P3 IADD3 R123, PT, PT, R123, -R90, RZ ;  /* 0x8000005a7b7b3210 */ /* 0x000fe20007ffe0ff */
[----:B------:R-:W-:Y:S01]  /*e700*/  IMAD R107, R90, R56, R107 ;  /* 0x000000385a6b7224 */ /* 0x000fe200078e026b */
[----:B------:R-:W-:Y:S01]  /*e710*/  ISETP.GE.U32.AND P3, PT, R119, R90, PT ;  /* 0x0000005a7700720c */ /* 0x000fe20003f66070 */
[----:B------:R-:W-:Y:S02]  /*e720*/  IMAD.MOV R56, RZ, RZ, -R48 ;  /* 0x000000ffff387224 */ /* 0x000fe400078e0a30 */
[----:B------:R-:W-:-:S04]  /*e730*/  IMAD.HI.U32 R48, R104, R55, RZ ;  /* 0x0000003768307227 */ /* 0x000fc800078e00ff */
[----:B------:R-:W-:Y:S01]  /*e740*/  @P5 IMAD.IADD R125, R125, 0x1, -R90 ;  /* 0x000000017d7d5824 */ /* 0x000fe200078e0a5a */
[-C--:B------:R-:W-:Y:S01]  /*e750*/  ISETP.GE.U32.AND P5, PT, R121, R90.reuse, PT ;  /* 0x0000005a7900720c */ /* 0x080fe20003fa6070 */
[----:B------:R-:W-:Y:S02]  /*e760*/  IMAD.MOV R48, RZ, RZ, -R48 ;  /* 0x000000ffff307224 */ /* 0x000fe400078e0a30 */
[----:B------:R-:W-:Y:S01]  /*e770*/  @P4 IMAD.IADD R42, R42, 0x1, -R90 ;  /* 0x000000012a2a4824 */ /* 0x000fe200078e0a5a */
[----:B------:R-:W-:Y:S01]  /*e780*/  ISETP.GE.U32.AND P6, PT, R125, R90, PT ;  /* 0x0000005a7d00720c */ /* 0x000fe20003fc6070 */
[----:B------:R-:W-:Y:S01]  /*e790*/  IMAD R55, R90, R48, R55 ;  /* 0x000000305a377224 */ /* 0x000fe200078e0237 */
[----:B------:R-:W-:Y:S01]  /*e7a0*/  ISETP.GE.U32.AND P4, PT, R123, R90, PT ;  /* 0x0000005a7b00720c */ /* 0x000fe20003f86070 */
[----:B------:R-:W-:Y:S01]  /*e7b0*/  IMAD.HI.U32 R48, R104, R101, RZ ;  /* 0x0000006568307227 */ /* 0x000fe200078e00ff */
[----:B------:R-:W-:-:S03]  /*e7c0*/  SEL R42, R6, R42, !P1 ;  /* 0x0000002a062a7207 */ /* 0x000fc60004800000 */
[----:B------:R-:W-:Y:S01]  /*e7d0*/  IMAD.MOV R48, RZ, RZ, -R48 ;  /* 0x000000ffff307224 */ /* 0x000fe200078e0a30 */
[----:B------:R-:W-:Y:S01]  /*e7e0*/  LEA R42, R42, UR11, 0x2 ;  /* 0x0000000b2a2a7c11 */ /* 0x000fe2000f8e10ff */
[----:B------:R-:W-:Y:S02]  /*e7f0*/  VIADD R39, R39, 0xf ;  /* 0x0000000f27277836 */ /* 0x000fe40000000000 */
[----:B------:R-:W-:Y:S01]  /*e800*/  @P5 IMAD.IADD R121, R121, 0x1, -R90 ;  /* 0x0000000179795824 */ /* 0x000fe200078e0a5a */
[----:B------:R-:W-:Y:S01]  /*e810*/  ISETP.GE.U32.AND P5, PT, R117, R90, PT ;  /* 0x0000005a7500720c */ /* 0x000fe20003fa6070 */
[----:B------:R-:W-:Y:S01]  /*e820*/  IMAD R101, R90, R48, R101 ;  /* 0x000000305a657224 */ /* 0x000fe200078e0265 */
[-C--:B------:R-:W-:Y:S01]  /*e830*/  @P6 IADD3 R125, PT, PT, R125, -R90.reuse, RZ ;  /* 0x8000005a7d7d6210 */ /* 0x080fe20007ffe0ff */
[----:B------:R-:W-:Y:S01]  /*e840*/  IMAD.HI.U32 R48, R104, R39, RZ ;  /* 0x0000002768307227 */ /* 0x000fe200078e00ff */
[----:B------:R-:W-:Y:S01]  /*e850*/  ISETP.GE.U32.AND P6, PT, R121, R90, PT ;  /* 0x0000005a7900720c */ /* 0x000fe20003fc6070 */
[----:B------:R-:W2:Y:S01]  /*e860*/  LDL R42, [R42] ;  /* 0x000000002a2a7983 */ /* 0x000ea20000100800 */
[----:B------:R-:W-:Y:S01]  /*e870*/  SEL R125, R6, R125, !P1 ;  /* 0x0000007d067d7207 */ /* 0x000fe20004800000 */
[----:B------:R-:W-:-:S02]  /*e880*/  IMAD.MOV R48, RZ, RZ, -R48 ;  /* 0x000000ffff307224 */ /* 0x000fc400078e0a30 */
[--C-:B------:R-:W-:Y:S01]  /*e890*/  @P3 IMAD.IADD R119, R119, 0x1, -R90.reuse ;  /* 0x0000000177773824 */ /* 0x100fe200078e0a5a */
[----:B------:R-:W-:Y:S01]  /*e8a0*/  ISETP.GE.U32.AND P3, PT, R115, R90, PT ;  /* 0x0000005a7300720c */ /* 0x000fe20003f66070 */
[C---:B------:R-:W-:Y:S01]  /*e8b0*/  IMAD R39, R90.reuse, R48, R39 ;  /* 0x000000305a277224 */ /* 0x040fe200078e0227 */
[----:B------:R-:W-:Y:S01]  /*e8c0*/  LEA R48, R125, UR11, 0x2 ;  /* 0x0000000b7d307c11 */ /* 0x000fe2000f8e10ff */
[--C-:B------:R-:W-:Y:S01]  /*e8d0*/  @P4 IMAD.IADD R123, R123, 0x1, -R90.reuse ;  /* 0x000000017b7b4824 */ /* 0x100fe200078e0a5a */
[----:B------:R-:W-:Y:S01]  /*e8e0*/  ISETP.GE.U32.AND P4, PT, R119, R90, PT ;  /* 0x0000005a7700720c */ /* 0x000fe20003f86070 */
[----:B------:R-:W-:Y:S01]  /*e8f0*/  IMAD R103, R90, R56, R103 ;  /* 0x000000385a677224 */ /* 0x000fe200078e0267 */
[----:B------:R-:W-:Y:S02]  /*e900*/  @P5 IADD3 R117, PT, PT, R117, -R90, RZ ;  /* 0x8000005a75755210 */ /* 0x000fe40007ffe0ff */
[----:B------:R-:W-:Y:S01]  /*e910*/  SEL R123, R6, R123, !P1 ;  /* 0x0000007b067b7207 */ /* 0x000fe20004800000 */
[----:B------:R-:W3:Y:S01]  /*e920*/  LDL R48, [R48] ;  /* 0x0000000030307983 */ /* 0x000ee20000100800 */
[----:B------:R-:W-:-:S02]  /*e930*/  @P6 IMAD.IADD R121, R121, 0x1, -R90 ;  /* 0x0000000179796824 */ /* 0x000fc400078e0a5a */
[----:B------:R-:W-:Y:S02]  /*e940*/  LEA R56, R123, UR11, 0x2 ;  /* 0x0000000b7b387c11 */ /* 0x000fe4000f8e10ff */
[-C--:B------:R-:W-:Y:S02]  /*e950*/  ISETP.GE.U32.AND P5, PT, R113, R90.reuse, PT ;  /* 0x0000005a7100720c */ /* 0x080fe40003fa6070 */
[-C--:B------:R-:W-:Y:S01]  /*e960*/  ISETP.GE.U32.AND P6, PT, R117, R90.reuse, PT ;  /* 0x0000005a7500720c */ /* 0x080fe20003fc6070 */
[----:B------:R-:W-:Y:S01]  /*e970*/  @P3 IMAD.IADD R115, R115, 0x1, -R90 ;  /* 0x0000000173733824 */ /* 0x000fe200078e0a5a */
[----:B------:R-:W-:Y:S01]  /*e980*/  SEL R121, R6, R121, !P1 ;  /* 0x0000007906797207 */ /* 0x000fe20004800000 */
[----:B------:R-:W4:Y:S01]  /*e990*/  LDL R56, [R56] ;  /* 0x0000000038387983 */ /* 0x000f220000100800 */
[----:B------:R-:W-:Y:S02]  /*e9a0*/  @P4 IADD3 R119, PT, PT, R119, -R90, RZ ;  /* 0x8000005a77774210 */ /* 0x000fe40007ffe0ff */
[----:B------:R-:W-:-:S02]  /*e9b0*/  LEA R106, R121, UR11, 0x2 ;  /* 0x0000000b796a7c11 */ /* 0x000fc4000f8e10ff */
[-C--:B------:R-:W-:Y:S02]  /*e9c0*/  ISETP.GE.U32.AND P3, PT, R111, R90.reuse, PT ;  /* 0x0000005a6f00720c */ /* 0x080fe40003f66070 */
[-C--:B------:R-:W-:Y:S02]  /*e9d0*/  ISETP.GE.U32.AND P4, PT, R115, R90.reuse, PT ;  /* 0x0000005a7300720c */ /* 0x080fe40003f86070 */
[----:B------:R-:W-:Y:S01]  /*e9e0*/  SEL R119, R6, R119, !P1 ;  /* 0x0000007706777207 */ /* 0x000fe20004800000 */
[----:B------:R-:W5:Y:S01]  /*e9f0*/  LDL R106, [R106] ;  /* 0x000000006a6a7983 */ /* 0x000f620000100800 */
[--C-:B------:R-:W-:Y:S02]  /*ea00*/  @P5 IMAD.IADD R113, R113, 0x1, -R90.reuse ;  /* 0x0000000171715824 */ /* 0x100fe400078e0a5a */
[----:B------:R-:W-:Y:S01]  /*ea10*/  @P6 IMAD.IADD R117, R117, 0x1, -R90 ;  /* 0x0000000175756824 */ /* 0x000fe200078e0a5a */
[----:B------:R-:W-:Y:S02]  /*ea20*/  LEA R108, R119, UR11, 0x2 ;  /* 0x0000000b776c7c11 */ /* 0x000fe4000f8e10ff */
[----:B------:R-:W-:-:S02]  /*ea30*/  ISETP.GE.U32.AND P6, PT, R109, R90, PT ;  /* 0x0000005a6d00720c */ /* 0x000fc40003fc6070 */
[-C--:B------:R-:W-:Y:S02]  /*ea40*/  ISETP.GE.U32.AND P5, PT, R113, R90.reuse, PT ;  /* 0x0000005a7100720c */ /* 0x080fe40003fa6070 */
[----:B------:R-:W-:Y:S01]  /*ea50*/  SEL R117, R6, R117, !P1 ;  /* 0x0000007506757207 */ /* 0x000fe20004800000 */
[----:B------:R-:W5:Y:S01]  /*ea60*/  LDL R108, [R108] ;  /* 0x000000006c6c7983 */ /* 0x000f620000100800 */
[-C--:B------:R-:W-:Y:S01]  /*ea70*/  @P3 IADD3 R111, PT, PT, R111, -R90.reuse, RZ ;  /* 0x8000005a6f6f3210 */ /* 0x080fe20007ffe0ff */
[----:B------:R-:W-:Y:S01]  /*ea80*/  @P4 IMAD.IADD R115, R115, 0x1, -R90 ;  /* 0x0000000173734824 */ /* 0x000fe200078e0a5a */
[----:B------:R-:W-:Y:S02]  /*ea90*/  LEA R110, R117, UR11, 0x2 ;  /* 0x0000000b756e7c11 */ /* 0x000fe4000f8e10ff */
[-C--:B------:R-:W-:Y:S02]  /*eaa0*/  ISETP.GE.U32.AND P4, PT, R105, R90.reuse, PT ;  /* 0x0000005a6900720c */ /* 0x080fe40003f86070 */
[----:B------:R-:W-:-:S02]  /*eab0*/  ISETP.GE.U32.AND P3, PT, R111, R90, PT ;  /* 0x0000005a6f00720c */ /* 0x000fc40003f66070 */
[C---:B------:R-:W-:Y:S01]  /*eac0*/  SEL R115, R6.reuse, R115, !P1 ;  /* 0x0000007306737207 */ /* 0x040fe20004800000 */
[----:B------:R-:W5:Y:S01]  /*ead0*/  LDL R110, [R110] ;  /* 0x000000006e6e7983 */ /* 0x000f620000100800 */
[--C-:B------:R-:W-:Y:S01]  /*eae0*/  @P6 IMAD.IADD R109, R109, 0x1, -R90.reuse ;  /* 0x000000016d6d6824 */ /* 0x100fe200078e0a5a */
[-C--:B------:R-:W-:Y:S02]  /*eaf0*/  @P5 IADD3 R113, PT, PT, R113, -R90.reuse, RZ ;  /* 0x8000005a71715210 */ /* 0x080fe40007ffe0ff */
[----:B------:R-:W-:Y:S02]  /*eb00*/  LEA R112, R115, UR11, 0x2 ;  /* 0x0000000b73707c11 */ /* 0x000fe4000f8e10ff */
[-C--:B------:R-:W-:Y:S02]  /*eb10*/  ISETP.GE.U32.AND P6, PT, R107, R90.reuse, PT ;  /* 0x0000005a6b00720c */ /* 0x080fe40003fc6070 */
[-C--:B------:R-:W-:Y:S01]  /*eb20*/  ISETP.GE.U32.AND P5, PT, R109, R90.reuse, PT ;  /* 0x0000005a6d00720c */ /* 0x080fe20003fa6070 */
[--C-:B------:R-:W-:Y:S01]  /*eb30*/  @P4 IMAD.IADD R105, R105, 0x1, -R90.reuse ;  /* 0x0000000169694824 */ /* 0x100fe200078e0a5a */
[----:B------:R-:W-:Y:S01]  /*eb40*/  SEL R113, R6, R113, !P1 ;  /* 0x0000007106717207 */ /* 0x000fe20004800000 */
[----:B------:R-:W5:Y:S01]  /*eb50*/  LDL R112, [R112] ;  /* 0x0000000070707983 */ /* 0x000f620000100800 */
[----:B------:R-:W-:Y:S01]  /*eb60*/  @P3 IMAD.IADD R111, R111, 0x1, -R90 ;  /* 0x000000016f6f3824 */ /* 0x000fe200078e0a5a */
[----:B------:R-:W-:-:S02]  /*eb70*/  ISETP.GE.U32.AND P4, PT, R103, R90, PT ;  /* 0x0000005a6700720c */ /* 0x000fc40003f86070 */
[----:B------:R-:W-:Y:S02]  /*eb80*/  LEA R113, R113, UR11, 0x2 ;  /* 0x0000000b71717c11 */ /* 0x000fe4000f8e10ff */
[-C--:B------:R-:W-:Y:S02]  /*eb90*/  ISETP.GE.U32.AND P3, PT, R105, R90.reuse, PT ;  /* 0x0000005a6900720c */ /* 0x080fe40003f66070 */
[----:B------:R-:W-:Y:S02]  /*eba0*/  SEL R114, R6, R111, !P1 ;  /* 0x0000006f06727207 */ /* 0x000fe40004800000 */
[----:B------:R0:W5:Y:S01]  /*ebb0*/  LDL R111, [R113] ;  /* 0x00000000716f7983 */ /* 0x0001620000100800 */
[-C--:B------:R-:W-:Y:S01]  /*ebc0*/  @P6 IADD3 R107, PT, PT, R107, -R90.reuse, RZ ;  /* 0x8000005a6b6b6210 */ /* 0x080fe20007ffe0ff */
[----:B------:R-:W-:Y:S01]  /*ebd0*/  @P5 IMAD.IADD R109, R109, 0x1, -R90 ;  /* 0x000000016d6d5824 */ /* 0x000fe200078e0a5a */
[----:B------:R-:W-:Y:S02]  /*ebe0*/  LEA R114, R114, UR11, 0x2 ;  /* 0x0000000b72727c11 */ /* 0x000fe4000f8e10ff */
[----:B------:R-:W-:-:S02]  /*ebf0*/  ISETP.GE.U32.AND P6, PT, R55, R90, PT ;  /* 0x0000005a3700720c */ /* 0x000fc40003fc6070 */
[-C--:B------:R-:W-:Y:S01]  /*ec00*/  ISETP.GE.U32.AND P5, PT, R107, R90.reuse, PT ;  /* 0x0000005a6b00720c */ /* 0x080fe20003fa6070 */
[--C-:B------:R-:W-:Y:S01]  /*ec10*/  @P4 IMAD.IADD R103, R103, 0x1, -R90.reuse ;  /* 0x0000000167674824 */ /* 0x100fe200078e0a5a */
[C---:B------:R-:W-:Y:S02]  /*ec20*/  SEL R115, R6.reuse, R109, !P1 ;  /* 0x0000006d06737207 */ /* 0x040fe40004800000 */
[----:B------:R1:W5:Y:S01]  /*ec30*/  LDL R109, [R114] ;  /* 0x00000000726d7983 */ /* 0x0003620000100800 */
[-C--:B------:R-:W-:Y:S02]  /*ec40*/  @P3 IADD3 R105, PT, PT, R105, -R90.reuse, RZ ;  /* 0x8000005a69693210 */ /* 0x080fe40007ffe0ff */
[----:B------:R-:W-:Y:S02]  /*ec50*/  LEA R115, R115, UR11, 0x2 ;  /* 0x0000000b73737c11 */ /* 0x000fe4000f8e10ff */
[-C--:B------:R-:W-:Y:S02]  /*ec60*/  ISETP.GE.U32.AND P4, PT, R101, R90.reuse, PT ;  /* 0x0000005a6500720c */ /* 0x080fe40003f86070 */
[----:B------:R-:W-:Y:S01]  /*ec70*/  ISETP.GE.U32.AND P3, PT, R103, R90, PT ;  /* 0x0000005a6700720c */ /* 0x000fe20003f66070 */
[----:B------:R-:W-:Y:S01]  /*ec80*/  @P6 IMAD.IADD R55, R55, 0x1, -R90 ;  /* 0x0000000137376824 */ /* 0x000fe200078e0a5a */
[----:B0-----:R-:W-:-:S02]  /*ec90*/  SEL R113, R6, R105, !P1 ;  /* 0x0000006906717207 */ /* 0x001fc40004800000 */
[----:B------:R0:W5:Y:S01]  /*eca0*/  LDL R105, [R115] ;  /* 0x0000000073697983 */ /* 0x0001620000100800 */
[--C-:B------:R-:W-:Y:S01]  /*ecb0*/  @P5 IMAD.IADD R107, R107, 0x1, -R90.reuse ;  /* 0x000000016b6b5824 */ /* 0x100fe200078e0a5a */
[-C--:B------:R-:W-:Y:S02]  /*ecc0*/  ISETP.GE.U32.AND P6, PT, R39, R90.reuse, PT ;  /* 0x0000005a2700720c */ /* 0x080fe40003fc6070 */
[----:B------:R-:W-:Y:S02]  /*ecd0*/  LEA R113, R113, UR11, 0x2 ;  /* 0x0000000b71717c11 */ /* 0x000fe4000f8e10ff */
[-C--:B------:R-:W-:Y:S02]  /*ece0*/  ISETP.GE.U32.AND P5, PT, R55, R90.reuse, PT ;  /* 0x0000005a3700720c */ /* 0x080fe40003fa6070 */
[----:B-1----:R-:W-:Y:S02]  /*ecf0*/  SEL R114, R6, R107, !P1 ;  /* 0x0000006b06727207 */ /* 0x002fe40004800000 */
[----:B------:R1:W5:Y:S01]  /*ed00*/  LDL R107, [R113] ;  /* 0x00000000716b7983 */ /* 0x0003620000100800 */
[----:B------:R-:W-:Y:S01]  /*ed10*/  @P4 IADD3 R101, PT, PT, R101, -R90, RZ ;  /* 0x8000005a65654210 */ /* 0x000fe20007ffe0ff */
[----:B------:R-:W-:Y:S01]  /*ed20*/  @P3 IMAD.IADD R103, R103, 0x1, -R90 ;  /* 0x0000000167673824 */ /* 0x000fe200078e0a5a */
[----:B------:R-:W-:-:S02]  /*ed30*/  LEA R114, R114, UR11, 0x2 ;  /* 0x0000000b72727c11 */ /* 0x000fc4000f8e10ff */
[-C--:B------:R-:W-:Y:S01]  /*ed40*/  ISETP.GE.U32.AND P3, PT, R101, R90.reuse, PT ;  /* 0x0000005a6500720c */ /* 0x080fe20003f66070 */
[----:B------:R-:W-:Y:S01]  /*ed50*/  @P6 IMAD.IADD R39, R39, 0x1, -R90 ;  /* 0x0000000127276824 */ /* 0x000fe200078e0a5a */
[C---:B0-----:R-:W-:Y:S02]  /*ed60*/  SEL R115, R6.reuse, R103, !P1 ;  /* 0x0000006706737207 */ /* 0x041fe40004800000 */
[----:B------:R-:W5:Y:S01]  /*ed70*/  LDL R103, [R114] ;  /* 0x0000000072677983 */ /* 0x000f620000100800 */
[-C--:B------:R-:W-:Y:S02]  /*ed80*/  @P5 IADD3 R55, PT, PT, R55, -R90.reuse, RZ ;  /* 0x8000005a37375210 */ /* 0x080fe40007ffe0ff */
[----:B------:R-:W-:Y:S02]  /*ed90*/  LEA R115, R115, UR11, 0x2 ;  /* 0x0000000b73737c11 */ /* 0x000fe4000f8e10ff */
[----:B------:R-:W-:Y:S02]  /*eda0*/  ISETP.GE.U32.AND P4, PT, R39, R90, PT ;  /* 0x0000005a2700720c */ /* 0x000fe40003f86070 */
[----:B-1----:R-:W-:-:S02]  /*edb0*/  SEL R113, R6, R55, !P1 ;  /* 0x0000003706717207 */ /* 0x002fc40004800000 */
[----:B------:R-:W5:Y:S01]  /*edc0*/  LDL R55, [R115] ;  /* 0x0000000073377983 */ /* 0x000f620000100800 */
[----:B------:R-:W-:Y:S01]  /*edd0*/  @P3 IMAD.IADD R101, R101, 0x1, -R90 ;  /* 0x0000000165653824 */ /* 0x000fe200078e0a5a */
[----:B------:R-:W-:-:S04]  /*ede0*/  LEA R116, R113, UR11, 0x2 ;  /* 0x0000000b71747c11 */ /* 0x000fc8000f8e10ff */
[----:B------:R-:W-:Y:S02]  /*edf0*/  SEL R113, R6, R101, !P1 ;  /* 0x0000006506717207 */ /* 0x000fe40004800000 */
[----:B------:R-:W5:Y:S01]  /*ee00*/  LDL R101, [R116] ;  /* 0x0000000074657983 */ /* 0x000f620000100800 */
[----:B------:R-:W-:Y:S01]  /*ee10*/  @P4 IMAD.IADD R39, R39, 0x1, -R90 ;  /* 0x0000000127274824 */ /* 0x000fe200078e0a5a */
[----:B------:R-:W-:-:S04]  /*ee20*/  LEA R113, R113, UR11, 0x2 ;  /* 0x0000000b71717c11 */ /* 0x000fc8000f8e10ff */
[----:B------:R-:W-:Y:S02]  /*ee30*/  SEL R39, R6, R39, !P1 ;  /* 0x0000002706277207 */ /* 0x000fe40004800000 */
[----:B------:R-:W5:Y:S02]  /*ee40*/  LDL R113, [R113] ;  /* 0x0000000071717983 */ /* 0x000f640000100800 */
[----:B------:R-:W-:-:S06]  /*ee50*/  LEA R39, R39, UR11, 0x2 ;  /* 0x0000000b27277c11 */ /* 0x000fcc000f8e10ff */
[----:B------:R-:W5:Y:S01]  /*ee60*/  LDL R39, [R39] ;  /* 0x0000000027277983 */ /* 0x000f620000100800 */
[----:B------:R-:W-:-:S04]  /*ee70*/  IADD3 R34, PT, PT, R34, 0x10, RZ ;  /* 0x0000001022227810 */ /* 0x000fc80007ffe0ff */
[----:B------:R-:W-:Y:S02]  /*ee80*/  ISETP.NE.AND P4, PT, R34, R33, PT ;  /* 0x000000212200720c */ /* 0x000fe40003f85270 */
[----:B--2---:R-:W-:-:S04]  /*ee90*/  FSETP.GEU.AND P3, PT, R42, R9, PT ;  /* 0x000000092a00720b */ /* 0x004fc80003f6e000 */
[----:B------:R-:W-:-:S04]  /*eea0*/  FSEL R9, R42, R9, !P3 ;  /* 0x000000092a097208 */ /* 0x000fc80005800000 */
[----:B---3--:R-:W-:-:S04]  /*eeb0*/  FSETP.GEU.AND P3, PT, R48, R9, PT ;  /* 0x000000093000720b */ /* 0x008fc80003f6e000 */
[----:B------:R-:W-:-:S04]  /*eec0*/  FSEL R9, R48, R9, !P3 ;  /* 0x0000000930097208 */ /* 0x000fc80005800000 */
[----:B----4-:R-:W-:-:S04]  /*eed0*/  FSETP.GEU.AND P3, PT, R56, R9, PT ;  /* 0x000000093800720b */ /* 0x010fc80003f6e000 */
[----:B------:R-:W-:-:S04]  /*eee0*/  FSEL R9, R56, R9, !P3 ;  /* 0x0000000938097208 */ /* 0x000fc80005800000 */
[----:B-----5:R-:W-:-:S04]  /*eef0*/  FSETP.GEU.AND P3, PT, R106, R9, PT ;  /* 0x000000096a00720b */ /* 0x020fc80003f6e000 */
[----:B------:R-:W-:-:S04]  /*ef00*/  FSEL R9, R106, R9, !P3 ;  /* 0x000000096a097208 */ /* 0x000fc80005800000 */
[----:B------:R-:W-:-:S04]  /*ef10*/  FSETP.GEU.AND P3, PT, R108, R9, PT ;  /* 0x000000096c00720b */ /* 0x000fc80003f6e000 */
        /* <DEDUP_REMOVED lines=22> */
[----:B------:R-:W-:Y:S01]  /*f080*/  FSEL R9, R39, R112, !P3 ;  /* 0x0000007027097208 */ /* 0x000fe20005800000 */
[----:B------:R-:W-:Y:S08]  /*f090*/  @P4 BRA `(.L_x_193) ;  /* 0xfffffff000b44947 */ /* 0x000ff0000383ffff */
[----:B------:R-:W-:Y:S05]  /*f0a0*/  BSYNC.RECONVERGENT B4 ;  /* 0x0000000000047941 */ /* 0x000fea0003800200 */
.L_x_192:
[----:B------:R-:W-:Y:S05]  /*f0b0*/  BSYNC.RECONVERGENT B1 ;  /* 0x0000000000017941 */ /* 0x000fea0003800200 */
.L_x_191:
        /* <DEDUP_REMOVED lines=8> */
[----:B------:R-:W-:-:S04]  /*f140*/  IMAD.IADD R39, R62, 0x1, R33 ;  /* 0x000000013e277824 */ /* 0x000fc800078e0221 */
[----:B------:R-:W-:Y:S01]  /*f150*/  IMAD.HI.U32 R34, R104, R39, RZ ;  /* 0x0000002768227227 */ /* 0x000fe200078e00ff */
[C---:B------:R-:W-:Y:S02]  /*f160*/  IADD3 R105, PT, PT, R39.reuse, 0x3, RZ ;  /* 0x0000000327697810 */ /* 0x040fe40007ffe0ff */
[C---:B------:R-:W-:Y:S01]  /*f170*/  IADD3 R107, PT, PT, R39.reuse, 0x4, RZ ;  /* 0x00000004276b7810 */ /* 0x040fe20007ffe0ff */
[C---:B------:R-:W-:Y:S01]  /*f180*/  VIADD R101, R39.reuse, 0x1 ;  /* 0x0000000127657836 */ /* 0x040fe20000000000 */
[----:B------:R-:W-:Y:S01]  /*f190*/  IADD3 R55, PT, PT, -R34, RZ, RZ ;  /* 0x000000ff22377210 */ /* 0x000fe20007ffe1ff */
[----:B------:R-:W-:Y:S02]  /*f1a0*/  VIADD R103, R39, 0x2 ;  /* 0x0000000227677836 */ /* 0x000fe40000000000 */
[----:B------:R-:W-:-:S04]  /*f1b0*/  IMAD.HI.U32 R34, R104, R101, RZ ;  /* 0x0000006568227227 */ /* 0x000fc800078e00ff */
[C---:B------:R-:W-:Y:S02]  /*f1c0*/  IMAD R55, R90.reuse, R55, R39 ;  /* 0x000000375a377224 */ /* 0x040fe400078e0227 */
[----:B------:R-:W-:Y:S02]  /*f1d0*/  IMAD.MOV R34, RZ, RZ, -R34 ;  /* 0x000000ffff227224 */ /* 0x000fe400078e0a22 */
[----:B------:R-:W-:Y:S01]  /*f1e0*/  VIADD R109, R39, 0x5 ;  /* 0x00000005276d7836 */ /* 0x000fe20000000000 */
[----:B------:R-:W-:Y:S01]  /*f1f0*/  ISETP.GE.U32.AND P4, PT, R55, R90, PT ;  /* 0x0000005a3700720c */ /* 0x000fe20003f86070 */
[----:B------:R-:W-:Y:S02]  /*f200*/  IMAD R101, R90, R34, R101 ;  /* 0x000000225a657224 */ /* 0x000fe400078e0265 */
[----:B------:R-:W-:-:S03]  /*f210*/  IMAD.HI.U32 R34, R104, R103, RZ ;  /* 0x0000006768227227 */ /* 0x000fc600078e00ff */
[----:B------:R-:W-:Y:S01]  /*f220*/  ISETP.GE.U32.AND P5, PT, R101, R90, PT ;  /* 0x0000005a6500720c */ /* 0x000fe20003fa6070 */
[----:B------:R-:W-:Y:S02]  /*f230*/  IMAD.MOV R42, RZ, RZ, -R34 ;  /* 0x000000ffff2a7224 */ /* 0x000fe400078e0a22 */
[----:B------:R-:W-:-:S04]  /*f240*/  IMAD.HI.U32 R34, R104, R105, RZ ;  /* 0x0000006968227227 */ /* 0x000fc800078e00ff */
[----:B------:R-:W-:Y:S02]  /*f250*/  @P4 IMAD.IADD R55, R55, 0x1, -R90 ;  /* 0x0000000137374824 */ /* 0x000fe400078e0a5a */
[C---:B------:R-:W-:Y:S02]  /*f260*/  IMAD R103, R90.reuse, R42, R103 ;  /* 0x0000002a5a677224 */ /* 0x040fe400078e0267 */
[----:B------:R-:W-:Y:S01]  /*f270*/  IMAD.MOV R42, RZ, RZ, -R34 ;  /* 0x000000ffff2a7224 */ /* 0x000fe200078e0a22 */
[-C--:B------:R-:W-:Y:S01]  /*f280*/  ISETP.GE.U32.AND P4, PT, R55, R90.reuse, PT ;  /* 0x0000005a3700720c */ /* 0x080fe20003f86070 */
[----:B------:R-:W-:Y:S01]  /*f290*/  @P5 IMAD.IADD R101, R101, 0x1, -R90 ;  /* 0x0000000165655824 */ /* 0x000fe200078e0a5a */
[----:B------:R-:W-:Y:S01]  /*f2a0*/  ISETP.GE.U32.AND P5, PT, R103, R90, PT ;  /* 0x0000005a6700720c */ /* 0x000fe20003fa6070 */
[----:B------:R-:W-:Y:S02]  /*f2b0*/  IMAD R105, R90, R42, R105 ;  /* 0x0000002a5a697224 */ /* 0x000fe400078e0269 */
[----:B------:R-:W-:Y:S01]  /*f2c0*/  IMAD.HI.U32 R34, R104, R107, RZ ;  /* 0x0000006b68227227 */ /* 0x000fe200078e00ff */
[----:B------:R-:W-:-:S03]  /*f2d0*/  ISETP.GE.U32.AND P6, PT, R101, R90, PT ;  /* 0x0000005a6500720c */ /* 0x000fc60003fc6070 */
[C---:B------:R-:W-:Y:S01]  /*f2e0*/  VIADD R111, R39.reuse, 0x6 ;  /* 0x00000006276f7836 */ /* 0x040fe20000000000 */
[----:B------:R-:W-:Y:S01]  /*f2f0*/  IADD3 R34, PT, PT, -R34, RZ, RZ ;  /* 0x000000ff22227210 */ /* 0x000fe20007ffe1ff */
[----:B------:R-:W-:Y:S02]  /*f300*/  VIADD R39, R39, 0x7 ;  /* 0x0000000727277836 */ /* 0x000fe40000000000 */
[--C-:B------:R-:W-:Y:S01]  /*f310*/  @P4 IMAD.IADD R55, R55, 0x1, -R90.reuse ;  /* 0x0000000137374824 */ /* 0x100fe200078e0a5a */
[----:B------:R-:W-:Y:S01]  /*f320*/  ISETP.GE.U32.AND P4, PT, R105, R90, PT ;  /* 0x0000005a6900720c */ /* 0x000fe20003f86070 */
[----:B------:R-:W-:Y:S01]  /*f330*/  IMAD R107, R90, R34, R107 ;  /* 0x000000225a6b7224 */ /* 0x000fe200078e026b */
[-C--:B------:R-:W-:Y:S01]  /*f340*/  @P5 IADD3 R103, PT, PT, R103, -R90.reuse, RZ ;  /* 0x8000005a67675210 */ /* 0x080fe20007ffe0ff */
[----:B------:R-:W-:Y:S01]  /*f350*/  IMAD.HI.U32 R34, R104, R109, RZ ;  /* 0x0000006d68227227 */ /* 0x000fe200078e00ff */
[----:B------:R-:W-:Y:S02]  /*f360*/  SEL R55, R6, R55, !P1 ;  /* 0x0000003706377207 */ /* 0x000fe40004800000 */
[-C--:B------:R-:W-:Y:S01]  /*f370*/  ISETP.GE.U32.AND P5, PT, R107, R90.reuse, PT ;  /* 0x0000005a6b00720c */ /* 0x080fe20003fa6070 */
[----:B------:R-:W-:Y:S01]  /*f380*/  @P6 IMAD.IADD R101, R101, 0x1, -R90 ;  /* 0x0000000165656824 */ /* 0x000fe200078e0a5a */
[----:B------:R-:W-:-:S02]  /*f390*/  ISETP.GE.U32.AND P6, PT, R103, R90, PT ;  /* 0x0000005a6700720c */ /* 0x000fc40003fc6070 */
[----:B------:R-:W-:Y:S01]  /*f3a0*/  IADD3 R42, PT, PT, -R34, RZ, RZ ;  /* 0x000000ff222a7210 */ /* 0x000fe20007ffe1ff */
[----:B------:R-:W-:Y:S01]  /*f3b0*/  IMAD.HI.U32 R34, R104, R111, RZ ;  /* 0x0000006f68227227 */ /* 0x000fe200078e00ff */
[----:B------:R-:W-:-:S03]  /*f3c0*/  SEL R101, R6, R101, !P1 ;  /* 0x0000006506657207 */ /* 0x000fc60004800000 */
[--C-:B------:R-:W-:Y:S01]  /*f3d0*/  @P4 IMAD.IADD R105, R105, 0x1, -R90.reuse ;  /* 0x0000000169694824 */ /* 0x100fe200078e0a5a */
[----:B------:R-:W-:Y:S01]  /*f3e0*/  IADD3 R48, PT, PT, -R34, RZ, RZ ;  /* 0x000000ff22307210 */ /* 0x000fe20007ffe1ff */
[----:B------:R-:W-:Y:S01]  /*f3f0*/  IMAD R109, R90, R42, R109 ;  /* 0x0000002a5a6d7224 */ /* 0x000fe200078e026d */
[----:B------:R-:W-:Y:S01]  /*f400*/  LEA R34, R55, UR11, 0x2 ;  /* 0x0000000b37227c11 */ /* 0x000fe2000f8e10ff */
[--C-:B------:R-:W-:Y:S01]  /*f410*/  @P5 IMAD.IADD R107, R107, 0x1, -R90.reuse ;  /* 0x000000016b6b5824 */ /* 0x100fe200078e0a5a */
[-C--:B------:R-:W-:Y:S01]  /*f420*/  ISETP.GE.U32.AND P4, PT, R105, R90.reuse, PT ;  /* 0x0000005a6900720c */ /* 0x080fe20003f86070 */
[----:B------:R-:W-:Y:S01]  /*f430*/  @P6 IMAD.IADD R103, R103, 0x1, -R90 ;  /* 0x0000000167676824 */ /* 0x000fe200078e0a5a */
[-C--:B------:R-:W-:Y:S01]  /*f440*/  ISETP.GE.U32.AND P6, PT, R109, R90.reuse, PT ;  /* 0x0000005a6d00720c */ /* 0x080fe20003fc6070 */
[----:B------:R-:W-:Y:S01]  /*f450*/  IMAD.HI.U32 R42, R104, R39, RZ ;  /* 0x00000027682a7227 */ /* 0x000fe200078e00ff */
[----:B------:R-:W-:Y:S01]  /*f460*/  ISETP.GE.U32.AND P5, PT, R107, R90, PT ;  /* 0x0000005a6b00720c */ /* 0x000fe20003fa6070 */
[----:B------:R-:W2:Y:S02]  /*f470*/  LDL R34, [R34] ;  /* 0x0000000022227983 */ /* 0x000ea40000100800 */
[----:B------:R-:W-:Y:S01]  /*f480*/  IMAD R111, R90, R48, R111 ;  /* 0x000000305a6f7224 */ /* 0x000fe200078e026f */
[----:B------:R-:W-:-:S02]  /*f490*/  IADD3 R42, PT, PT, -R42, RZ, RZ ;  /* 0x000000ff2a2a7210 */ /* 0x000fc40007ffe1ff */
[----:B------:R-:W-:-:S03]  /*f4a0*/  LEA R101, R101, UR11, 0x2 ;  /* 0x0000000b65657c11 */ /* 0x000fc6000f8e10ff */
[--C-:B------:R-:W-:Y:S01]  /*f4b0*/  @P4 IMAD.IADD R105, R105, 0x1, -R90.reuse ;  /* 0x0000000169694824 */ /* 0x100fe200078e0a5a */
[----:B------:R-:W-:Y:S01]  /*f4c0*/  ISETP.GE.U32.AND P4, PT, R111, R90, PT ;  /* 0x0000005a6f00720c */ /* 0x000fe20003f86070 */
[----:B------:R-:W-:Y:S01]  /*f4d0*/  IMAD R39, R90, R42, R39 ;  /* 0x0000002a5a277224 */ /* 0x000fe200078e0227 */
[C---:B------:R-:W-:Y:S01]  /*f4e0*/  SEL R103, R6.reuse, R103, !P1 ;  /* 0x0000006706677207 */ /* 0x040fe20004800000 */
[----:B------:R-:W3:Y:S01]  /*f4f0*/  LDL R42, [R101] ;  /* 0x00000000652a7983 */ /* 0x000ee20000100800 */
[--C-:B------:R-:W-:Y:S02]  /*f500*/  @P6 IMAD.IADD R109, R109, 0x1, -R90.reuse ;  /* 0x000000016d6d6824 */ /* 0x100fe400078e0a5a */
[----:B------:R-:W-:Y:S02]  /*f510*/  LEA R103, R103, UR11, 0x2 ;  /* 0x0000000b67677c11 */ /* 0x000fe4000f8e10ff */
[-C--:B------:R-:W-:Y:S02]  /*f520*/  ISETP.GE.U32.AND P6, PT, R39, R90.reuse, PT ;  /* 0x0000005a2700720c */ /* 0x080fe40003fc6070 */
[-C--:B------:R-:W-:Y:S01]  /*f530*/  @P5 IADD3 R107, PT, PT, R107, -R90.reuse, RZ ;  /* 0x8000005a6b6b5210 */ /* 0x080fe20007ffe0ff */
[----:B------:R-:W4:Y:S01]  /*f540*/  LDL R48, [R103] ;  /* 0x0000000067307983 */ /* 0x000f220000100800 */
[----:B------:R-:W-:Y:S01]  /*f550*/  ISETP.GE.U32.AND P5, PT, R109, R90, PT ;  /* 0x0000005a6d00720c */ /* 0x000fe20003fa6070 */
[----:B------:R-:W-:Y:S01]  /*f560*/  @P4 IMAD.IADD R111, R111, 0x1, -R90 ;  /* 0x000000016f6f4824 */ /* 0x000fe200078e0a5a */
[----:B------:R-:W-:-:S04]  /*f570*/  SEL R105, R6, R105, !P1 ;  /* 0x0000006906697207 */ /* 0x000fc80004800000 */
[----:B------:R-:W-:Y:S02]  /*f580*/  LEA R105, R105, UR11, 0x2 ;  /* 0x0000000b69697c11 */ /* 0x000fe4000f8e10ff */
[-C--:B------:R-:W-:Y:S01]  /*f590*/  ISETP.GE.U32.AND P4, PT, R111, R90.reuse, PT ;  /* 0x0000005a6f00720c */ /* 0x080fe20003f86070 */
[----:B------:R-:W-:Y:S01]  /*f5a0*/  @P6 IMAD.IADD R39, R39, 0x1, -R90 ;  /* 0x0000000127276824 */ /* 0x000fe200078e0a5a */
[----:B------:R-:W-:Y:S01]  /*f5b0*/  SEL R107, R6, R107, !P1 ;  /* 0x0000006b066b7207 */ /* 0x000fe20004800000 */
[----:B------:R-:W5:Y:S02]  /*f5c0*/  LDL R56, [R105] ;  /* 0x0000000069387983 */ /* 0x000f640000100800 */
[-C--:B------:R-:W-:Y:S02]  /*f5d0*/  @P5 IADD3 R109, PT, PT, R109, -R90.reuse, RZ ;  /* 0x8000005a6d6d5210 */ /* 0x080fe40007ffe0ff */
[----:B------:R-:W-:Y:S02]  /*f5e0*/  LEA R107, R107, UR11, 0x2 ;  /* 0x0000000b6b6b7c11 */ /* 0x000fe4000f8e10ff */
[----:B------:R-:W-:-:S02]  /*f5f0*/  ISETP.GE.U32.AND P5, PT, R39, R90, PT ;  /* 0x0000005a2700720c */ /* 0x000fc40003fa6070 */
[----:B------:R-:W-:Y:S01]  /*f600*/  SEL R109, R6, R109, !P1 ;  /* 0x0000006d066d7207 */ /* 0x000fe20004800000 */
[----:B------:R-:W5:Y:S01]  /*f610*/  LDL R106, [R107] ;  /* 0x000000006b6a7983 */ /* 0x000f620000100800 */
[----:B------:R-:W-:Y:S02]  /*f620*/  @P4 IMAD.IADD R111, R111, 0x1, -R90 ;  /* 0x000000016f6f4824 */ /* 0x000fe400078e0a5a */
[----:B------:R-:W-:-:S03]  /*f630*/  LEA R109, R109, UR11, 0x2 ;  /* 0x0000000b6d6d7c11 */ /* 0x000fc6000f8e10ff */
[----:B------:R-:W-:Y:S02]  /*f640*/  SEL R111, R6, R111, !P1 ;  /* 0x0000006f066f7207 */ /* 0x000fe40004800000 */
[----:B------:R-:W5:Y:S02]  /*f650*/  LDL R108, [R109] ;  /* 0x000000006d6c7983 */ /* 0x000f640000100800 */
[----:B------:R-:W-:Y:S01]  /*f660*/  @P5 IMAD.IADD R39, R39, 0x1, -R90 ;  /* 0x0000000127275824 */ /* 0x000fe200078e0a5a */
[----:B------:R-:W-:-:S04]  /*f670*/  LEA R111, R111, UR11, 0x2 ;  /* 0x0000000b6f6f7c11 */ /* 0x000fc8000f8e10ff */
[----:B------:R-:W-:Y:S01]  /*f680*/  SEL R39, R6, R39, !P1 ;  /* 0x0000002706277207 */ /* 0x000fe20004800000 */
[----:B------:R-:W5:Y:S03]  /*f690*/  LDL R110, [R111] ;  /* 0x000000006f6e7983 */ /* 0x000f660000100800 */
[----:B------:R-:W-:-:S05]  /*f6a0*/  LEA R39, R39, UR11, 0x2 ;  /* 0x0000000b27277c11 */ /* 0x000fca000f8e10ff */
[----:B------:R-:W5:Y:S01]  /*f6b0*/  LDL R112, [R39] ;  /* 0x0000000027707983 */ /* 0x000f620000100800 */
[----:B------:R-:W-:Y:S02]  /*f6c0*/  IADD3 R33, PT, PT, R33, 0x8, RZ ;  /* 0x0000000821217810 */ /* 0x000fe40007ffe0ff */
        /* <DEDUP_REMOVED lines=15> */
[----:B------:R-:W-:-:S09]  /*f7c0*/  FSEL R9, R112, R9, !P4 ;  /* 0x0000000970097208 */ /* 0x000fd20006000000 */
.L_x_197:
[----:B------:R-:W-:Y:S05]  /*f7d0*/  BSYNC.RECONVERGENT B4 ;  /* 0x0000000000047941 */ /* 0x000fea0003800200 */
.L_x_196:
        /* <DEDUP_REMOVED lines=8> */
[----:B------:R-:W-:-:S03]  /*f860*/  IADD3 R101, PT, PT, R39, 0x1, RZ ;  /* 0x0000000127657810 */ /* 0x000fc60007ffe0ff */
[----:B------:R-:W-:Y:S02]  /*f870*/  IMAD.MOV R34, RZ, RZ, -R34 ;  /* 0x000000ffff227224 */ /* 0x000fe400078e0a22 */
[C---:B------:R-:W-:Y:S02]  /*f880*/  VIADD R103, R39.reuse, 0x2 ;  /* 0x0000000227677836 */ /* 0x040fe40000000000 */
[----:B------:R-:W-:Y:S01]  /*f890*/  IMAD R55, R90, R34, R39 ;  /* 0x000000225a377224 */ /* 0x000fe200078e0227 */
[----:B------:R-:W-:Y:S01]  /*f8a0*/  IADD3 R39, PT, PT, R39, 0x3, RZ ;  /* 0x0000000327277810 */ /* 0x000fe20007ffe0ff */
        /* <DEDUP_REMOVED lines=8> */
[----:B------:R-:W-:Y:S01]  /*f930*/  @P4 IMAD.IADD R55, R55, 0x1, -R90 ;  /* 0x0000000137374824 */ /* 0x000fe200078e0a5a */
[----:B------:R-:W-:Y:S01]  /*f940*/  IADD3 R34, PT, PT, -R34, RZ, RZ ;  /* 0x000000ff22227210 */ /* 0x000fe20007ffe1ff */
[----:B------:R-:W-:-:S03]  /*f950*/  IMAD R103, R90, R42, R103 ;  /* 0x0000002a5a677224 */ /* 0x000fc600078e0267 */
[----:B------:R-:W-:Y:S01]  /*f960*/  ISETP.GE.U32.AND P4, PT, R55, R90, PT ;  /* 0x0000005a3700720c */ /* 0x000fe20003f86070 */
[----:B------:R-:W-:Y:S01]  /*f970*/  IMAD R39, R90, R34, R39 ;  /* 0x000000225a277224 */ /* 0x000fe200078e0227 */
[----:B------:R-:W-:-:S03]  /*f980*/  ISETP.GE.U32.AND P6, PT, R103, R90, PT ;  /* 0x0000005a6700720c */ /* 0x000fc60003fc6070 */
[----:B------:R-:W-:Y:S01]  /*f990*/  @P5 IMAD.IADD R101, R101, 0x1, -R90 ;  /* 0x0000000165655824 */ /* 0x000fe200078e0a5a */
[----:B------:R-:W-:-:S07]  /*f9a0*/  ISETP.GE.U32.AND P5, PT, R39, R90, PT ;  /* 0x0000005a2700720c */ /* 0x000fce0003fa6070 */
[--C-:B------:R-:W-:Y:S01]  /*f9b0*/  @P4 IMAD.IADD R55, R55, 0x1, -R90.reuse ;  /* 0x0000000137374824 */ /* 0x100fe200078e0a5a */
[-C--:B------:R-:W-:Y:S02]  /*f9c0*/  ISETP.GE.U32.AND P4, PT, R101, R90.reuse, PT ;  /* 0x0000005a6500720c */ /* 0x080fe40003f86070 */
[-C--:B------:R-:W-:Y:S02]  /*f9d0*/  @P6 IADD3 R103, PT, PT, R103, -R90.reuse, RZ ;  /* 0x8000005a67676210 */ /* 0x080fe40007ffe0ff */
[----:B------:R-:W-:Y:S01]  /*f9e0*/  SEL R55, R6, R55, !P1 ;  /* 0x0000003706377207 */ /* 0x000fe20004800000 */
[----:B------:R-:W-:Y:S01]  /*f9f0*/  @P5 IMAD.IADD R39, R39, 0x1, -R90 ;  /* 0x0000000127275824 */ /* 0x000fe200078e0a5a */
[----:B------:R-:W-:Y:S02]  /*fa00*/  ISETP.GE.U32.AND P6, PT, R103, R90, PT ;  /* 0x0000005a6700720c */ /* 0x000fe40003fc6070 */
[----:B------:R-:W-:-:S05]  /*fa10*/  LEA R55, R55, UR11, 0x2 ;  /* 0x0000000b37377c11 */ /* 0x000fca000f8e10ff */
[----:B------:R-:W-:Y:S01]  /*fa20*/  @P4 IMAD.IADD R101, R101, 0x1, -R90 ;  /* 0x0000000165654824 */ /* 0x000fe200078e0a5a */
[-C--:B------:R-:W-:Y:S01]  /*fa30*/  ISETP.GE.U32.AND P4, PT, R39, R90.reuse, PT ;  /* 0x0000005a2700720c */ /* 0x080fe20003f86070 */
[----:B------:R-:W2:Y:S03]  /*fa40*/  LDL R34, [R55] ;  /* 0x0000000037227983 */ /* 0x000ea60000100800 */
[C---:B------:R-:W-:Y:S02]  /*fa50*/  SEL R101, R6.reuse, R101, !P1 ;  /* 0x0000006506657207 */ /* 0x040fe40004800000 */
[----:B------:R-:W-:Y:S02]  /*fa60*/  @P6 IADD3 R103, PT, PT, R103, -R90, RZ ;  /* 0x8000005a67676210 */ /* 0x000fe40007ffe0ff */
[----:B------:R-:W-:Y:S02]  /*fa70*/  LEA R101, R101, UR11, 0x2 ;  /* 0x0000000b65657c11 */ /* 0x000fe4000f8e10ff */
[----:B------:R-:W-:-:S03]  /*fa80*/  SEL R103, R6, R103, !P1 ;  /* 0x0000006706677207 */ /* 0x000fc60004800000 */
[----:B------:R-:W3:Y:S01]  /*fa90*/  LDL R42, [R101] ;  /* 0x00000000652a7983 */ /* 0x000ee20000100800 */
[----:B------:R-:W-:Y:S01]  /*faa0*/  @P4 IMAD.IADD R39, R39, 0x1, -R90 ;  /* 0x0000000127274824 */ /* 0x000fe200078e0a5a */
[----:B------:R-:W-:-:S04]  /*fab0*/  LEA R103, R103, UR11, 0x2 ;  /* 0x0000000b67677c11 */ /* 0x000fc8000f8e10ff */
[----:B------:R-:W-:Y:S01]  /*fac0*/  SEL R39, R6, R39, !P1 ;  /* 0x0000002706277207 */ /* 0x000fe20004800000 */
[----:B------:R-:W4:Y:S03]  /*fad0*/  LDL R48, [R103] ;  /* 0x0000000067307983 */ /* 0x000f260000100800 */
[----:B------:R-:W-:-:S05]  /*fae0*/  LEA R39, R39, UR11, 0x2 ;  /* 0x0000000b27277c11 */ /* 0x000fca000f8e10ff */
[----:B------:R-:W5:Y:S01]  /*faf0*/  LDL R56, [R39] ;  /* 0x0000000027387983 */ /* 0x000f620000100800 */
[----:B------:R-:W-:Y:S01]  /*fb00*/  VIADD R33, R33, 0x4 ;  /* 0x0000000421217836 */ /* 0x000fe20000000000 */
[----:B--2---:R-:W-:-:S04]  /*fb10*/  FSETP.GEU.AND P4, PT, R34, R9, PT ;  /* 0x000000092200720b */ /* 0x004fc80003f8e000 */
[----:B------:R-:W-:-:S04]  /*fb20*/  FSEL R9, R34, R9, !P4 ;  /* 0x0000000922097208 */ /* 0x000fc80006000000 */
[----:B---3--:R-:W-:-:S04]  /*fb30*/  FSETP.GEU.AND P4, PT, R42, R9, PT ;  /* 0x000000092a00720b */ /* 0x008fc80003f8e000 */
[----:B------:R-:W-:-:S04]  /*fb40*/  FSEL R9, R42, R9, !P4 ;  /* 0x000000092a097208 */ /* 0x000fc80006000000 */
[----:B----4-:R-:W-:-:S04]  /*fb50*/  FSETP.GEU.AND P4, PT, R48, R9, PT ;  /* 0x000000093000720b */ /* 0x010fc80003f8e000 */
[----:B------:R-:W-:-:S04]  /*fb60*/  FSEL R9, R48, R9, !P4 ;  /* 0x0000000930097208 */ /* 0x000fc80006000000 */
[----:B-----5:R-:W-:-:S04]  /*fb70*/  FSETP.GEU.AND P4, PT, R56, R9, PT ;  /* 0x000000093800720b */ /* 0x020fc80003f8e000 */
[----:B------:R-:W-:-:S09]  /*fb80*/  FSEL R9, R56, R9, !P4 ;  /* 0x0000000938097208 */ /* 0x000fd20006000000 */
.L_x_199:
[----:B------:R-:W-:Y:S05]  /*fb90*/  BSYNC.RECONVERGENT B4 ;  /* 0x0000000000047941 */ /* 0x000fea0003800200 */
.L_x_198:
        /* <DEDUP_REMOVED lines=10> */
[----:B------:R-:W-:-:S05]  /*fc40*/  LEA R33, R33, UR11, 0x2 ;  /* 0x0000000b21217c11 */ /* 0x000fca000f8e10ff */
[----:B------:R-:W2:Y:S01]  /*fc50*/  LDL R34, [R33] ;  /* 0x0000000021227983 */ /* 0x000ea20000100800 */
[----:B------:R-:W-:-:S04]  /*fc60*/  LOP3.LUT R39, R61, 0x3, RZ, 0xc0, !PT ;  /* 0x000000033d277812 */ /* 0x000fc800078ec0ff */
[----:B------:R-:W-:Y:S02]  /*fc70*/  ISETP.NE.AND P4, PT, R39, 0x1, PT ;  /* 0x000000012700780c */ /* 0x000fe40003f85270 */
[----:B--2---:R-:W-:-:S04]  /*fc80*/  FSETP.GEU.AND P3, PT, R34, R9, PT ;  /* 0x000000092200720b */ /* 0x004fc80003f6e000 */
[----:B------:R-:W-:-:S07]  /*fc90*/  FSEL R9, R34, R9, !P3 ;  /* 0x0000000922097208 */ /* 0x000fce0005800000 */
[----:B------:R-:W-:Y:S05]  /*fca0*/  @!P4 BRA `(.L_x_195) ;  /* 0x00000000007cc947 */ /* 0x000fea0003800000 */
[----:B------:R-:W-:Y:S01]  /*fcb0*/  ISETP.NE.AND P3, PT, R39, 0x2, PT ;  /* 0x000000022700780c */ /* 0x000fe20003f65270 */
[----:B------:R-:W-:Y:S01]  /*fcc0*/  VIADD R33, R55, 0x1 ;  /* 0x0000000137217836 */ /* 0x000fe20000000000 */
[----:B------:R-:W-:-:S03]  /*fcd0*/  PLOP3.LUT P4, PT, PT, PT, PT, 0x8, 0x80 ;  /* 0x000000000080781c */ /* 0x000fc60003f8e170 */
[----:B------:R-:W-:-:S05]  /*fce0*/  IMAD.HI.U32 R34, R104, R33, RZ ;  /* 0x0000002168227227 */ /* 0x000fca00078e00ff */
[----:B------:R-:W-:-:S03]  /*fcf0*/  IADD3 R34, PT, PT, -R34, RZ, RZ ;  /* 0x000000ff22227210 */ /* 0x000fc60007ffe1ff */
[----:B------:R-:W-:Y:S02]  /*fd00*/  @P3 VIADD R39, R55, 0x2 ;  /* 0x0000000237273836 */ /* 0x000fe40000000000 */
[----:B------:R-:W-:Y:S02]  /*fd10*/  IMAD R33, R90, R34, R33 ;  /* 0x000000225a217224 */ /* 0x000fe400078e0221 */
[----:B------:R-:W-:-:S03]  /*fd20*/  @P3 IMAD.HI.U32 R42, R104, R39, RZ ;  /* 0x00000027682a3227 */ /* 0x000fc600078e00ff */
[----:B------:R-:W-:Y:S01]  /*fd30*/  ISETP.GE.U32.AND P5, PT, R33, R90, PT ;  /* 0x0000005a2100720c */ /* 0x000fe20003fa6070 */
[----:B------:R-:W-:-:S04]  /*fd40*/  @P3 IMAD.MOV R42, RZ, RZ, -R42 ;  /* 0x000000ffff2a3224 */ /* 0x000fc800078e0a2a */
[----:B------:R-:W-:-:S05]  /*fd50*/  @P3 IMAD R39, R90, R42, R39 ;  /* 0x0000002a5a273224 */ /* 0x000fca00078e0227 */
[----:B------:R-:W-:-:S03]  /*fd60*/  @P3 ISETP.GE.U32.AND P6, PT, R39, R90, PT ;  /* 0x0000005a2700320c */ /* 0x000fc60003fc6070 */
[----:B------:R-:W-:Y:S01]  /*fd70*/  @P5 IMAD.IADD R33, R33, 0x1, -R90 ;  /* 0x0000000121215824 */ /* 0x000fe200078e0a5a */
[----:B------:R-:W-:Y:S02]  /*fd80*/  @P3 PLOP3.LUT P4, PT, P6, PT, PT, 0x80, 0x8 ;  /* 0x000000000008381c */ /* 0x000fe4000378f070 */
[----:B------:R-:W-:Y:S02]  /*fd90*/  PLOP3.LUT P6, PT, PT, PT, PT, 0x8, 0x80 ;  /* 0x000000000080781c */ /* 0x000fe40003fce170 */
[----:B------:R-:W-:-:S09]  /*fda0*/  ISETP.GE.U32.AND P5, PT, R33, R90, PT ;  /* 0x0000005a2100720c */ /* 0x000fd20003fa6070 */
[----:B------:R-:W-:-:S04]  /*fdb0*/  @P4 IADD3 R39, PT, PT, R39, -R90, RZ ;  /* 0x8000005a27274210 */ /* 0x000fc80007ffe0ff */
[----:B------:R-:W-:Y:S01]  /*fdc0*/  @P3 ISETP.GE.U32.AND P4, PT, R39, R90, PT ;  /* 0x0000005a2700320c */ /* 0x000fe20003f86070 */
[----:B------:R-:W-:-:S03]  /*fdd0*/  @P5 IMAD.IADD R33, R33, 0x1, -R90 ;  /* 0x0000000121215824 */ /* 0x000fc600078e0a5a */
[----:B------:R-:W-:Y:S02]  /*fde0*/  @P3 PLOP3.LUT P6, PT, P4, PT, PT, 0x80, 0x8 ;  /* 0x000000000008381c */ /* 0x000fe400027cf070 */
[----:B------:R-:W-:-:S04]  /*fdf0*/  SEL R33, R6, R33, !P1 ;  /* 0x0000002106217207 */ /* 0x000fc80004800000 */
[----:B------:R-:W-:-:S05]  /*fe00*/  LEA R33, R33, UR11, 0x2 ;  /* 0x0000000b21217c11 */ /* 0x000fca000f8e10ff */
[----:B------:R-:W2:Y:S02]  /*fe10*/  LDL R34, [R33] ;  /* 0x0000000021227983 */ /* 0x000ea40000100800 */
[----:B------:R-:W-:-:S05]  /*fe20*/  @P6 IMAD.IADD R39, R39, 0x1, -R90 ;  /* 0x0000000127276824 */ /* 0x000fca00078e0a5a */
[----:B------:R-:W-:-:S04]  /*fe30*/  @P3 SEL R39, R6, R39, !P1 ;  /* 0x0000002706273207 */ /* 0x000fc80004800000 */
[----:B------:R-:W-:-:S05]  /*fe40*/  @P3 LEA R39, R39, UR11, 0x2 ;  /* 0x0000000b27273c11 */ /* 0x000fca000f8e10ff */
[----:B------:R-:W3:Y:S01]  /*fe50*/  @P3 LDL R42, [R39] ;  /* 0x00000000272a3983 */ /* 0x000ee20000100800 */
[----:B--2---:R-:W-:-:S04]  /*fe60*/  FSETP.GEU.AND P4, PT, R34, R9, PT ;  /* 0x000000092200720b */ /* 0x004fc80003f8e000 */
[----:B------:R-:W-:-:S04]  /*fe70*/  FSEL R9, R34, R9, !P4 ;  /* 0x0000000922097208 */ /* 0x000fc80006000000 */
[----:B---3--:R-:W-:-:S04]  /*fe80*/  @P3 FSETP.GEU.AND P4, PT, R42, R9, PT ;  /* 0x000000092a00320b */ /* 0x008fc80003f8e000 */
[----:B------:R-:W-:-:S09]  /*fe90*/  @P3 FSEL R9, R42, R9, !P4 ;  /* 0x000000092a093208 */ /* 0x000fd20006000000 */
.L_x_195:
[----:B------:R-:W-:Y:S05]  /*fea0*/  BSYNC.RECONVERGENT B1 ;  /* 0x0000000000017941 */ /* 0x000fea0003800200 */
.L_x_194:
[----:B------:R-:W-:Y:S01]  /*feb0*/  BSSY.RECONVERGENT B1, `(.L_x_200) ;  /* 0x00000dc000017945 */ /* 0x000fe20003800200 */
[----:B------:R-:W-:Y:S01]  /*fec0*/  MOV R42, 0xff7fffff ;  /* 0xff7fffff002a7802 */ /* 0x000fe20000000f00 */
[----:B------:R-:W-:Y:S02]  /*fed0*/  IMAD.MOV.U32 R34, RZ, RZ, RZ ;  /* 0x000000ffff227224 */ /* 0x000fe400078e00ff */
[----:B------:R-:W-:Y:S05]  /*fee0*/  @!P2 BRA `(.L_x_201) ;  /* 0x0000000c0060a947 */ /* 0x000fea0003800000 */
[----:B------:R-:W-:Y:S01]  /*fef0*/  HFMA2 R55, -RZ, RZ, 0, 0 ;  /* 0x00000000ff377431 */ /* 0x000fe200000001ff */
[----:B------:R-:W-:Y:S01]  /*ff00*/  BSSY.RECONVERGENT B4, `(.L_x_201) ;  /* 0x00000d6000047945 */ /* 0x000fe20003800200 */
[----:B------:R-:W-:Y:S01]  /*ff10*/  IMAD.MOV.U32 R42, RZ, RZ, -0x800001 ;  /* 0xff7fffffff2a7424 */ /* 0x000fe200078e00ff */
[----:B------:R-:W-:-:S07]  /*ff20*/  LOP3.LUT R34, R61, 0xfffffff0, RZ, 0xc0, !PT ;  /* 0xfffffff03d227812 */ /* 0x000fce00078ec0ff */
.L_x_202:
        /* <DEDUP_REMOVED lines=9> */
[C---:B------:R-:W-:Y:S01]  /*ffc0*/  IADD3 R113, PT, PT, R101.reuse, 0x8, RZ ;  /* 0x0000000865717810 */ /* 0x040fe20007ffe0ff */
[----:B------:R-:W-:Y:S01]  /*ffd0*/  IMAD.HI.U32 R33, R104, R125, RZ ;  /* 0x0000007d68217227 */ /* 0x000fe200078e00ff */
[----:B------:R-:W-:-:S02]  /*ffe0*/  IADD3 R109, PT, PT, R101, 0xa, RZ ;  /* 0x0000000a656d7810 */ /* 0x000fc40007ffe0ff */
[----:B------:R-:W-:Y:S01]  /*fff0*/  IADD3 R105, PT, PT, R101, 0xc, RZ ;  /* 0x0000000c65697810 */ /* 0x000fe20007ffe0ff */
[----:B------:R-:W-:Y:S02]  /*10000*/  IMAD R103, R90, R39, R103 ;  /* 0x000000275a677224 */ /* 0x000fe400078e0267 */
[----:B------:R-:W-:Y:S02]  /*10010*/  IMAD.MOV R48, RZ, RZ, -R33 ;  /* 0x000000ffff307224 */ /* 0x000fe400078e0a21 */
[----:B------:R-:W-:Y:S01]  /*10020*/  IMAD.HI.U32 R33, R104, R123, RZ ;  /* 0x0000007b68217227 */ /* 0x000fe200078e00ff */
[----:B------:R-:W-:-:S03]  /*10030*/  ISETP.GE.U32.AND P3, PT, R103, R90, PT ;  /* 0x0000005a6700720c */ /* 0x000fc60003f66070 */
[----:B------:R-:W-:-:S04]  /*10040*/  IMAD.HI.U32 R39, R104, R121, RZ ;  /* 0x0000007968277227 */ /* 0x000fc800078e00ff */
[----:B------:R-:W-:Y:S02]  /*10050*/  VIADD R119, R101, 0x5 ;  /* 0x0000000565777836 */ /* 0x000fe40000000000 */
[----:B------:R-:W-:Y:S02]  /*10060*/  IMAD R125, R90, R48, R125 ;  /* 0x000000305a7d7224 */ /* 0x000fe400078e027d */
[----:B------:R-:W-:Y:S02]  /*10070*/  IMAD.MOV R48, RZ, RZ, -R33 ;  /* 0x000000ffff307224 */ /* 0x000fe400078e0a21 */
[----:B------:R-:W-:Y:S01]  /*10080*/  IMAD.MOV R56, RZ, RZ, -R39 ;  /* 0x000000ffff387224 */ /* 0x000fe200078e0a27 */
[-C--:B------:R-:W-:Y:S01]  /*10090*/  ISETP.GE.U32.AND P6, PT, R125, R90.reuse, PT ;  /* 0x0000005a7d00720c */ /* 0x080fe20003fc6070 */
[----:B------:R-:W-:Y:S01]  /*100a0*/  IMAD.HI.U32 R33, R104, R119, RZ ;  /* 0x0000007768217227 */ /* 0x000fe200078e00ff */
[----:B------:R-:W-:-:S03]  /*100b0*/  @P3 IADD3 R103, PT, PT, R103, -R90, RZ ;  /* 0x8000005a67673210 */ /* 0x000fc60007ffe0ff */
[----:B------:R-:W-:Y:S01]  /*100c0*/  IMAD.HI.U32 R39, R104, R117, RZ ;  /* 0x0000007568277227 */ /* 0x000fe200078e00ff */
[----:B------:R-:W-:-:S03]  /*100d0*/  ISETP.GE.U32.AND P5, PT, R103, R90, PT ;  /* 0x0000005a6700720c */ /* 0x000fc60003fa6070 */
[----:B------:R-:W-:Y:S02]  /*100e0*/  IMAD R123, R90, R48, R123 ;  /* 0x000000305a7b7224 */ /* 0x000fe400078e027b */
[----:B------:R-:W-:Y:S02]  /*100f0*/  IMAD.MOV R48, RZ, RZ, -R33 ;  /* 0x000000ffff307224 */ /* 0x000fe400078e0a21 */
[----:B------:R-:W-:Y:S01]  /*10100*/  IMAD.MOV R39, RZ, RZ, -R39 ;  /* 0x000000ffff277224 */ /* 0x000fe200078e0a27 */
[----:B------:R-:W-:Y:S01]  /*10110*/  ISETP.GE.U32.AND P4, PT, R123, R90, PT ;  /* 0x0000005a7b00720c */ /* 0x000fe20003f86070 */
[----:B------:R-:W-:-:S04]  /*10120*/  IMAD.HI.U32 R33, R104, R115, RZ ;  /* 0x0000007368217227 */ /* 0x000fc800078e00ff */
[----:B------:R-:W-:Y:S02]  /*10130*/  VIADD R111, R101, 0x9 ;  /* 0x00000009656f7836 */ /* 0x000fe40000000000 */
[C---:B------:R-:W-:Y:S02]  /*10140*/  IMAD R119, R90.reuse, R48, R119 ;  /* 0x000000305a777224 */ /* 0x040fe400078e0277 */
[----:B------:R-:W-:Y:S02]  /*10150*/  IMAD R117, R90, R39, R117 ;  /* 0x000000275a757224 */ /* 0x000fe400078e0275 */
[----:B------:R-:W-:Y:S02]  /*10160*/  IMAD.MOV R48, RZ, RZ, -R33 ;  /* 0x000000ffff307224 */ /* 0x000fe400078e0a21 */
[----:B------:R-:W-:-:S04]  /*10170*/  IMAD.HI.U32 R39, R104, R111, RZ ;  /* 0x0000006f68277227 */ /* 0x000fc800078e00ff */
[----:B------:R-:W-:-:S04]  /*10180*/  IMAD.HI.U32 R33, R104, R113, RZ ;  /* 0x0000007168217227 */ /* 0x000fc800078e00ff */
[----:B------:R-:W-:Y:S02]  /*10190*/  VIADD R107, R101, 0xb ;  /* 0x0000000b656b7836 */ /* 0x000fe40000000000 */
[C---:B------:R-:W-:Y:S01]  /*101a0*/  IMAD R121, R90.reuse, R56, R121 ;  /* 0x000000385a797224 */ /* 0x040fe200078e0279 */
[----:B------:R-:W-:Y:S01]  /*101b0*/  IADD3 R56, PT, PT, -R39, RZ, RZ ;  /* 0x000000ff27387210 */ /* 0x000fe20007ffe1ff */
[----:B------:R-:W-:Y:S02]  /*101c0*/  IMAD R115, R90, R48, R115 ;  /* 0x000000305a737224 */ /* 0x000fe400078e0273 */
[----:B------:R-:W-:Y:S02]  /*101d0*/  IMAD.MOV R48, RZ, RZ, -R33 ;  /* 0x000000ffff307224 */ /* 0x000fe400078e0a21 */
[----:B------:R-:W-:-:S04]  /*101e0*/  IMAD.HI.U32 R39, R104, R107, RZ ;  /* 0x0000006b68277227 */ /* 0x000fc800078e00ff */
[----:B------:R-:W-:-:S04]  /*101f0*/  IMAD.HI.U32 R33, R104, R109, RZ ;  /* 0x0000006d68217227 */ /* 0x000fc800078e00ff */
[C---:B------:R-:W-:Y:S02]  /*10200*/  IMAD R113, R90.reuse, R48, R113 ;  /* 0x000000305a717224 */ /* 0x040fe400078e0271 */
[----:B------:R-:W-:Y:S02]  /*10210*/  IMAD.MOV R39, RZ, RZ, -R39 ;  /* 0x000000ffff277224 */ /* 0x000fe400078e0a27 */
[----:B------:R-:W-:Y:S02]  /*10220*/  VIADD R48, R101, 0xd ;  /* 0x0000000d65307836 */ /* 0x000fe40000000000 */
[----:B------:R-:W-:Y:S02]  /*10230*/  IMAD.MOV R33, RZ, RZ, -R33 ;  /* 0x000000ffff217224 */ /* 0x000fe400078e0a21 */
[C---:B------:R-:W-:Y:S02]  /*10240*/  IMAD R111, R90.reuse, R56, R111 ;  /* 0x000000385a6f7224 */ /* 0x040fe400078e026f */
[----:B------:R-:W-:-:S02]  /*10250*/  IMAD R107, R90, R39, R107 ;  /* 0x000000275a6b7224 */ /* 0x000fc400078e026b */
[----:B------:R-:W-:-:S04]  /*10260*/  IMAD.HI.U32 R56, R104, R48, RZ ;  /* 0x0000003068387227 */ /* 0x000fc800078e00ff */
[----:B------:R-:W-:Y:S01]  /*10270*/  IMAD.HI.U32 R39, R104, R105, RZ ;  /* 0x0000006968277227 */ /* 0x000fe200078e00ff */
[----:B------:R-:W-:-:S03]  /*10280*/  IADD3 R56, PT, PT, -R56, RZ, RZ ;  /* 0x000000ff38387210 */ /* 0x000fc60007ffe1ff */
[----:B------:R-:W-:Y:S02]  /*10290*/  IMAD R109, R90, R33, R109 ;  /* 0x000000215a6d7224 */ /* 0x000fe400078e026d */
[----:B------:R-:W-:-:S04]  /*102a0*/  IMAD.HI.U32 R33, R104, R101, RZ ;  /* 0x0000006568217227 */ /* 0x000fc800078e00ff */
[----:B------:R-:W-:Y:S02]  /*102b0*/  IMAD.MOV R39, RZ, RZ, -R39 ;  /* 0x000000ffff277224 */ /* 0x000fe400078e0a27 */
[----:B------:R-:W-:Y:S02]  /*102c0*/  IMAD.MOV R33, RZ, RZ, -R33 ;  /* 0x000000ffff217224 */ /* 0x000fe400078e0a21 */
[C---:B------:R-:W-:Y:S02]  /*102d0*/  IMAD R105, R90.reuse, R39, R105 ;  /* 0x000000275a697224 */ /* 0x040fe400078e0269 */
[C---:B------:R-:W-:Y:S02]  /*102e0*/  IMAD R39, R90.reuse, R56, R48 ;  /* 0x000000385a277224 */ /* 0x040fe400078e0230 */
[----:B------:R-:W-:Y:S02]  /*102f0*/  IMAD R48, R90, R33, R101 ;  /* 0x000000215a307224 */ /* 0x000fe400078e0265 */
[----:B------:R-:W-:-:S02]  /*10300*/  VIADD R33, R101, 0xe ;  /* 0x0000000e65217836 */ /* 0x000fc40000000000 */
[----:B------:R-:W-:Y:S01]  /*10310*/  VIADD R101, R101, 0xf ;  /* 0x0000000f65657836 */ /* 0x000fe20000000000 */
[----:B------:R-:W-:Y:S01]  /*10320*/  ISETP.GE.U32.AND P2, PT, R48, R90, PT ;  /* 0x0000005a3000720c */ /* 0x000fe20003f46070 */
[----:B------:R-:W-:-:S04]  /*10330*/  IMAD.HI.U32 R56, R104, R33, RZ ;  /* 0x0000002168387227 */ /* 0x000fc800078e00ff */
[--C-:B------:R-:W-:Y:S01]  /*10340*/  @P6 IMAD.IADD R125, R125, 0x1, -R90.reuse ;  /* 0x000000017d7d6824 */ /* 0x100fe200078e0a5a */
[----:B------:R-:W-:Y:S01]  /*10350*/  IADD3 R56, PT, PT, -R56, RZ, RZ ;  /* 0x000000ff38387210 */ /* 0x000fe20007ffe1ff */
[--C-:B------:R-:W-:Y:S01]  /*10360*/  @P4 IMAD.IADD R123, R123, 0x1, -R90.reuse ;  /* 0x000000017b7b4824 */ /* 0x100fe200078e0a5a */
[-C--:B------:R-:W-:Y:S01]  /*10370*/  ISETP.GE.U32.AND P4, PT, R119, R90.reuse, PT ;  /* 0x0000005a7700720c */ /* 0x080fe20003f86070 */
[--C-:B------:R-:W-:Y:S01]  /*10380*/  @P5 IMAD.IADD R103, R103, 0x1, -R90.reuse ;  /* 0x0000000167675824 */ /* 0x100fe200078e0a5a */
[----:B------:R-:W-:Y:S01]  /*10390*/  ISETP.GE.U32.AND P3, PT, R125, R90, PT ;  /* 0x0000005a7d00720c */ /* 0x000fe20003f66070 */
[----:B------:R-:W-:Y:S01]  /*103a0*/  IMAD R33, R90, R56, R33 ;  /* 0x000000385a217224 */ /* 0x000fe200078e0221 */
[----:B------:R-:W-:Y:S01]  /*103b0*/  ISETP.GE.U32.AND P5, PT, R123, R90, PT ;  /* 0x0000005a7b00720c */ /* 0x000fe20003fa6070 */
[----:B------:R-:W-:Y:S02]  /*103c0*/  @P2 IMAD.IADD R48, R48, 0x1, -R90 ;  /* 0x0000000130302824 */ /* 0x000fe400078e0a5a */
[----:B------:R-:W-:-:S03]  /*103d0*/  IMAD.HI.U32 R56, R104, R101, RZ ;  /* 0x0000006568387227 */ /* 0x000fc600078e00ff */
[----:B------:R-:W-:Y:S01]  /*103e0*/  ISETP.GE.U32.AND P2, PT, R48, R90, PT ;  /* 0x0000005a3000720c */ /* 0x000fe20003f46070 */
[----:B------:R-:W-:-:S04]  /*103f0*/  IMAD.MOV R56, RZ, RZ, -R56 ;  /* 0x000000ffff387224 */ /* 0x000fc800078e0a38 */
[----:B------:R-:W-:-:S08]  /*10400*/  IMAD R101, R90, R56, R101 ;  /* 0x000000385a657224 */ /* 0x000fd000078e0265 */
[-C--:B------:R-:W-:Y:S02]  /*10410*/  @P2 IADD3 R48, PT, PT, R48, -R90.reuse, RZ ;  /* 0x8000005a30302210 */ /* 0x080fe40007ffe0ff */
[----:B------:R-:W-:Y:S02]  /*10420*/  ISETP.GE.U32.AND P2, PT, R121, R90, PT ;  /* 0x0000005a7900720c */ /* 0x000fe40003f46070 */
[----:B------:R-:W-:-:S04]  /*10430*/  SEL R48, R6, R48, !P1 ;  /* 0x0000003006307207 */ /* 0x000fc80004800000 */
[----:B------:R-:W-:Y:S02]  /*10440*/  LEA R56, R48, UR11, 0x2 ;  /* 0x0000000b30387c11 */ /* 0x000fe4000f8e10ff */
[----:B------:R-:W-:Y:S01]  /*10450*/  SEL R48, R6, R103, !P1 ;  /* 0x0000006706307207 */ /* 0x000fe20004800000 */
[----:B------:R-:W-:Y:S02]  /*10460*/  @P3 IMAD.IADD R125, R125, 0x1, -R90 ;  /* 0x000000017d7d3824 */ /* 0x000fe400078e0a5a */
[----:B------:R-:W2:Y:S01]  /*10470*/  LDL R103, [R56] ;  /* 0x0000000038677983 */ /* 0x000ea20000100800 */
[----:B------:R-:W-:Y:S02]  /*10480*/  LEA R48, R48, UR11, 0x2 ;  /* 0x0000000b30307c11 */ /* 0x000fe4000f8e10ff */
[-C--:B------:R-:W-:Y:S02]  /*10490*/  @P2 IADD3 R121, PT, PT, R121, -R90.reuse, RZ ;  /* 0x8000005a79792210 */ /* 0x080fe40007ffe0ff */
[----:B------:R-:W-:-:S02]  /*104a0*/  ISETP.GE.U32.AND P2, PT, R117, R90, PT ;  /* 0x0000005a7500720c */ /* 0x000fc40003f46070 */
[-C--:B------:R-:W-:Y:S01]  /*104b0*/  ISETP.GE.U32.AND P3, PT, R121, R90.reuse, PT ;  /* 0x0000005a7900720c */ /* 0x080fe20003f66070 */
[--C-:B------:R-:W-:Y:S01]  /*104c0*/  @P4 IMAD.IADD R119, R119, 0x1, -R90.reuse ;  /* 0x0000000177774824 */ /* 0x100fe200078e0a5a */
[C---:B------:R-:W-:Y:S01]  /*104d0*/  SEL R125, R6.reuse, R125, !P1 ;  /* 0x0000007d067d7207 */ /* 0x040fe20004800000 */
[----:B------:R-:W3:Y:S01]  /*104e0*/  LDL R48, [R48] ;  /* 0x0000000030307983 */ /* 0x000ee20000100800 */
[-C--:B------:R-:W-:Y:S02]  /*104f0*/  @P5 IADD3 R123, PT, PT, R123, -R90.reuse, RZ ;  /* 0x8000005a7b7b5210 */ /* 0x080fe40007ffe0ff */
[----:B------:R-:W-:Y:S02]  /*10500*/  LEA R125, R125, UR11, 0x2 ;  /* 0x0000000b7d7d7c11 */ /* 0x000fe4000f8e10ff */
[-C--:B------:R-:W-:Y:S02]  /*10510*/  ISETP.GE.U32.AND P4, PT, R115, R90.reuse, PT ;  /* 0x0000005a7300720c */ /* 0x080fe40003f86070 */
[----:B------:R-:W-:Y:S01]  /*10520*/  ISETP.GE.U32.AND P5, PT, R119, R90, PT ;  /* 0x0000005a7700720c */ /* 0x000fe20003fa6070 */
[----:B------:R-:W4:Y:S01]  /*10530*/  LDL R56, [R125] ;  /* 0x000000007d387983 */ /* 0x000f220000100800 */
[----:B------:R-:W-:Y:S01]  /*10540*/  SEL R123, R6, R123, !P1 ;  /* 0x0000007b067b7207 */ /* 0x000fe20004800000 */
[----:B------:R-:W-:-:S02]  /*10550*/  @P2 IMAD.IADD R117, R117, 0x1, -R90 ;  /* 0x0000000175752824 */ /* 0x000fc400078e0a5a */
[--C-:B------:R-:W-:Y:S01]  /*10560*/  @P3 IMAD.IADD R121, R121, 0x1, -R90.reuse ;  /* 0x0000000179793824 */ /* 0x100fe200078e0a5a */
[----:B------:R-:W-:Y:S02]  /*10570*/  LEA R106, R123, UR11, 0x2 ;  /* 0x0000000b7b6a7c11 */ /* 0x000fe4000f8e10ff */
[-C--:B------:R-:W-:Y:S02]  /*10580*/  ISETP.GE.U32.AND P2, PT, R113, R90.reuse, PT ;  /* 0x0000005a7100720c */ /* 0x080fe40003f46070 */
[-C--:B------:R-:W-:Y:S02]  /*10590*/  ISETP.GE.U32.AND P3, PT, R117, R90.reuse, PT ;  /* 0x0000005a7500720c */ /* 0x080fe40003f66070 */
[----:B------:R-:W-:Y:S01]  /*105a0*/  SEL R121, R6, R121, !P1 ;  /* 0x0000007906797207 */ /* 0x000fe20004800000 */
[----:B------:R-:W5:Y:S01]  /*105b0*/  LDL R106, [R106] ;  /* 0x000000006a6a7983 */ /* 0x000f620000100800 */
[----:B------:R-:W-:Y:S01]  /*105c0*/  @P4 IADD3 R115, PT, PT, R115, -R90, RZ ;  /* 0x8000005a73734210 */ /* 0x000fe20007ffe0ff */
[----:B------:R-:W-:Y:S01]  /*105d0*/  @P5 IMAD.IADD R119, R119, 0x1, -R90 ;  /* 0x0000000177775824 */ /* 0x000fe200078e0a5a */
[----:B------:R-:W-:-:S02]  /*105e0*/  LEA R108, R121, UR11, 0x2 ;  /* 0x0000000b796c7c11 */ /* 0x000fc4000f8e10ff */
[-C--:B------:R-:W-:Y:S02]  /*105f0*/  ISETP.GE.U32.AND P5, PT, R111, R90.reuse, PT ;  /* 0x0000005a6f00720c */ /* 0x080fe40003fa6070 */
[-C--:B------:R-:W-:Y:S02]  /*10600*/  ISETP.GE.U32.AND P4, PT, R115, R90.reuse, PT ;  /* 0x0000005a7300720c */ /* 0x080fe40003f86070 */
[----:B------:R-:W-:Y:S01]  /*10610*/  SEL R119, R6, R119, !P1 ;  /* 0x0000007706777207 */ /* 0x000fe20004800000 */
[----:B------:R-:W5:Y:S01]  /*10620*/  LDL R108, [R108] ;  /* 0x000000006c6c7983 */ /* 0x000f620000100800 */
[----:B------:R-:W-:Y:S01]  /*10630*/  @P2 IMAD.IADD R113, R113, 0x1, -R90 ;  /* 0x0000000171712824 */ /* 0x000fe200078e0a5a */
[-C--:B------:R-:W-:Y:S02]  /*10640*/  @P3 IADD3 R117, PT, PT, R117, -R90.reuse, RZ ;  /* 0x8000005a75753210 */ /* 0x080fe40007ffe0ff */
[----:B------:R-:W-:Y:S02]  /*10650*/  LEA R110, R119, UR11, 0x2 ;  /* 0x0000000b776e7c11 */ /* 0x000fe4000f8e10ff */
[----:B------:R-:W-:-:S02]  /*10660*/  ISETP.GE.U32.AND P2, PT, R109, R90, PT ;  /* 0x0000005a6d00720c */ /* 0x000fc40003f46070 */
[-C--:B------:R-:W-:Y:S02]  /*10670*/  ISETP.GE.U32.AND P3, PT, R113, R90.reuse, PT ;  /* 0x0000005a7100720c */ /* 0x080fe40003f66070 */
[C---:B------:R-:W-:Y:S01]  /*10680*/  SEL R117, R6.reuse, R117, !P1 ;  /* 0x0000007506757207 */ /* 0x040fe20004800000 */
[----:B------:R-:W5:Y:S01]  /*10690*/  LDL R110, [R110] ;  /* 0x000000006e6e7983 */ /* 0x000f620000100800 */
[--C-:B------:R-:W-:Y:S01]  /*106a0*/  @P5 IMAD.IADD R111, R111, 0x1, -R90.reuse ;  /* 0x000000016f6f5824 */ /* 0x100fe200078e0a5a */
[-C--:B------:R-:W-:Y:S01]  /*106b0*/  ISETP.GE.U32.AND P5, PT, R107, R90.reuse, PT ;  /* 0x0000005a6b00720c */ /* 0x080fe20003fa6070 */
[----:B------:R-:W-:Y:S01]  /*106c0*/  @P4 IMAD.IADD R115, R115, 0x1, -R90 ;  /* 0x0000000173734824 */ /* 0x000fe200078e0a5a */
[----:B------:R-:W-:Y:S02]  /*106d0*/  LEA R112, R117, UR11, 0x2 ;  /* 0x0000000b75707c11 */ /* 0x000fe4000f8e10ff */
[----:B------:R-:W-:Y:S02]  /*106e0*/  ISETP.GE.U32.AND P4, PT, R111, R90, PT ;  /* 0x0000005a6f00720c */ /* 0x000fe40003f86070 */
[----:B------:R-:W-:-:S02]  /*106f0*/  SEL R115, R6, R115, !P1 ;  /* 0x0000007306737207 */ /* 0x000fc40004800000 */
[----:B------:R-:W5:Y:S01]  /*10700*/  LDL R112, [R112] ;  /* 0x0000000070707983 */ /* 0x000f620000100800 */
[-C--:B------:R-:W-:Y:S01]  /*10710*/  @P2 IADD3 R109, PT, PT, R109, -R90.reuse, RZ ;  /* 0x8000005a6d6d2210 */ /* 0x080fe20007ffe0ff */
[--C-:B------:R-:W-:Y:S01]  /*10720*/  @P3 IMAD.IADD R113, R113, 0x1, -R90.reuse ;  /* 0x0000000171713824 */ /* 0x100fe200078e0a5a */
[----:B------:R-:W-:Y:S02]  /*10730*/  LEA R115, R115, UR11, 0x2 ;  /* 0x0000000b73737c11 */ /* 0x000fe4000f8e10ff */
[-C--:B------:R-:W-:Y:S02]  /*10740*/  ISETP.GE.U32.AND P2, PT, R105, R90.reuse, PT ;  /* 0x0000005a6900720c */ /* 0x080fe40003f46070 */
[-C--:B------:R-:W-:Y:S01]  /*10750*/  ISETP.GE.U32.AND P3, PT, R109, R90.reuse, PT ;  /* 0x0000005a6d00720c */ /* 0x080fe20003f66070 */
[----:B------:R-:W-:Y:S01]  /*10760*/  @P5 IMAD.IADD R107, R107, 0x1, -R90 ;  /* 0x000000016b6b5824 */ /* 0x000fe200078e0a5a */
[----:B------:R-:W-:Y:S02]  /*10770*/  SEL R114, R6, R113, !P1 ;  /* 0x0000007106727207 */ /* 0x000fe40004800000 */
[----:B------:R0:W5:Y:S01]  /*10780*/  LDL R113, [R115] ;  /* 0x0000000073717983 */ /* 0x0001620000100800 */
[----:B------:R-:W-:-:S02]  /*10790*/  @P4 IADD3 R111, PT, PT, R111, -R90, RZ ;  /* 0x8000005a6f6f4210 */ /* 0x000fc40007ffe0ff */
[----:B------:R-:W-:Y:S02]  /*107a0*/  LEA R114, R114, UR11, 0x2 ;  /* 0x0000000b72727c11 */ /* 0x000fe4000f8e10ff */
[-C--:B------:R-:W-:Y:S02]  /*107b0*/  ISETP.GE.U32.AND P5, PT, R39, R90.reuse, PT ;  /* 0x0000005a2700720c */ /* 0x080fe40003fa6070 */
[----:B------:R-:W-:Y:S01]  /*107c0*/  ISETP.GE.U32.AND P4, PT, R107, R90, PT ;  /* 0x0000005a6b00720c */ /* 0x000fe20003f86070 */
[--C-:B------:R-:W-:Y:S01]  /*107d0*/  @P2 IMAD.IADD R105, R105, 0x1, -R90.reuse ;  /* 0x0000000169692824 */ /* 0x100fe200078e0a5a */
[----:B------:R-:W-:Y:S02]  /*107e0*/  SEL R116, R6, R111, !P1 ;  /* 0x0000006f06747207 */ /* 0x000fe40004800000 */
[----:B------:R1:W5:Y:S01]  /*107f0*/  LDL R111, [R114] ;  /* 0x00000000726f7983 */ /* 0x0003620000100800 */
[----:B------:R-:W-:Y:S01]  /*10800*/  @P3 IMAD.IADD R109, R109, 0x1, -R90 ;  /* 0x000000016d6d3824 */ /* 0x000fe200078e0a5a */
[----:B------:R-:W-:-:S02]  /*10810*/  LEA R116, R116, UR11, 0x2 ;  /* 0x0000000b74747c11 */ /* 0x000fc4000f8e10ff */
[-C--:B------:R-:W-:Y:S02]  /*10820*/  ISETP.GE.U32.AND P2, PT, R33, R90.reuse, PT ;  /* 0x0000005a2100720c */ /* 0x080fe40003f46070 */
[-C--:B------:R-:W-:Y:S02]  /*10830*/  ISETP.GE.U32.AND P3, PT, R105, R90.reuse, PT ;  /* 0x0000005a6900720c */ /* 0x080fe40003f66070 */
[----:B0-----:R-:W-:Y:S02]  /*10840*/  SEL R115, R6, R109, !P1 ;  /* 0x0000006d06737207 */ /* 0x001fe40004800000 */
[----:B------:R0:W5:Y:S01]  /*10850*/  LDL R109, [R116] ;  /* 0x00000000746d7983 */ /* 0x0001620000100800 */
[-C--:B------:R-:W-:Y:S01]  /*10860*/  @P5 IADD3 R39, PT, PT, R39, -R90.reuse, RZ ;  /* 0x8000005a27275210 */ /* 0x080fe20007ffe0ff */
[----:B------:R-:W-:Y:S01]  /*10870*/  @P4 IMAD.IADD R107, R107, 0x1, -R90 ;  /* 0x000000016b6b4824 */ /* 0x000fe200078e0a5a */
[----:B------:R-:W-:Y:S02]  /*10880*/  ISETP.GE.U32.AND P5, PT, R101, R90, PT ;  /* 0x0000005a6500720c */ /* 0x000fe40003fa6070 */
[----:B------:R-:W-:-:S02]  /*10890*/  LEA R115, R115, UR11, 0x2 ;  /* 0x0000000b73737c11 */ /* 0x000fc4000f8e10ff */
[-C--:B------:R-:W-:Y:S01]  /*108a0*/  ISETP.GE.U32.AND P4, PT, R39, R90.reuse, PT ;  /* 0x0000005a2700720c */ /* 0x080fe20003f86070 */
[--C-:B------:R-:W-:Y:S01]  /*108b0*/  @P2 IMAD.IADD R33, R33, 0x1, -R90.reuse ;  /* 0x0000000121212824 */ /* 0x100fe200078e0a5a */
[----:B-1----:R-:W-:Y:S02]  /*108c0*/  SEL R114, R6, R107, !P1 ;  /* 0x0000006b06727207 */ /* 0x002fe40004800000 */
[----:B------:R1:W5:Y:S01]  /*108d0*/  LDL R107, [R115] ;  /* 0x00000000736b7983 */ /* 0x0003620000100800 */
[-C--:B------:R-:W-:Y:S02]  /*108e0*/  @P3 IADD3 R105, PT, PT, R105, -R90.reuse, RZ ;  /* 0x8000005a69693210 */ /* 0x080fe40007ffe0ff */
[----:B------:R-:W-:Y:S02]  /*108f0*/  LEA R114, R114, UR11, 0x2 ;  /* 0x0000000b72727c11 */ /* 0x000fe4000f8e10ff */
[----:B------:R-:W-:Y:S01]  /*10900*/  ISETP.GE.U32.AND P2, PT, R33, R90, PT ;  /* 0x0000005a2100720c */ /* 0x000fe20003f46070 */
[----:B------:R-:W-:Y:S01]  /*10910*/  @P5 IMAD.IADD R101, R101, 0x1, -R90 ;  /* 0x0000000165655824 */ /* 0x000fe200078e0a5a */
[----:B0-----:R-:W-:-:S02]  /*10920*/  SEL R116, R6, R105, !P1 ;  /* 0x0000006906747207 */ /* 0x001fc40004800000 */
[----:B------:R0:W5:Y:S01]  /*10930*/  LDL R105, [R114] ;  /* 0x0000000072697983 */ /* 0x0001620000100800 */
[----:B------:R-:W-:Y:S01]  /*10940*/  @P4 IMAD.IADD R39, R39, 0x1, -R90 ;  /* 0x0000000127274824 */ /* 0x000fe200078e0a5a */
[----:B------:R-:W-:Y:S02]  /*10950*/  LEA R116, R116, UR11, 0x2 ;  /* 0x0000000b74747c11 */ /* 0x000fe4000f8e10ff */
[-C--:B------:R-:W-:Y:S02]  /*10960*/  ISETP.GE.U32.AND P3, PT, R101, R90.reuse, PT ;  /* 0x0000005a6500720c */ /* 0x080fe40003f66070 */
[----:B-1----:R-:W-:Y:S02]  /*10970*/  SEL R115, R6, R39, !P1 ;  /* 0x0000002706737207 */ /* 0x002fe40004800000 */
[----:B------:R-:W5:Y:S01]  /*10980*/  LDL R39, [R116] ;  /* 0x0000000074277983 */ /* 0x000f620000100800 */
[----:B------:R-:W-:Y:S02]  /*10990*/  @P2 IADD3 R33, PT, PT, R33, -R90, RZ ;  /* 0x8000005a21212210 */ /* 0x000fe40007ffe0ff */
[----:B------:R-:W-:-:S02]  /*109a0*/  LEA R115, R115, UR11, 0x2 ;  /* 0x0000000b73737c11 */ /* 0x000fc4000f8e10ff */
[----:B------:R-:W-:-:S03]  /*109b0*/  SEL R117, R6, R33, !P1 ;  /* 0x0000002106757207 */ /* 0x000fc60004800000 */
[----:B------:R-:W5:Y:S01]  /*109c0*/  LDL R33, [R115] ;  /* 0x0000000073217983 */ /* 0x000f620000100800 */
[----:B------:R-:W-:Y:S01]  /*109d0*/  @P3 IMAD.IADD R101, R101, 0x1, -R90 ;  /* 0x0000000165653824 */ /* 0x000fe200078e0a5a */
[----:B0-----:R-:W-:-:S04]  /*109e0*/  LEA R114, R117, UR11, 0x2 ;  /* 0x0000000b75727c11 */ /* 0x001fc8000f8e10ff */
[----:B------:R-:W-:Y:S02]  /*109f0*/  SEL R101, R6, R101, !P1 ;  /* 0x0000006506657207 */ /* 0x000fe40004800000 */
[----:B------:R-:W5:Y:S02]  /*10a00*/  LDL R114, [R114] ;  /* 0x0000000072727983 */ /* 0x000f640000100800 */
[----:B------:R-:W-:-:S06]  /*10a10*/  LEA R101, R101, UR11, 0x2 ;  /* 0x0000000b65657c11 */ /* 0x000fcc000f8e10ff */
[----:B------:R-:W5:Y:S01]  /*10a20*/  LDL R101, [R101] ;  /* 0x0000000065657983 */ /* 0x000f620000100800 */
[----:B------:R-:W-:-:S05]  /*10a30*/  VIADD R55, R55, 0x10 ;  /* 0x0000001037377836 */ /* 0x000fca0000000000 */
[----:B------:R-:W-:Y:S02]  /*10a40*/  ISETP.NE.AND P3, PT, R55, R34, PT ;  /* 0x000000223700720c */ /* 0x000fe40003f65270 */
[----:B--2---:R-:W-:-:S04]  /*10a50*/  FSETP.GT.AND P2, PT, R103, R42, PT ;  /* 0x0000002a6700720b */ /* 0x004fc80003f44000 */
[----:B------:R-:W-:-:S04]  /*10a60*/  FSEL R103, R103, R42, P2 ;  /* 0x0000002a67677208 */ /* 0x000fc80001000000 */
[----:B---3--:R-:W-:-:S04]  /*10a70*/  FSETP.GT.AND P2, PT, R48, R103, PT ;  /* 0x000000673000720b */ /* 0x008fc80003f44000 */
[----:B------:R-:W-:-:S04]  /*10a80*/  FSEL R103, R48, R103, P2 ;  /* 0x0000006730677208 */ /* 0x000fc80001000000 */
[----:B----4-:R-:W-:-:S04]  /*10a90*/  FSETP.GT.AND P2, PT, R56, R103, PT ;  /* 0x000000673800720b */ /* 0x010fc80003f44000 */
[----:B------:R-:W-:-:S04]  /*10aa0*/  FSEL R103, R56, R103, P2 ;  /* 0x0000006738677208 */ /* 0x000fc80001000000 */
[----:B-----5:R-:W-:-:S04]  /*10ab0*/  FSETP.GT.AND P2, PT, R106, R103, PT ;  /* 0x000000676a00720b */ /* 0x020fc80003f44000 */
[----:B------:R-:W-:-:S04]  /*10ac0*/  FSEL R103, R106, R103, P2 ;  /* 0x000000676a677208 */ /* 0x000fc80001000000 */
[----:B------:R-:W-:-:S04]  /*10ad0*/  FSETP.GT.AND P2, PT, R108, R103, PT ;  /* 0x000000676c00720b */ /* 0x000fc80003f44000 */
        /* <DEDUP_REMOVED lines=22> */
[----:B------:R-:W-:Y:S01]  /*10c40*/  FSEL R42, R101, R42, P2 ;  /* 0x0000002a652a7208 */ /* 0x000fe20001000000 */
[----:B------:R-:W-:Y:S08]  /*10c50*/  @P3 BRA `(.L_x_202) ;  /* 0xfffffff000b43947 */ /* 0x000ff0000383ffff */
[----:B------:R-:W-:Y:S05]  /*10c60*/  BSYNC.RECONVERGENT B4 ;  /* 0x0000000000047941 */ /* 0x000fea0003800200 */
.L_x_201:
[----:B------:R-:W-:Y:S05]  /*10c70*/  BSYNC.RECONVERGENT B1 ;  /* 0x0000000000017941 */ /* 0x000fea0003800200 */
.L_x_200:
[----:B------:R-:W-:-:S13]  /*10c80*/  LOP3.LUT P2, RZ, R61, 0xf, RZ, 0xc0, !PT ;  /* 0x0000000f3dff7812 */ /* 0x000fda000784c0ff */
        /* <DEDUP_REMOVED lines=8> */
[----:B------:R-:W-:Y:S01]  /*10d10*/  IMAD.HI.U32 R39, R104, R33, RZ ;  /* 0x0000002168277227 */ /* 0x000fe200078e00ff */
[----:B------:R-:W-:-:S03]  /*10d20*/  IADD3 R111, PT, PT, R33, 0x6, RZ ;  /* 0x00000006216f7810 */ /* 0x000fc60007ffe0ff */
[----:B------:R-:W-:Y:S02]  /*10d30*/  VIADD R55, R33, 0x1 ;  /* 0x0000000121377836 */ /* 0x000fe40000000000 */
[----:B------:R-:W-:Y:S02]  /*10d40*/  IMAD.MOV R103, RZ, RZ, -R39 ;  /* 0x000000ffff677224 */ /* 0x000fe400078e0a27 */
[----:B------:R-:W-:-:S04]  /*10d50*/  IMAD.HI.U32 R39, R104, R55, RZ ;  /* 0x0000003768277227 */ /* 0x000fc800078e00ff */
[----:B------:R-:W-:Y:S02]  /*10d60*/  IMAD R103, R90, R103, R33 ;  /* 0x000000675a677224 */ /* 0x000fe400078e0221 */
[----:B------:R-:W-:Y:S02]  /*10d70*/  IMAD.MOV R105, RZ, RZ, -R39 ;  /* 0x000000ffff697224 */ /* 0x000fe400078e0a27 */
[----:B------:R-:W-:Y:S01]  /*10d80*/  IMAD.HI.U32 R39, R104, R101, RZ ;  /* 0x0000006568277227 */ /* 0x000fe200078e00ff */
[----:B------:R-:W-:-:S03]  /*10d90*/  ISETP.GE.U32.AND P3, PT, R103, R90, PT ;  /* 0x0000005a6700720c */ /* 0x000fc60003f66070 */
[----:B------:R-:W-:Y:S01]  /*10da0*/  IMAD R105, R90, R105, R55 ;  /* 0x000000695a697224 */ /* 0x000fe200078e0237 */
[----:B------:R-:W-:Y:S01]  /*10db0*/  IADD3 R39, PT, PT, -R39, RZ, RZ ;  /* 0x000000ff27277210 */ /* 0x000fe20007ffe1ff */
[C---:B------:R-:W-:Y:S02]  /*10dc0*/  VIADD R107, R33.reuse, 0x3 ;  /* 0x00000003216b7836 */ /* 0x040fe40000000000 */
[----:B------:R-:W-:Y:S01]  /*10dd0*/  VIADD R55, R33, 0x4 ;  /* 0x0000000421377836 */ /* 0x000fe20000000000 */
[----:B------:R-:W-:Y:S01]  /*10de0*/  ISETP.GE.U32.AND P5, PT, R105, R90, PT ;  /* 0x0000005a6900720c */ /* 0x000fe20003fa6070 */
[----:B------:R-:W-:-:S04]  /*10df0*/  IMAD.HI.U32 R48, R104, R107, RZ ;  /* 0x0000006b68307227 */ /* 0x000fc800078e00ff */
[----:B------:R-:W-:Y:S02]  /*10e00*/  IMAD R39, R90, R39, R101 ;  /* 0x000000275a277224 */ /* 0x000fe400078e0265 */
[----:B------:R-:W-:Y:S02]  /*10e10*/  @P3 IMAD.IADD R103, R103, 0x1, -R90 ;  /* 0x0000000167673824 */ /* 0x000fe400078e0a5a */
[----:B------:R-:W-:Y:S01]  /*10e20*/  IMAD.MOV R101, RZ, RZ, -R48 ;  /* 0x000000ffff657224 */ /* 0x000fe200078e0a30 */
[-C--:B------:R-:W-:Y:S01]  /*10e30*/  ISETP.GE.U32.AND P3, PT, R39, R90.reuse, PT ;  /* 0x0000005a2700720c */ /* 0x080fe20003f66070 */
[----:B------:R-:W-:Y:S01]  /*10e40*/  IMAD.HI.U32 R48, R104, R55, RZ ;  /* 0x0000003768307227 */ /* 0x000fe200078e00ff */
[----:B------:R-:W-:-:S03]  /*10e50*/  ISETP.GE.U32.AND P4, PT, R103, R90, PT ;  /* 0x0000005a6700720c */ /* 0x000fc60003f86070 */
[----:B------:R-:W-:Y:S01]  /*10e60*/  IMAD R101, R90, R101, R107 ;  /* 0x000000655a657224 */ /* 0x000fe200078e026b */
[----:B------:R-:W-:Y:S01]  /*10e70*/  IADD3 R107, PT, PT, -R48, RZ, RZ ;  /* 0x000000ff306b7210 */ /* 0x000fe20007ffe1ff */
[----:B------:R-:W-:Y:S02]  /*10e80*/  @P5 IMAD.IADD R105, R105, 0x1, -R90 ;  /* 0x0000000169695824 */ /* 0x000fe400078e0a5a */
[----:B------:R-:W-:Y:S01]  /*10e90*/  VIADD R109, R33, 0x5 ;  /* 0x00000005216d7836 */ /* 0x000fe20000000000 */
[-C--:B------:R-:W-:Y:S01]  /*10ea0*/  ISETP.GE.U32.AND P5, PT, R101, R90.reuse, PT ;  /* 0x0000005a6500720c */ /* 0x080fe20003fa6070 */
[----:B------:R-:W-:Y:S01]  /*10eb0*/  IMAD R107, R90, R107, R55 ;  /* 0x0000006b5a6b7224 */ /* 0x000fe200078e0237 */
[-C--:B------:R-:W-:Y:S01]  /*10ec0*/  ISETP.GE.U32.AND P6, PT, R105, R90.reuse, PT ;  /* 0x0000005a6900720c */ /* 0x080fe20003fc6070 */
[----:B------:R-:W-:Y:S02]  /*10ed0*/  IMAD.HI.U32 R56, R104, R109, RZ ;  /* 0x0000006d68387227 */ /* 0x000fe400078e00ff */
[----:B------:R-:W-:-:S02]  /*10ee0*/  @P4 IADD3 R103, PT, PT, R103, -R90, RZ ;  /* 0x8000005a67674210 */ /* 0x000fc40007ffe0ff */
[----:B------:R-:W-:Y:S01]  /*10ef0*/  @P3 IMAD.IADD R39, R39, 0x1, -R90 ;  /* 0x0000000127273824 */ /* 0x000fe200078e0a5a */
[-C--:B------:R-:W-:Y:S01]  /*10f00*/  ISETP.GE.U32.AND P3, PT, R107, R90.reuse, PT ;  /* 0x0000005a6b00720c */ /* 0x080fe20003f66070 */
[----:B------:R-:W-:Y:S01]  /*10f10*/  IMAD.HI.U32 R48, R104, R111, RZ ;  /* 0x0000006f68307227 */ /* 0x000fe200078e00ff */
[----:B------:R-:W-:Y:S02]  /*10f20*/  SEL R103, R6, R103, !P1 ;  /* 0x0000006706677207 */ /* 0x000fe40004800000 */
[----:B------:R-:W-:Y:S01]  /*10f30*/  ISETP.GE.U32.AND P4, PT, R39, R90, PT ;  /* 0x0000005a2700720c */ /* 0x000fe20003f86070 */
[----:B------:R-:W-:Y:S01]  /*10f40*/  IMAD.MOV R56, RZ, RZ, -R56 ;  /* 0x000000ffff387224 */ /* 0x000fe200078e0a38 */
[----:B------:R-:W-:Y:S01]  /*10f50*/  IADD3 R48, PT, PT, -R48, RZ, RZ ;  /* 0x000000ff30307210 */ /* 0x000fe20007ffe1ff */
[----:B------:R-:W-:Y:S02]  /*10f60*/  @P5 IMAD.IADD R101, R101, 0x1, -R90 ;  /* 0x0000000165655824 */ /* 0x000fe400078e0a5a */
[----:B------:R-:W-:-:S02]  /*10f70*/  IMAD R55, R90, R56, R109 ;  /* 0x000000385a377224 */ /* 0x000fc400078e026d */
[----:B------:R-:W-:Y:S01]  /*10f80*/  VIADD R109, R33, 0x7 ;  /* 0x00000007216d7836 */ /* 0x000fe20000000000 */
[----:B------:R-:W-:Y:S01]  /*10f90*/  LEA R33, R103, UR11, 0x2 ;  /* 0x0000000b67217c11 */ /* 0x000fe2000f8e10ff */
[--C-:B------:R-:W-:Y:S01]  /*10fa0*/  @P6 IMAD.IADD R105, R105, 0x1, -R90.reuse ;  /* 0x0000000169696824 */ /* 0x100fe200078e0a5a */
[----:B------:R-:W-:Y:S01]  /*10fb0*/  ISETP.GE.U32.AND P6, PT, R55, R90, PT ;  /* 0x0000005a3700720c */ /* 0x000fe20003fc6070 */
[----:B------:R-:W-:Y:S01]  /*10fc0*/  IMAD R111, R90, R48, R111 ;  /* 0x000000305a6f7224 */ /* 0x000fe200078e026f */
[----:B------:R-:W-:Y:S01]  /*10fd0*/  ISETP.GE.U32.AND P5, PT, R101, R90, PT ;  /* 0x0000005a6500720c */ /* 0x000fe20003fa6070 */
[----:B------:R-:W-:Y:S01]  /*10fe0*/  IMAD.HI.U32 R48, R104, R109, RZ ;  /* 0x0000006d68307227 */ /* 0x000fe200078e00ff */
[----:B------:R-:W-:Y:S01]  /*10ff0*/  SEL R105, R6, R105, !P1 ;  /* 0x0000006906697207 */ /* 0x000fe20004800000 */
[----:B------:R-:W2:Y:S02]  /*11000*/  LDL R33, [R33] ;  /* 0x0000000021217983 */ /* 0x000ea40000100800 */
[--C-:B------:R-:W-:Y:S01]  /*11010*/  @P3 IMAD.IADD R107, R107, 0x1, -R90.reuse ;  /* 0x000000016b6b3824 */ /* 0x100fe200078e0a5a */
[----:B------:R-:W-:Y:S01]  /*11020*/  IADD3 R48, PT, PT, -R48, RZ, RZ ;  /* 0x000000ff30307210 */ /* 0x000fe20007ffe1ff */
[----:B------:R-:W-:Y:S01]  /*11030*/  @P4 IMAD.IADD R39, R39, 0x1, -R90 ;  /* 0x0000000127274824 */ /* 0x000fe200078e0a5a */
[----:B------:R-:W-:-:S02]  /*11040*/  LEA R105, R105, UR11, 0x2 ;  /* 0x0000000b69697c11 */ /* 0x000fc4000f8e10ff */
[----:B------:R-:W-:Y:S01]  /*11050*/  ISETP.GE.U32.AND P4, PT, R111, R90, PT ;  /* 0x0000005a6f00720c */ /* 0x000fe20003f86070 */
[----:B------:R-:W-:Y:S01]  /*11060*/  IMAD R109, R90, R48, R109 ;  /* 0x000000305a6d7224 */ /* 0x000fe200078e026d */
[-C--:B------:R-:W-:Y:S01]  /*11070*/  ISETP.GE.U32.AND P3, PT, R107, R90.reuse, PT ;  /* 0x0000005a6b00720c */ /* 0x080fe20003f66070 */
[----:B------:R-:W3:Y:S01]  /*11080*/  LDL R48, [R105] ;  /* 0x0000000069307983 */ /* 0x000ee20000100800 */
[----:B------:R-:W-:Y:S01]  /*11090*/  SEL R39, R6, R39, !P1 ;  /* 0x0000002706277207 */ /* 0x000fe20004800000 */
[----:B------:R-:W-:Y:S01]  /*110a0*/  @P5 IMAD.IADD R101, R101, 0x1, -R90 ;  /* 0x0000000165655824 */ /* 0x000fe200078e0a5a */
[-C--:B------:R-:W-:Y:S02]  /*110b0*/  @P6 IADD3 R55, PT, PT, R55, -R90.reuse, RZ ;  /* 0x8000005a37376210 */ /* 0x080fe40007ffe0ff */
[----:B------:R-:W-:Y:S02]  /*110c0*/  LEA R39, R39, UR11, 0x2 ;  /* 0x0000000b27277c11 */ /* 0x000fe4000f8e10ff */
[----:B------:R-:W-:-:S02]  /*110d0*/  ISETP.GE.U32.AND P6, PT, R109, R90, PT ;  /* 0x0000005a6d00720c */ /* 0x000fc40003fc6070 */
[-C--:B------:R-:W-:Y:S01]  /*110e0*/  ISETP.GE.U32.AND P5, PT, R55, R90.reuse, PT ;  /* 0x0000005a3700720c */ /* 0x080fe20003fa6070 */
[----:B------:R-:W4:Y:S01]  /*110f0*/  LDL R56, [R39] ;  /* 0x0000000027387983 */ /* 0x000f220000100800 */
[C---:B------:R-:W-:Y:S01]  /*11100*/  SEL R101, R6.reuse, R101, !P1 ;  /* 0x0000006506657207 */ /* 0x040fe20004800000 */
[--C-:B------:R-:W-:Y:S01]  /*11110*/  @P4 IMAD.IADD R111, R111, 0x1, -R90.reuse ;  /* 0x000000016f6f4824 */ /* 0x100fe200078e0a5a */
[-C--:B------:R-:W-:Y:S02]  /*11120*/  @P3 IADD3 R107, PT, PT, R107, -R90.reuse, RZ ;  /* 0x8000005a6b6b3210 */ /* 0x080fe40007ffe0ff */
[----:B------:R-:W-:Y:S02]  /*11130*/  LEA R101, R101, UR11, 0x2 ;  /* 0x0000000b65657c11 */ /* 0x000fe4000f8e10ff */
[----:B------:R-:W-:Y:S02]  /*11140*/  ISETP.GE.U32.AND P3, PT, R111, R90, PT ;  /* 0x0000005a6f00720c */ /* 0x000fe40003f66070 */
[----:B------:R-:W-:Y:S01]  /*11150*/  SEL R107, R6, R107, !P1 ;  /* 0x0000006b066b7207 */ /* 0x000fe20004800000 */
[----:B------:R-:W5:Y:S01]  /*11160*/  LDL R106, [R101] ;  /* 0x00000000656a7983 */ /* 0x000f620000100800 */
[----:B------:R-:W-:-:S02]  /*11170*/  @P6 IMAD.IADD R109, R109, 0x1, -R90 ;  /* 0x000000016d6d6824 */ /* 0x000fc400078e0a5a */
[----:B------:R-:W-:Y:S01]  /*11180*/  @P5 IMAD.IADD R55, R55, 0x1, -R90 ;  /* 0x0000000137375824 */ /* 0x000fe200078e0a5a */
[----:B------:R-:W-:Y:S02]  /*11190*/  LEA R107, R107, UR11, 0x2 ;  /* 0x0000000b6b6b7c11 */ /* 0x000fe4000f8e10ff */
[-C--:B------:R-:W-:Y:S02]  /*111a0*/  ISETP.GE.U32.AND P4, PT, R109, R90.reuse, PT ;  /* 0x0000005a6d00720c */ /* 0x080fe40003f86070 */
[C---:B------:R-:W-:Y:S01]  /*111b0*/  SEL R55, R6.reuse, R55, !P1 ;  /* 0x0000003706377207 */ /* 0x040fe20004800000 */
[----:B------:R-:W5:Y:S01]  /*111c0*/  LDL R108, [R107] ;  /* 0x000000006b6c7983 */ /* 0x000f620000100800 */
[----:B------:R-:W-:Y:S02]  /*111d0*/  @P3 IADD3 R111, PT, PT, R111, -R90, RZ ;  /* 0x8000005a6f6f3210 */ /* 0x000fe40007ffe0ff */
[----:B------:R-:W-:Y:S02]  /*111e0*/  LEA R55, R55, UR11, 0x2 ;  /* 0x0000000b37377c11 */ /* 0x000fe4000f8e10ff */
[----:B------:R-:W-:-:S03]  /*111f0*/  SEL R111, R6, R111, !P1 ;  /* 0x0000006f066f7207 */ /* 0x000fc60004800000 */
[----:B------:R-:W5:Y:S01]  /*11200*/  LDL R110, [R55] ;  /* 0x00000000376e7983 */ /* 0x000f620000100800 */
[----:B------:R-:W-:Y:S01]  /*11210*/  LEA R111, R111, UR11, 0x2 ;  /* 0x0000000b6f6f7c11 */ /* 0x000fe2000f8e10ff */
[----:B------:R-:W-:-:S04]  /*11220*/  @P4 IMAD.IADD R109, R109, 0x1, -R90 ;  /* 0x000000016d6d4824 */ /* 0x000fc800078e0a5a */
[----:B------:R-:W5:Y:S01]  /*11230*/  LDL R112, [R111] ;  /* 0x000000006f707983 */ /* 0x000f620000100800 */
[----:B------:R-:W-:-:S04]  /*11240*/  SEL R109, R6, R109, !P1 ;  /* 0x0000006d066d7207 */ /* 0x000fc80004800000 */
[----:B------:R-:W-:-:S05]  /*11250*/  LEA R109, R109, UR11, 0x2 ;  /* 0x0000000b6d6d7c11 */ /* 0x000fca000f8e10ff */
[----:B------:R-:W5:Y:S01]  /*11260*/  LDL R114, [R109] ;  /* 0x000000006d727983 */ /* 0x000f620000100800 */
[----:B------:R-:W-:Y:S01]  /*11270*/  VIADD R34, R34, 0x8 ;  /* 0x0000000822227836 */ /* 0x000fe20000000000 */
        /* <DEDUP_REMOVED lines=15> */
[----:B------:R-:W-:-:S09]  /*11370*/  FSEL R42, R114, R33, P3 ;  /* 0x00000021722a7208 */ /* 0x000fd20001800000 */
.L_x_204:
[----:B------:R-:W-:Y:S05]  /*11380*/  BSYNC.RECONVERGENT B1 ;  /* 0x0000000000017941 */ /* 0x000fea0003800200 */
.L_x_203:
[----:B------:R-:W-:Y:S05]  /*11390*/  @!P2 BRA `(.L_x_190) ;  /* 0x0000000400aca947 */ /* 0x000fea0003800000 */
[C---:B------:R-:W-:Y:S01]  /*113a0*/  LOP3.LUT R33, R61.reuse, 0x7, RZ, 0xc0, !PT ;  /* 0x000000073d217812 */ /* 0x040fe200078ec0ff */
[----:B------:R-:W-:Y:S01]  /*113b0*/  BSSY.RECONVERGENT B1, `(.L_x_205) ;  /* 0x0000039000017945 */ /* 0x000fe20003800200 */
[----:B------:R-:W-:Y:S02]  /*113c0*/  LOP3.LUT P2, RZ, R61, 0x3, RZ, 0xc0, !PT ;  /* 0x000000033dff7812 */ /* 0x000fe4000784c0ff */
[----:B------:R-:W-:-:S13]  /*113d0*/  ISETP.GE.U32.AND P3, PT, R33, 0x4, PT ;  /* 0x000000042100780c */ /* 0x000fda0003f66070 */
[----:B------:R-:W-:Y:S05]  /*113e0*/  @!P3 BRA `(.L_x_206) ;  /* 0x0000000000d4b947 */ /* 0x000fea0003800000 */
[----:B------:R-:W-:-:S04]  /*113f0*/  IADD3 R33, PT, PT, R62, R34, RZ ;  /* 0x000000223e217210 */ /* 0x000fc80007ffe0ff */
[----:B------:R-:W-:Y:S01]  /*11400*/  IADD3 R101, PT, PT, R33, 0x2, RZ ;  /* 0x0000000221657810 */ /* 0x000fe20007ffe0ff */
[----:B------:R-:W-:-:S04]  /*11410*/  IMAD.HI.U32 R39, R104, R33, RZ ;  /* 0x0000002168277227 */ /* 0x000fc800078e00ff */
[----:B------:R-:W-:Y:S02]  /*11420*/  IMAD.MOV R39, RZ, RZ, -R39 ;  /* 0x000000ffff277224 */ /* 0x000fe400078e0a27 */
[----:B------:R-:W-:Y:S02]  /*11430*/  VIADD R55, R33, 0x1 ;  /* 0x0000000121377836 */ /* 0x000fe40000000000 */
[----:B------:R-:W-:Y:S02]  /*11440*/  IMAD R39, R90, R39, R33 ;  /* 0x000000275a277224 */ /* 0x000fe400078e0221 */
[----:B------:R-:W-:-:S03]  /*11450*/  IMAD.HI.U32 R48, R104, R55, RZ ;  /* 0x0000003768307227 */ /* 0x000fc600078e00ff */
[----:B------:R-:W-:Y:S01]  /*11460*/  ISETP.GE.U32.AND P3, PT, R39, R90, PT ;  /* 0x0000005a2700720c */ /* 0x000fe20003f66070 */
[----:B------:R-:W-:Y:S02]  /*11470*/  IMAD.MOV R48, RZ, RZ, -R48 ;  /* 0x000000ffff307224 */ /* 0x000fe400078e0a30 */
[----:B------:R-:W-:-:S04]  /*11480*/  IMAD.HI.U32 R56, R104, R101, RZ ;  /* 0x0000006568387227 */ /* 0x000fc800078e00ff */
[----:B------:R-:W-:Y:S01]  /*11490*/  IMAD R55, R90, R48, R55 ;  /* 0x000000305a377224 */ /* 0x000fe200078e0237 */
[----:B------:R-:W-:Y:S01]  /*114a0*/  IADD3 R56, PT, PT, -R56, RZ, RZ ;  /* 0x000000ff38387210 */ /* 0x000fe20007ffe1ff */
[----:B------:R-:W-:-:S03]  /*114b0*/  VIADD R33, R33, 0x3 ;  /* 0x0000000321217836 */ /* 0x000fc60000000000 */
[----:B------:R-:W-:Y:S01]  /*114c0*/  ISETP.GE.U32.AND P5, PT, R55, R90, PT ;  /* 0x0000005a3700720c */ /* 0x000fe20003fa6070 */
[----:B------:R-:W-:Y:S02]  /*114d0*/  IMAD R101, R90, R56, R101 ;  /* 0x000000385a657224 */ /* 0x000fe400078e0265 */
[----:B------:R-:W-:Y:S02]  /*114e0*/  @P3 IMAD.IADD R39, R39, 0x1, -R90 ;  /* 0x0000000127273824 */ /* 0x000fe400078e0a5a */
[----:B------:R-:W-:Y:S01]  /*114f0*/  IMAD.HI.U32 R48, R104, R33, RZ ;  /* 0x0000002168307227 */ /* 0x000fe200078e00ff */
[-C--:B------:R-:W-:Y:S02]  /*11500*/  ISETP.GE.U32.AND P3, PT, R101, R90.reuse, PT ;  /* 0x0000005a6500720c */ /* 0x080fe40003f66070 */
[----:B------:R-:W-:Y:S01]  /*11510*/  ISETP.GE.U32.AND P4, PT, R39, R90, PT ;  /* 0x0000005a2700720c */ /* 0x000fe20003f86070 */
[----:B------:R-:W-:-:S04]  /*11520*/  IMAD.MOV R48, RZ, RZ, -R48 ;  /* 0x000000ffff307224 */ /* 0x000fc800078e0a30 */
[----:B------:R-:W-:Y:S01]  /*11530*/  IMAD R33, R90, R48, R33 ;  /* 0x000000305a217224 */ /* 0x000fe200078e0221 */
[----:B------:R-:W-:-:S04]  /*11540*/  @P5 IADD3 R55, PT, PT, R55, -R90, RZ ;  /* 0x8000005a37375210 */ /* 0x000fc80007ffe0ff */
[-C--:B------:R-:W-:Y:S01]  /*11550*/  ISETP.GE.U32.AND P6, PT, R33, R90.reuse, PT ;  /* 0x0000005a2100720c */ /* 0x080fe20003fc6070 */
[--C-:B------:R-:W-:Y:S01]  /*11560*/  @P3 IMAD.IADD R101, R101, 0x1, -R90.reuse ;  /* 0x0000000165653824 */ /* 0x100fe200078e0a5a */
[----:B------:R-:W-:Y:S01]  /*11570*/  ISETP.GE.U32.AND P5, PT, R55, R90, PT ;  /* 0x0000005a3700720c */ /* 0x000fe20003fa6070 */
[----:B------:R-:W-:-:S03]  /*11580*/  @P4 IMAD.IADD R39, R39, 0x1, -R90 ;  /* 0x0000000127274824 */ /* 0x000fc600078e0a5a */
[----:B------:R-:W-:Y:S02]  /*11590*/  ISETP.GE.U32.AND P3, PT, R101, R90, PT ;  /* 0x0000005a6500720c */ /* 0x000fe40003f66070 */
[----:B------:R-:W-:-:S04]  /*115a0*/  SEL R39, R6, R39, !P1 ;  /* 0x0000002706277207 */ /* 0x000fc80004800000 */
[----:B------:R-:W-:Y:S02]  /*115b0*/  LEA R39, R39, UR11, 0x2 ;  /* 0x0000000b27277c11 */ /* 0x000fe4000f8e10ff */
[----:B------:R-:W-:Y:S01]  /*115c0*/  @P6 IADD3 R33, PT, PT, R33, -R90, RZ ;  /* 0x8000005a21216210 */ /* 0x000fe20007ffe0ff */
[----:B------:R-:W-:-:S03]  /*115d0*/  @P5 IMAD.IADD R55, R55, 0x1, -R90 ;  /* 0x0000000137375824 */ /* 0x000fc600078e0a5a */
[----:B------:R-:W-:Y:S01]  /*115e0*/  ISETP.GE.U32.AND P4, PT, R33, R90, PT ;  /* 0x0000005a2100720c */ /* 0x000fe20003f86070 */
[----:B------:R-:W2:Y:S01]  /*115f0*/  LDL R39, [R39] ;  /* 0x0000000027277983 */ /* 0x000ea20000100800 */
[----:B------:R-:W-:Y:S01]  /*11600*/  SEL R55, R6, R55, !P1 ;  /* 0x0000003706377207 */ /* 0x000fe20004800000 */
[----:B------:R-:W-:-:S03]  /*11610*/  @P3 IMAD.IADD R101, R101, 0x1, -R90 ;  /* 0x0000000165653824 */ /* 0x000fc600078e0a5a */
[----:B------:R-:W-:Y:S02]  /*11620*/  LEA R55, R55, UR11, 0x2 ;  /* 0x0000000b37377c11 */ /* 0x000fe4000f8e10ff */
[----:B------:R-:W-:-:S03]  /*11630*/  SEL R101, R6, R101, !P1 ;  /* 0x0000006506657207 */ /* 0x000fc60004800000 */
[----:B------:R-:W3:Y:S01]  /*11640*/  LDL R48, [R55] ;  /* 0x0000000037307983 */ /* 0x000ee20000100800 */
[----:B------:R-:W-:Y:S02]  /*11650*/  LEA R101, R101, UR11, 0x2 ;  /* 0x0000000b65657c11 */ /* 0x000fe4000f8e10ff */
[----:B------:R-:W-:-:S03]  /*11660*/  @P4 IADD3 R33, PT, PT, R33, -R90, RZ ;  /* 0x8000005a21214210 */ /* 0x000fc60007ffe0ff */
[----:B------:R-:W4:Y:S01]  /*11670*/  LDL R56, [R101] ;  /* 0x0000000065387983 */ /* 0x000f220000100800 */
        /* <DEDUP_REMOVED lines=11> */
[----:B------:R-:W-:-:S09]  /*11730*/  FSEL R42, R106, R39, P3 ;  /* 0x000000276a2a7208 */ /* 0x000fd20001800000 */
.L_x_206:
[----:B------:R-:W-:Y:S05]  /*11740*/  BSYNC.RECONVERGENT B1 ;  /* 0x0000000000017941 */ /* 0x000fea0003800200 */
.L_x_205:
        /* <DEDUP_REMOVED lines=10> */
[----:B------:R-:W-:-:S06]  /*117f0*/  LEA R33, R33, UR11, 0x2 ;  /* 0x0000000b21217c11 */ /* 0x000fcc000f8e10ff */
[----:B------:R-:W2:Y:S01]  /*11800*/  LDL R33, [R33] ;  /* 0x0000000021217983 */ /* 0x000ea20000100800 */
[----:B------:R-:W-:-:S04]  /*11810*/  LOP3.LUT R34, R61, 0x3, RZ, 0xc0, !PT ;  /* 0x000000033d227812 */ /* 0x000fc800078ec0ff */
[----:B------:R-:W-:Y:S02]  /*11820*/  ISETP.NE.AND P3, PT, R34, 0x1, PT ;  /* 0x000000012200780c */ /* 0x000fe40003f65270 */
[----:B--2---:R-:W-:-:S04]  /*11830*/  FSETP.GT.AND P2, PT, R33, R42, PT ;  /* 0x0000002a2100720b */ /* 0x004fc80003f44000 */
[----:B------:R-:W-:-:S07]  /*11840*/  FSEL R42, R33, R42, P2 ;  /* 0x0000002a212a7208 */ /* 0x000fce0001000000 */
[----:B------:R-:W-:Y:S05]  /*11850*/  @!P3 BRA `(.L_x_190) ;  /* 0x00000000007cb947 */ /* 0x000fea0003800000 */
[----:B------:R-:W-:Y:S02]  /*11860*/  ISETP.NE.AND P2, PT, R34, 0x2, PT ;  /* 0x000000022200780c */ /* 0x000fe40003f45270 */
[----:B------:R-:W-:Y:S02]  /*11870*/  IADD3 R33, PT, PT, R39, 0x1, RZ ;  /* 0x0000000127217810 */ /* 0x000fe40007ffe0ff */
[----:B------:R-:W-:-:S03]  /*11880*/  PLOP3.LUT P5, PT, PT, PT, PT, 0x8, 0x80 ;  /* 0x000000000080781c */ /* 0x000fc60003fae170 */
[----:B------:R-:W-:-:S04]  /*11890*/  IMAD.HI.U32 R34, R104, R33, RZ ;  /* 0x0000002168227227 */ /* 0x000fc800078e00ff */
[----:B------:R-:W-:Y:S02]  /*118a0*/  IMAD.MOV R34, RZ, RZ, -R34 ;  /* 0x000000ffff227224 */ /* 0x000fe400078e0a22 */
        /* <DEDUP_REMOVED lines=10> */
[----:B------:R-:W-:Y:S01]  /*11950*/  @P5 IMAD.IADD R39, R39, 0x1, -R90 ;  /* 0x0000000127275824 */ /* 0x000fe200078e0a5a */
[----:B------:R-:W-:Y:S02]  /*11960*/  PLOP3.LUT P5, PT, PT, PT, PT, 0x8, 0x80 ;  /* 0x000000000080781c */ /* 0x000fe40003fae170 */
[-C--:B------:R-:W-:Y:S02]  /*11970*/  @P3 IADD3 R33, PT, PT, R33, -R90.reuse, RZ ;  /* 0x8000005a21213210 */ /* 0x080fe40007ffe0ff */
[----:B------:R-:W-:Y:S02]  /*11980*/  @P2 ISETP.GE.U32.AND P4, PT, R39, R90, PT ;  /* 0x0000005a2700220c */ /* 0x000fe40003f86070 */
[----:B------:R-:W-:Y:S02]  /*11990*/  SEL R33, R6, R33, !P1 ;  /* 0x0000002106217207 */ /* 0x000fe40004800000 */
[----:B------:R-:W-:Y:S02]  /*119a0*/  @P2 PLOP3.LUT P5, PT, P4, PT, PT, 0x80, 0x8 ;  /* 0x000000000008281c */ /* 0x000fe400027af070 */
[----:B------:R-:W-:-:S06]  /*119b0*/  LEA R33, R33, UR11, 0x2 ;  /* 0x0000000b21217c11 */ /* 0x000fcc000f8e10ff */
[----:B------:R-:W2:Y:S05]  /*119c0*/  LDL R33, [R33] ;  /* 0x0000000021217983 */ /* 0x000eaa0000100800 */
[----:B------:R-:W-:-:S05]  /*119d0*/  @P5 IMAD.IADD R39, R39, 0x1, -R90 ;  /* 0x0000000127275824 */ /* 0x000fca00078e0a5a */
[----:B------:R-:W-:-:S04]  /*119e0*/  @P2 SEL R6, R6, R39, !P1 ;  /* 0x0000002706062207 */ /* 0x000fc80004800000 */
[----:B------:R-:W-:-:S05]  /*119f0*/  @P2 LEA R6, R6, UR11, 0x2 ;  /* 0x0000000b06062c11 */ /* 0x000fca000f8e10ff */
[----:B------:R-:W3:Y:S01]  /*11a00*/  @P2 LDL R39, [R6] ;  /* 0x0000000006272983 */ /* 0x000ee20000100800 */
[----:B--2---:R-:W-:-:S04]  /*11a10*/  FSETP.GT.AND P1, PT, R33, R42, PT ;  /* 0x0000002a2100720b */ /* 0x004fc80003f24000 */
[----:B------:R-:W-:-:S04]  /*11a20*/  FSEL R42, R33, R42, P1 ;  /* 0x0000002a212a7208 */ /* 0x000fc80000800000 */
[----:B---3--:R-:W-:-:S04]  /*11a30*/  @P2 FSETP.GT.AND P1, PT, R39, R42, PT ;  /* 0x0000002a2700220b */ /* 0x008fc80003f24000 */
[----:B------:R-:W-:-:S09]  /*11a40*/  @P2 FSEL R42, R39, R42, P1 ;  /* 0x0000002a272a2208 */ /* 0x000fd20000800000 */
.L_x_190:
[----:B------:R-:W-:Y:S05]  /*11a50*/  BSYNC.RECONVERGENT B0 ;  /* 0x0000000000007941 */ /* 0x000fea0003800200 */
.L_x_189:
[----:B------:R-:W-:Y:S01]  /*11a60*/  FSETP.GT.AND P1, PT, R42, R9, PT ;  /* 0x000000092a00720b */ /* 0x000fe20003f24000 */
[----:B------:R-:W-:Y:S01]  /*11a70*/  BSSY.RECONVERGENT B4, `(.L_x_207) ;  /* 0x0000013000047945 */ /* 0x000fe20003800200 */
[----:B------:R-:W-:-:S11]  /*11a80*/  IMAD.MOV.U32 R34, RZ, RZ, 0x3f000000 ;  /* 0x3f000000ff227424 */ /* 0x000fd600078e00ff */
[----:B------:R-:W-:Y:S05]  /*11a90*/  @!P1 BRA `(.L_x_208) ;  /* 0x0000000000409947 */ /* 0x000fea0003800000 */
[----:B------:R-:W-:Y:S01]  /*11aa0*/  FADD R39, R42, -R9 ;  /* 0x800000092a277221 */ /* 0x000fe20000000000 */
[----:B------:R-:W-:Y:S01]  /*11ab0*/  FADD R6, -R9, R32 ;  /* 0x0000002009067221 */ /* 0x000fe20000000100 */
[----:B------:R-:W-:Y:S02]  /*11ac0*/  BSSY.RECONVERGENT B5, `(.L_x_208) ;  /* 0x000000d000057945 */ /* 0x000fe40003800200 */
        /* <DEDUP_REMOVED lines=8> */
[----:B------:R-:W-:Y:S02]  /*11b50*/  MOV R9, R39 ;  /* 0x0000002700097202 */ /* 0x000fe40000000f00 */
[----:B------:R-:W-:-:S07]  /*11b60*/  MOV R42, 0x11b80 ;  /* 0x00011b80002a7802 */ /* 0x000fce0000000f00 */
[----:B------:R-:W-:Y:S05]  /*11b70*/  CALL.REL.NOINC `($__internal_2_$__cuda_sm3x_div_rn_noftz_f32_slowpath) ;  /* 0x0000007c00ac7944 */ /* 0x000fea0003c00000 */
[----:B------:R-:W-:-:S07]  /*11b80*/  IMAD.MOV.U32 R34, RZ, RZ, R6 ;  /* 0x000000ffff227224 */ /* 0x000fce00078e0006 */
.L_x_209:
[----:B------:R-:W-:Y:S05]  /*11b90*/  BSYNC.RECONVERGENT B5 ;  /* 0x0000000000057941 */ /* 0x000fea0003800200 */
.L_x_208:
[----:B------:R-:W-:Y:S05]  /*11ba0*/  BSYNC.RECONVERGENT B4 ;  /* 0x0000000000047941 */ /* 0x000fea0003800200 */
.L_x_207:
[----:B------:R-:W0:Y:S01]  /*11bb0*/  I2F.U32.RP R6, R88 ;  /* 0x0000005800067306 */ /* 0x000e220000209000 */
[----:B------:R-:W-:Y:S01]  /*11bc0*/  IMAD.MOV.U32 R104, RZ, RZ, RZ ;  /* 0x000000ffff687224 */ /* 0x000fe200078e00ff */
[C---:B------:R-:W-:Y:S01]  /*11bd0*/  ISETP.GE.U32.AND P3, PT, R23.reuse, R88, PT ;  /* 0x000000581700720c */ /* 0x040fe20003f66070 */
[C---:B------:R-:W-:Y:S01]  /*11be0*/  VIADD R42, R23.reuse, 0x1 ;  /* 0x00000001172a7836 */ /* 0x040fe20000000000 */
[----:B------:R-:W-:Y:S04]  /*11bf0*/  BSSY.RECONVERGENT B4, `(.L_x_210) ;  /* 0x00001cf000047945 */ /* 0x000fe80003800200 */
[----:B0-----:R-:W0:Y:S07]  /*11c00*/  MUFU.RCP R6, R6 ;  /* 0x0000000600067308 */ /* 0x001e2e0000001000 */
[----:B------:R-:W-:-:S04]  /*11c10*/  @P3 IADD3 R42, PT, PT, R23, RZ, RZ ;  /* 0x000000ff172a3210 */ /* 0x000fc80007ffe0ff */
[----:B------:R-:W-:Y:S02]  /*11c20*/  ISETP.NE.AND P3, PT, R42, RZ, PT ;  /* 0x000000ff2a00720c */ /* 0x000fe40003f65270 */
[----:B------:R-:W-:Y:S01]  /*11c30*/  MOV R23, R42 ;  /* 0x0000002a00177202 */ /* 0x000fe20000000f00 */
        /* <DEDUP_REMOVED lines=11> */
[----:B------:R-:W-:-:S03]  /*11cf0*/  IMAD.MOV.U32 R33, RZ, RZ, RZ ;  /* 0x000000ffff217224 */ /* 0x000fc600078e00ff */
        /* <DEDUP_REMOVED lines=8> */
[----:B------:R-:W-:Y:S01]  /*11d80*/  ISETP.GE.U32.AND P2, PT, R23, 0x10, PT ;  /* 0x000000101700780c */ /* 0x000fe20003f46070 */
[----:B------:R-:W-:Y:S01]  /*11d90*/  BSSY.RECONVERGENT B0, `(.L_x_212) ;  /* 0x00000ce000007945 */ /* 0x000fe20003800200 */
[----:B------:R-:W-:Y:S02]  /*11da0*/  IMAD.MOV.U32 R9, RZ, RZ, RZ ;  /* 0x000000ffff097224 */ /* 0x000fe400078e00ff */
[----:B------:R-:W-:-:S09]  /*11db0*/  IMAD.MOV.U32 R34, RZ, RZ, RZ ;  /* 0x000000ffff227224 */ /* 0x000fd200078e00ff */
[----:B------:R-:W-:Y:S05]  /*11dc0*/  @!P2 BRA `(.L_x_213) ;  /* 0x0000000c0028a947 */ /* 0x000fea0003800000 */
[C---:B------:R-:W-:Y:S01]  /*11dd0*/  ISETP.GE.U32.AND P2, PT, R23.reuse, R88, PT ;  /* 0x000000581700720c */ /* 0x040fe20003f46070 */
[----:B------:R-:W-:Y:S01]  /*11de0*/  HFMA2 R9, -RZ, RZ, 0, 0 ;  /* 0x00000000ff097431 */ /* 0x000fe200000001ff */
[----:B------:R-:W-:Y:S01]  /*11df0*/  BSSY.RECONVERGENT B1, `(.L_x_213) ;  /* 0x00000c7000017945 */ /* 0x000fe20003800200 */
[----:B------:R-:W-:Y:S01]  /*11e00*/  IMAD.MOV.U32 R39, RZ, RZ, RZ ;  /* 0x000000ffff277224 */ /* 0x000fe200078e00ff */
[----:B------:R-:W-:Y:S02]  /*11e10*/  LOP3.LUT R34, R23, 0xfffffff0, RZ, 0xc0, !PT ;  /* 0xfffffff017227812 */ /* 0x000fe400078ec0ff */
[----:B------:R-:W-:-:S07]  /*11e20*/  SEL R33, R60, RZ, P2 ;  /* 0x000000ff3c217207 */ /* 0x000fce0001000000 */
.L_x_214:
[----:B------:R-:W-:-:S04]  /*11e30*/  IMAD.IADD R101, R33, 0x1, R39 ;  /* 0x0000000121657824 */ /* 0x000fc800078e0227 */
[C---:B------:R-:W-:Y:S01]  /*11e40*/  VIADD R125, R101.reuse, 0x2 ;  /* 0x00000002657d7836 */ /* 0x040fe20000000000 */
[C---:B------:R-:W-:Y:S01]  /*11e50*/  IADD3 R55, PT, PT, R101.reuse, 0x1, RZ ;  /* 0x0000000165377810 */ /* 0x040fe20007ffe0ff */
[C---:B------:R-:W-:Y:S01]  /*11e60*/  VIADD R119, R101.reuse, 0x5 ;  /* 0x0000000565777836 */ /* 0x040fe20000000000 */
[C---:B------:R-:W-:Y:S01]  /*11e70*/  IADD3 R121, PT, PT, R101.reuse, 0x4, RZ ;  /* 0x0000000465797810 */ /* 0x040fe20007ffe0ff */
[----:B------:R-:W-:Y:S01]  /*11e80*/  IMAD.HI.U32 R48, R104, R125, RZ ;  /* 0x0000007d68307227 */ /* 0x000fe200078e00ff */
[----:B------:R-:W-:-:S03]  /*11e90*/  IADD3 R117, PT, PT, R101, 0x6, RZ ;  /* 0x0000000665757810 */ /* 0x000fc60007ffe0ff */
[----:B------:R-:W-:-:S04]  /*11ea0*/  IMAD.HI.U32 R42, R104, R55, RZ ;  /* 0x00000037682a7227 */ /* 0x000fc800078e00ff */
[----:B------:R-:W-:Y:S02]  /*11eb0*/  IMAD.MOV R42, RZ, RZ, -R42 ;  /* 0x000000ffff2a7224 */ /* 0x000fe400078e0a2a */
[----:B------:R-:W-:Y:S02]  /*11ec0*/  IMAD.MOV R103, RZ, RZ, -R48 ;  /* 0x000000ffff677224 */ /* 0x000fe400078e0a30 */
[----:B------:R-:W-:-:S04]  /*11ed0*/  IMAD.HI.U32 R48, R104, R121, RZ ;  /* 0x0000007968307227 */ /* 0x000fc800078e00ff */
[----:B------:R-:W-:Y:S02]  /*11ee0*/  IMAD R42, R88, R42, R55 ;  /* 0x0000002a582a7224 */ /* 0x000fe400078e0237 */
[----:B------:R-:W-:Y:S02]  /*11ef0*/  VIADD R123, R101, 0x3 ;  /* 0x00000003657b7836 */ /* 0x000fe40000000000 */
[----:B------:R-:W-:Y:S01]  /*11f00*/  IMAD.MOV R55, RZ, RZ, -R48 ;  /* 0x000000ffff377224 */ /* 0x000fe200078e0a30 */
[----:B------:R-:W-:Y:S01]  /*11f10*/  ISETP.GE.U32.AND P3, PT, R42, R88, PT ;  /* 0x000000582a00720c */ /* 0x000fe20003f66070 */
[----:B------:R-:W-:-:S04]  /*11f20*/  IMAD.HI.U32 R48, R104, R119, RZ ;  /* 0x0000007768307227 */ /* 0x000fc800078e00ff */
[----:B------:R-:W-:Y:S02]  /*11f30*/  VIADD R115, R101, 0x7 ;  /* 0x0000000765737836 */ /* 0x000fe40000000000 */
[----:B------:R-:W-:-:S04]  /*11f40*/  IMAD.HI.U32 R56, R104, R123, RZ ;  /* 0x0000007b68387227 */ /* 0x000fc800078e00ff */
[----:B------:R-:W-:Y:S01]  /*11f50*/  IMAD R125, R88, R103, R125 ;  /* 0x00000067587d7224 */ /* 0x000fe200078e027d */
[----:B------:R-:W-:Y:S01]  /*11f60*/  IADD3 R103, PT, PT, -R48, RZ, RZ ;  /* 0x000000ff30677210 */ /* 0x000fe20007ffe1ff */
[----:B------:R-:W-:Y:S01]  /*11f70*/  IMAD R121, R88, R55, R121 ;  /* 0x0000003758797224 */ /* 0x000fe200078e0279 */
[----:B------:R-:W-:Y:S01]  /*11f80*/  IADD3 R56, PT, PT, -R56, RZ, RZ ;  /* 0x000000ff38387210 */ /* 0x000fe20007ffe1ff */
[----:B------:R-:W-:Y:S01]  /*11f90*/  IMAD.HI.U32 R55, R104, R115, RZ ;  /* 0x0000007368377227 */ /* 0x000fe200078e00ff */
[----:B------:R-:W-:-:S03]  /*11fa0*/  ISETP.GE.U32.AND P5, PT, R125, R88, PT ;  /* 0x000000587d00720c */ /* 0x000fc60003fa6070 */
[----:B------:R-:W-:Y:S01]  /*11fb0*/  IMAD.HI.U32 R48, R104, R117, RZ ;  /* 0x0000007568307227 */ /* 0x000fe200078e00ff */
[----:B------:R-:W-:-:S03]  /*11fc0*/  IADD3 R55, PT, PT, -R55, RZ, RZ ;  /* 0x000000ff37377210 */ /* 0x000fc60007ffe1ff */
[C---:B------:R-:W-:Y:S02]  /*11fd0*/  VIADD R111, R101.reuse, 0x9 ;  /* 0x00000009656f7836 */ /* 0x040fe40000000000 */
[----:B------:R-:W-:Y:S02]  /*11fe0*/  VIADD R113, R101, 0x8 ;  /* 0x0000000865717836 */ /* 0x000fe40000000000 */
[----:B------:R-:W-:Y:S02]  /*11ff0*/  IMAD R119, R88, R103, R119 ;  /* 0x0000006758777224 */ /* 0x000fe400078e0277 */
[----:B------:R-:W-:Y:S02]  /*12000*/  IMAD.MOV R103, RZ, RZ, -R48 ;  /* 0x000000ffff677224 */ /* 0x000fe400078e0a30 */
[----:B------:R-:W-:-:S04]  /*12010*/  IMAD.HI.U32 R48, R104, R111, RZ ;  /* 0x0000006f68307227 */ /* 0x000fc800078e00ff */
[----:B------:R-:W-:Y:S02]  /*12020*/  IMAD R123, R88, R56, R123 ;  /* 0x00000038587b7224 */ /* 0x000fe400078e027b */
[----:B------:R-:W-:-:S03]  /*12030*/  IMAD.HI.U32 R56, R104, R113, RZ ;  /* 0x0000007168387227 */ /* 0x000fc600078e00ff */
[----:B------:R-:W-:Y:S01]  /*12040*/  ISETP.GE.U32.AND P4, PT, R123, R88, PT ;  /* 0x000000587b00720c */ /* 0x000fe20003f86070 */
[----:B------:R-:W-:Y:S02]  /*12050*/  VIADD R109, R101, 0xa ;  /* 0x0000000a656d7836 */ /* 0x000fe40000000000 */
[----:B------:R-:W-:Y:S01]  /*12060*/  IMAD R115, R88, R55, R115 ;  /* 0x0000003758737224 */ /* 0x000fe200078e0273 */
[----:B------:R-:W-:Y:S01]  /*12070*/  IADD3 R55, PT, PT, -R48, RZ, RZ ;  /* 0x000000ff30377210 */ /* 0x000fe20007ffe1ff */
[----:B------:R-:W-:Y:S02]  /*12080*/  IMAD.MOV R56, RZ, RZ, -R56 ;  /* 0x000000ffff387224 */ /* 0x000fe400078e0a38 */
[----:B------:R-:W-:-:S04]  /*12090*/  IMAD.HI.U32 R48, R104, R109, RZ ;  /* 0x0000006d68307227 */ /* 0x000fc800078e00ff */
[----:B------:R-:W-:Y:S02]  /*120a0*/  VIADD R107, R101, 0xb ;  /* 0x0000000b656b7836 */ /* 0x000fe40000000000 */
[----:B------:R-:W-:Y:S01]  /*120b0*/  IMAD R113, R88, R56, R113 ;  /* 0x0000003858717224 */ /* 0x000fe200078e0271 */
[----:B------:R-:W-:Y:S01]  /*120c0*/  IADD3 R56, PT, PT, -R48, RZ, RZ ;  /* 0x000000ff30387210 */ /* 0x000fe20007ffe1ff */
[----:B------:R-:W-:Y:S01]  /*120d0*/  IMAD.HI.U32 R48, R104, R107, RZ ;  /* 0x0000006b68307227 */ /* 0x000fe200078e00ff */
[----:B------:R-:W-:-:S03]  /*120e0*/  @P4 IADD3 R123, PT, PT, R123, -R88, RZ ;  /* 0x800000587b7b4210 */ /* 0x000fc60007ffe0ff */
[----:B------:R-:W-:Y:S01]  /*120f0*/  IMAD R109, R88, R56, R109 ;  /* 0x00000038586d7224 */ /* 0x000fe200078e026d */
[----:B------:R-:W-:Y:S01]  /*12100*/  ISETP.GE.U32.AND P6, PT, R123, R88, PT ;  /* 0x000000587b00720c */ /* 0x000fe20003fc6070 */
[----:B------:R-:W-:Y:S02]  /*12110*/  IMAD.MOV R56, RZ, RZ, -R48 ;  /* 0x000000ffff387224 */ /* 0x000fe400078e0a30 */
[----:B------:R-:W-:-:S04]  /*12120*/  IMAD.HI.U32 R48, R104, R101, RZ ;  /* 0x0000006568307227 */ /* 0x000fc800078e00ff */
[--C-:B------:R-:W-:Y:S01]  /*12130*/  @P3 IMAD.IADD R42, R42, 0x1, -R88.reuse ;  /* 0x000000012a2a3824 */ /* 0x100fe200078e0a58 */
[----:B------:R-:W-:Y:S01]  /*12140*/  IADD3 R48, PT, PT, -R48, RZ, RZ ;  /* 0x000000ff30307210 */ /* 0x000fe20007ffe1ff */
[----:B------:R-:W-:Y:S01]  /*12150*/  @P5 IMAD.IADD R125, R125, 0x1, -R88 ;  /* 0x000000017d7d5824 */ /* 0x000fe200078e0a58 */
[-C--:B------:R-:W-:Y:S01]  /*12160*/  ISETP.GE.U32.AND P5, PT, R121, R88.reuse, PT ;  /* 0x000000587900720c */ /* 0x080fe20003fa6070 */
[----:B------:R-:W-:Y:S01]  /*12170*/  IMAD R117, R88, R103, R117 ;  /* 0x0000006758757224 */ /* 0x000fe200078e0275 */
[----:B------:R-:W-:Y:S01]  /*12180*/  ISETP.GE.U32.AND P3, PT, R42, R88, PT ;  /* 0x000000582a00720c */ /* 0x000fe20003f66070 */
[C---:B------:R-:W-:Y:S01]  /*12190*/  IMAD R48, R88.reuse, R48, R101 ;  /* 0x0000003058307224 */ /* 0x040fe200078e0265 */
[-C--:B------:R-:W-:Y:S01]  /*121a0*/  ISETP.GE.U32.AND P4, PT, R125, R88.reuse, PT ;  /* 0x000000587d00720c */ /* 0x080fe20003f86070 */
[----:B------:R-:W-:Y:S02]  /*121b0*/  VIADD R103, R101, 0xc ;  /* 0x0000000c65677836 */ /* 0x000fe40000000000 */
[----:B------:R-:W-:Y:S01]  /*121c0*/  IMAD R111, R88, R55, R111 ;  /* 0x00000037586f7224 */ /* 0x000fe200078e026f */
[----:B------:R-:W-:Y:S01]  /*121d0*/  ISETP.GE.U32.AND P2, PT, R48, R88, PT ;  /* 0x000000583000720c */ /* 0x000fe20003f46070 */
[----:B------:R-:W-:-:S04]  /*121e0*/  IMAD.HI.U32 R55, R104, R103, RZ ;  /* 0x0000006768377227 */ /* 0x000fc800078e00ff */
[----:B------:R-:W-:Y:S01]  /*121f0*/  IMAD.MOV R55, RZ, RZ, -R55 ;  /* 0x000000ffff377224 */ /* 0x000fe200078e0a37 */
[-C--:B------:R-:W-:Y:S01]  /*12200*/  @P5 IADD3 R121, PT, PT, R121, -R88.reuse, RZ ;  /* 0x8000005879795210 */ /* 0x080fe20007ffe0ff */
[----:B------:R-:W-:Y:S01]  /*12210*/  VIADD R105, R101, 0xd ;  /* 0x0000000d65697836 */ /* 0x000fe20000000000 */
[-C--:B------:R-:W-:Y:S01]  /*12220*/  @P3 IADD3 R42, PT, PT, R42, -R88.reuse, RZ ;  /* 0x800000582a2a3210 */ /* 0x080fe20007ffe0ff */
[--C-:B------:R-:W-:Y:S01]  /*12230*/  @P4 IMAD.IADD R125, R125, 0x1, -R88.reuse ;  /* 0x000000017d7d4824 */ /* 0x100fe200078e0a58 */
[----:B------:R-:W-:Y:S01]  /*12240*/  ISETP.GE.U32.AND P3, PT, R117, R88, PT ;  /* 0x000000587500720c */ /* 0x000fe20003f66070 */
[----:B------:R-:W-:Y:S01]  /*12250*/  IMAD R107, R88, R56, R107 ;  /* 0x00000038586b7224 */ /* 0x000fe200078e026b */
[-C--:B------:R-:W-:Y:S01]  /*12260*/  ISETP.GE.U32.AND P4, PT, R115, R88.reuse, PT ;  /* 0x000000587300720c */ /* 0x080fe20003f86070 */
[----:B------:R-:W-:Y:S01]  /*12270*/  @P2 IMAD.IADD R48, R48, 0x1, -R88 ;  /* 0x0000000130302824 */ /* 0x000fe200078e0a58 */
[----:B------:R-:W-:Y:S01]  /*12280*/  ISETP.GE.U32.AND P5, PT, R111, R88, PT ;  /* 0x000000586f00720c */ /* 0x000fe20003fa6070 */
[----:B------:R-:W-:Y:S01]  /*12290*/  IMAD R103, R88, R55, R103 ;  /* 0x0000003758677224 */ /* 0x000fe200078e0267 */
[----:B------:R-:W-:Y:S01]  /*122a0*/  SEL R42, R6, R42, !P1 ;  /* 0x0000002a062a7207 */ /* 0x000fe20004800000 */
[C---:B------:R-:W-:Y:S01]  /*122b0*/  VIADD R56, R101.reuse, 0xe ;  /* 0x0000000e65387836 */ /* 0x040fe20000000000 */
[----:B------:R-:W-:Y:S01]  /*122c0*/  ISETP.GE.U32.AND P2, PT, R48, R88, PT ;  /* 0x000000583000720c */ /* 0x000fe20003f46070 */
[----:B------:R-:W-:Y:S01]  /*122d0*/  IMAD.HI.U32 R55, R104, R105, RZ ;  /* 0x0000006968377227 */ /* 0x000fe200078e00ff */
[----:B------:R-:W-:-:S02]  /*122e0*/  IADD3 R101, PT, PT, R101, 0xf, RZ ;  /* 0x0000000f65657810 */ /* 0x000fc40007ffe0ff */
[----:B------:R-:W-:Y:S01]  /*122f0*/  SEL R125, R6, R125, !P1 ;  /* 0x0000007d067d7207 */ /* 0x000fe20004800000 */
[----:B------:R-:W-:Y:S01]  /*12300*/  @P6 IMAD.IADD R123, R123, 0x1, -R88 ;  /* 0x000000017b7b6824 */ /* 0x000fe200078e0a58 */
[----:B------:R-:W-:Y:S01]  /*12310*/  ISETP.GE.U32.AND P6, PT, R113, R88, PT ;  /* 0x000000587100720c */ /* 0x000fe20003fc6070 */
[----:B------:R-:W-:Y:S01]  /*12320*/  IMAD.HI.U32 R106, R104, R56, RZ ;  /* 0x00000038686a7227 */ /* 0x000fe200078e00ff */
[----:B------:R-:W-:Y:S02]  /*12330*/  IADD3 R55, PT, PT, -R55, RZ, RZ ;  /* 0x000000ff37377210 */ /* 0x000fe40007ffe1ff */
[-C--:B------:R-:W-:Y:S01]  /*12340*/  @P4 IADD3 R115, PT, PT, R115, -R88.reuse, RZ ;  /* 0x8000005873734210 */ /* 0x080fe20007ffe0ff */
        /* <DEDUP_REMOVED lines=8> */
[----:B------:R-:W-:-:S02]  /*123d0*/  IMAD R55, R88, R106, R56 ;  /* 0x0000006a58377224 */ /* 0x000fc400078e0238 */
[----:B------:R-:W-:Y:S01]  /*123e0*/  IMAD.HI.U32 R56, R104, R101, RZ ;  /* 0x0000006568387227 */ /* 0x000fe200078e00ff */
[----:B------:R-:W-:Y:S02]  /*123f0*/  LEA R106, R48, UR12, 0x2 ;  /* 0x0000000c306a7c11 */ /* 0x000fe4000f8e10ff */
[----:B------:R-:W-:Y:S01]  /*12400*/  LEA R48, R42, UR12, 0x2 ;  /* 0x0000000c2a307c11 */ /* 0x000fe2000f8e10ff */
[--C-:B------:R-:W-:Y:S01]  /*12410*/  @P6 IMAD.IADD R113, R113, 0x1, -R88.reuse ;  /* 0x0000000171716824 */ /* 0x100fe200078e0a58 */
[-C--:B------:R-:W-:Y:S01]  /*12420*/  ISETP.GE.U32.AND P6, PT, R105, R88.reuse, PT ;  /* 0x000000586900720c */ /* 0x080fe20003fc6070 */
[----:B------:R-:W-:Y:S01]  /*12430*/  @P2 IMAD.IADD R119, R119, 0x1, -R88 ;  /* 0x0000000177772824 */ /* 0x000fe200078e0a58 */
[-C--:B------:R-:W-:Y:S01]  /*12440*/  ISETP.GE.U32.AND P2, PT, R109, R88.reuse, PT ;  /* 0x000000586d00720c */ /* 0x080fe20003f46070 */
[----:B------:R-:W-:Y:S01]  /*12450*/  IMAD.MOV R56, RZ, RZ, -R56 ;  /* 0x000000ffff387224 */ /* 0x000fe200078e0a38 */
[----:B------:R-:W2:Y:S01]  /*12460*/  LDL R42, [R106] ;  /* 0x000000006a2a7983 */ /* 0x000ea20000100800 */
[--C-:B------:R-:W-:Y:S01]  /*12470*/  @P5 IMAD.IADD R111, R111, 0x1, -R88.reuse ;  /* 0x000000016f6f5824 */ /* 0x100fe200078e0a58 */
[----:B------:R-:W-:Y:S01]  /*12480*/  ISETP.GE.U32.AND P5, PT, R55, R88, PT ;  /* 0x000000583700720c */ /* 0x000fe20003fa6070 */
[----:B------:R-:W-:Y:S01]  /*12490*/  IMAD R101, R88, R56, R101 ;  /* 0x0000003858657224 */ /* 0x000fe200078e0265 */
[----:B------:R-:W-:Y:S01]  /*124a0*/  SEL R123, R6, R123, !P1 ;  /* 0x0000007b067b7207 */ /* 0x000fe20004800000 */
[--C-:B------:R-:W-:Y:S01]  /*124b0*/  @P3 IMAD.IADD R107, R107, 0x1, -R88.reuse ;  /* 0x000000016b6b3824 */ /* 0x100fe200078e0a58 */
[-C--:B------:R-:W-:Y:S01]  /*124c0*/  ISETP.GE.U32.AND P3, PT, R121, R88.reuse, PT ;  /* 0x000000587900720c */ /* 0x080fe20003f66070 */
[----:B------:R-:W-:Y:S01]  /*124d0*/  @P4 IMAD.IADD R103, R103, 0x1, -R88 ;  /* 0x0000000167674824 */ /* 0x000fe200078e0a58 */
[-C--:B------:R-:W-:Y:S01]  /*124e0*/  ISETP.GE.U32.AND P4, PT, R119, R88.reuse, PT ;  /* 0x000000587700720c */ /* 0x080fe20003f86070 */
[----:B------:R-:W3:Y:S01]  /*124f0*/  LDL R48, [R48] ;  /* 0x0000000030307983 */ /* 0x000ee20000100800 */
[----:B------:R-:W-:-:S02]  /*12500*/  @P6 IADD3 R105, PT, PT, R105, -R88, RZ ;  /* 0x8000005869696210 */ /* 0x000fc40007ffe0ff */
[-C--:B------:R-:W-:Y:S02]  /*12510*/  @P2 IADD3 R109, PT, PT, R109, -R88.reuse, RZ ;  /* 0x800000586d6d2210 */ /* 0x080fe40007ffe0ff */
[-C--:B------:R-:W-:Y:S01]  /*12520*/  ISETP.GE.U32.AND P2, PT, R101, R88.reuse, PT ;  /* 0x000000586500720c */ /* 0x080fe20003f46070 */
[--C-:B------:R-:W-:Y:S01]  /*12530*/  @P5 IMAD.IADD R55, R55, 0x1, -R88.reuse ;  /* 0x0000000137375824 */ /* 0x100fe200078e0a58 */
[-C--:B------:R-:W-:Y:S02]  /*12540*/  ISETP.GE.U32.AND P6, PT, R117, R88.reuse, PT ;  /* 0x000000587500720c */ /* 0x080fe40003fc6070 */
[-C--:B------:R-:W-:Y:S02]  /*12550*/  ISETP.GE.U32.AND P5, PT, R115, R88.reuse, PT ;  /* 0x000000587300720c */ /* 0x080fe40003fa6070 */
[----:B------:R-:W-:Y:S01]  /*12560*/  @P3 IADD3 R121, PT, PT, R121, -R88, RZ ;  /* 0x8000005879793210 */ /* 0x000fe20007ffe0ff */
[----:B------:R-:W-:Y:S01]  /*12570*/  @P4 IMAD.IADD R119, R119, 0x1, -R88 ;  /* 0x0000000177774824 */ /* 0x000fe200078e0a58 */
[----:B------:R-:W-:-:S02]  /*12580*/  LEA R56, R125, UR12, 0x2 ;  /* 0x0000000c7d387c11 */ /* 0x000fc4000f8e10ff */
[C---:B------:R-:W-:Y:S02]  /*12590*/  SEL R121, R6.reuse, R121, !P1 ;  /* 0x0000007906797207 */ /* 0x040fe40004800000 */
[----:B------:R-:W-:Y:S01]  /*125a0*/  LEA R123, R123, UR12, 0x2 ;  /* 0x0000000c7b7b7c11 */ /* 0x000fe2000f8e10ff */
[--C-:B------:R-:W-:Y:S01]  /*125b0*/  @P2 IMAD.IADD R101, R101, 0x1, -R88.reuse ;  /* 0x0000000165652824 */ /* 0x100fe200078e0a58 */
[-C--:B------:R-:W-:Y:S01]  /*125c0*/  ISETP.GE.U32.AND P2, PT, R113, R88.reuse, PT ;  /* 0x000000587100720c */ /* 0x080fe20003f46070 */
[----:B------:R-:W4:Y:S01]  /*125d0*/  LDL R56, [R56] ;  /* 0x0000000038387983 */ /* 0x000f220000100800 */
[----:B------:R-:W-:Y:S01]  /*125e0*/  ISETP.GE.U32.AND P3, PT, R111, R88, PT ;  /* 0x000000586f00720c */ /* 0x000fe20003f66070 */
[----:B------:R-:W-:Y:S01]  /*125f0*/  @P6 IMAD.IADD R117, R117, 0x1, -R88 ;  /* 0x0000000175756824 */ /* 0x000fe200078e0a58 */
[----:B------:R-:W-:Y:S01]  /*12600*/  SEL R119, R6, R119, !P1 ;  /* 0x0000007706777207 */ /* 0x000fe20004800000 */
[----:B------:R-:W5:Y:S01]  /*12610*/  LDL R106, [R123] ;  /* 0x000000007b6a7983 */ /* 0x000f620000100800 */
[----:B------:R-:W-:-:S02]  /*12620*/  LEA R108, R121, UR12, 0x2 ;  /* 0x0000000c796c7c11 */ /* 0x000fc4000f8e10ff */
[-C--:B------:R-:W-:Y:S02]  /*12630*/  ISETP.GE.U32.AND P4, PT, R109, R88.reuse, PT ;  /* 0x000000586d00720c */ /* 0x080fe40003f86070 */
        /* <DEDUP_REMOVED lines=28> */
[----:B------:R1:W5:Y:S01]  /*12800*/  LDL R107, [R114] ;  /* 0x00000000726b7983 */ /* 0x0003620000100800 */
        /* <DEDUP_REMOVED lines=15> */
[----:B------:R-:W-:-:S04]  /*12900*/  LEA R113, R119, UR12, 0x2 ;  /* 0x0000000c77717c11 */ /* 0x000fc8000f8e10ff */
        /* <DEDUP_REMOVED lines=22> */
.L_x_213:
[----:B------:R-:W-:Y:S05]  /*12a70*/  BSYNC.RECONVERGENT B0 ;  /* 0x0000000000007941 */ /* 0x000fea0003800200 */
.L_x_212:
        /* <DEDUP_REMOVED lines=27> */
[----:B------:R-:W-:Y:S02]  /*12c30*/  VIADD R111, R33, 0x7 ;  /* 0x00000007216f7836 */ /* 0x000fe40000000000 */
[----:B------:R-:W-:Y:S02]  /*12c40*/  IMAD R101, R88, R42, R101 ;  /* 0x0000002a58657224 */ /* 0x000fe400078e0265 */
        /* <DEDUP_REMOVED lines=22> */
[--C-:B------:R-:W-:Y:S01]  /*12db0*/  @P5 IMAD.IADD R55, R55, 0x1, -R88.reuse ;  /* 0x0000000137375824 */ /* 0x100fe200078e0a58 */
        /* <DEDUP_REMOVED lines=13> */
[-C--:B------:R-:W-:Y:S02]  /*12e90*/  ISETP.GE.U32.AND P5, PT, R103, R88.reuse, PT ;  /* 0x000000586700720c */ /* 0x080fe40003fa6070 */
[----:B------:R-:W-:Y:S01]  /*12ea0*/  LEA R55, R55, UR12, 0x2 ;  /* 0x0000000c37377c11 */ /* 0x000fe2000f8e10ff */
[--C-:B------:R-:W-:Y:S01]  /*12eb0*/  @P4 IMAD.IADD R109, R109, 0x1, -R88.reuse ;  /* 0x000000016d6d4824 */ /* 0x100fe200078e0a58 */
[-C--:B------:R-:W-:Y:S01]  /*12ec0*/  ISETP.GE.U32.AND P4, PT, R105, R88.reuse, PT ;  /* 0x000000586900720c */ /* 0x080fe20003f86070 */
[----:B------:R-:W-:Y:S01]  /*12ed0*/  @P3 IMAD.IADD R111, R111, 0x1, -R88 ;  /* 0x000000016f6f3824 */ /* 0x000fe200078e0a58 */
[----:B------:R-:W-:-:S02]  /*12ee0*/  ISETP.GE.U32.AND P3, PT, R107, R88, PT ;  /* 0x000000586b00720c */ /* 0x000fc40003f66070 */
[----:B------:R-:W3:Y:S01]  /*12ef0*/  LDL R55, [R55] ;  /* 0x0000000037377983 */ /* 0x000ee20000100800 */
[-C--:B------:R-:W-:Y:S02]  /*12f00*/  @P6 IADD3 R101, PT, PT, R101, -R88.reuse, RZ ;  /* 0x8000005865656210 */ /* 0x080fe40007ffe0ff */
[-C--:B------:R-:W-:Y:S02]  /*12f10*/  ISETP.GE.U32.AND P6, PT, R111, R88.reuse, PT ;  /* 0x000000586f00720c */ /* 0x080fe40003fc6070 */
[--C-:B------:R-:W-:Y:S01]  /*12f20*/  @P5 IMAD.IADD R103, R103, 0x1, -R88.reuse ;  /* 0x0000000167675824 */ /* 0x100fe200078e0a58 */
[----:B------:R-:W-:Y:S02]  /*12f30*/  ISETP.GE.U32.AND P5, PT, R109, R88, PT ;  /* 0x000000586d00720c */ /* 0x000fe40003fa6070 */
[C---:B------:R-:W-:Y:S01]  /*12f40*/  SEL R101, R6.reuse, R101, !P1 ;  /* 0x0000006506657207 */ /* 0x040fe20004800000 */
[----:B------:R-:W-:Y:S01]  /*12f50*/  @P4 IMAD.IADD R105, R105, 0x1, -R88 ;  /* 0x0000000169694824 */ /* 0x000fe200078e0a58 */
[----:B------:R-:W-:-:S02]  /*12f60*/  SEL R103, R6, R103, !P1 ;  /* 0x0000006706677207 */ /* 0x000fc40004800000 */
[----:B------:R-:W-:Y:S02]  /*12f70*/  LEA R101, R101, UR12, 0x2 ;  /* 0x0000000c65657c11 */ /* 0x000fe4000f8e10ff */
[----:B------:R-:W-:Y:S02]  /*12f80*/  @P3 IADD3 R107, PT, PT, R107, -R88, RZ ;  /* 0x800000586b6b3210 */ /* 0x000fe40007ffe0ff */
        /* <DEDUP_REMOVED lines=26> */
.L_x_218:
[----:B------:R-:W-:Y:S05]  /*13130*/  BSYNC.RECONVERGENT B1 ;  /* 0x0000000000017941 */ /* 0x000fea0003800200 */
.L_x_217:
        /* <DEDUP_REMOVED lines=43> */
[----:B------:R-:W-:Y:S01]  /*133f0*/  LEA R55, R55, UR12, 0x2 ;  /* 0x0000000c37377c11 */ /* 0x000fe2000f8e10ff */
[----:B------:R-:W2:Y:S01]  /*13400*/  LDL R42, [R33] ;  /* 0x00000000212a7983 */ /* 0x000ea20000100800 */
[----:B------:R-:W-:-:S02]  /*13410*/  SEL R101, R6, R101, !P1 ;  /* 0x0000006506657207 */ /* 0x000fc40004800000 */
[----:B------:R-:W-:Y:S02]  /*13420*/  SEL R103, R6, R103, !P1 ;  /* 0x0000006706677207 */ /* 0x000fe40004800000 */
        /* <DEDUP_REMOVED lines=10> */
.L_x_220:
[----:B------:R-:W-:Y:S05]  /*134d0*/  BSYNC.RECONVERGENT B1 ;  /* 0x0000000000017941 */ /* 0x000fea0003800200 */
.L_x_219:
[----:B------:R-:W-:Y:S05]  /*134e0*/  @!P2 BRA `(.L_x_216) ;  /* 0x0000000000b8a947 */ /* 0x000fea0003800000 */
[----:B------:R-:W-:-:S04]  /*134f0*/  ISETP.GE.U32.AND P2, PT, R23, R88, PT ;  /* 0x000000581700720c */ /* 0x000fc80003f46070 */
[----:B------:R-:W-:-:S04]  /*13500*/  SEL R55, R60, RZ, P2 ;  /* 0x000000ff3c377207 */ /* 0x000fc80001000000 */
        /* <DEDUP_REMOVED lines=18> */
[----:B------:R-:W-:-:S04]  /*13630*/  @P2 VIADD R39, R55, 0x2 ;  /* 0x0000000237272836 */ /* 0x000fc80000000000 */
[----:B------:R-:W-:-:S04]  /*13640*/  @P2 IMAD.HI.U32 R34, R104, R39, RZ ;  /* 0x0000002768222227 */ /* 0x000fc800078e00ff */
[----:B------:R-:W-:Y:S01]  /*13650*/  IMAD.HI.U32 R104, R104, R33, RZ ;  /* 0x0000002168687227 */ /* 0x000fe200078e00ff */
[----:B------:R-:W-:-:S03]  /*13660*/  @P2 IADD3 R34, PT, PT, -R34, RZ, RZ ;  /* 0x000000ff22222210 */ /* 0x000fc60007ffe1ff */
        /* <DEDUP_REMOVED lines=22> */
.L_x_216:
[----:B------:R-:W-:Y:S05]  /*137d0*/  BSYNC.RECONVERGENT B0 ;  /* 0x0000000000007941 */ /* 0x000fea0003800200 */
.L_x_215:
        /* <DEDUP_REMOVED lines=14> */
[----:B------:R-:W-:-:S07]  /*138c0*/  IMAD.MOV.U32 R33, RZ, RZ, R6 ;  /* 0x000000ffff217224 */ /* 0x000fce00078e0006 */
.L_x_221:
[----:B------:R-:W-:Y:S05]  /*138d0*/  BSYNC.RECONVERGENT B5 ;  /* 0x0000000000057941 */ /* 0x000fea0003800200 */
.L_x_211:
[----:B------:R-:W-:Y:S05]  /*138e0*/  BSYNC.RECONVERGENT B4 ;  /* 0x0000000000047941 */ /* 0x000fea0003800200 */
.L_x_210:
[----:B------:R-:W0:Y:S01]  /*138f0*/  I2F.U32.RP R6, R86 ;  /* 0x0000005600067306 */ /* 0x000e220000209000 */
[----:B------:R-:W-:Y:S01]  /*13900*/  IMAD.MOV.U32 R104, RZ, RZ, RZ ;  /* 0x000000ffff687224 */ /* 0x000fe200078e00ff */
[C---:B------:R-:W-:Y:S02]  /*13910*/  ISETP.GE.U32.AND P3, PT, R21.reuse, R86, PT ;  /* 0x000000561500720c */ /* 0x040fe40003f66070 */
[----:B------:R-:W-:Y:S02]  /*13920*/  LEA R42, R22, UR13, 0x2 ;  /* 0x0000000d162a7c11 */ /* 0x000fe4000f8e10ff */
[----:B------:R-:W-:-:S03]  /*13930*/  IADD3 R39, PT, PT, R21, 0x1, RZ ;  /* 0x0000000115277810 */ /* 0x000fc60007ffe0ff */
[----:B------:R1:W-:Y:S01]  /*13940*/  STL [R42], R33 ;  /* 0x000000212a007387 */ /* 0x0003e20000100800 */
[----:B0-----:R-:W0:Y:S05]  /*13950*/  MUFU.RCP R6, R6 ;  /* 0x0000000600067308 */ /* 0x001e2a0000001000 */
[----:B------:R-:W-:Y:S02]  /*13960*/  @P3 IMAD.MOV R39, RZ, RZ, R21 ;  /* 0x000000ffff273224 */ /* 0x000fe400078e0215 */
[----:B------:R-:W-:-:S03]  /*13970*/  IMAD.MOV.U32 R21, RZ, RZ, RZ ;  /* 0x000000ffff157224 */ /* 0x000fc600078e00ff */
[----:B------:R-:W-:Y:S02]  /*13980*/  ISETP.NE.AND P3, PT, R39, RZ, PT ;  /* 0x000000ff2700720c */ /* 0x000fe40003f65270 */
[----:B0-----:R-:W-:Y:S02]  /*13990*/  IADD3 R105, PT, PT, R6, 0xffffffe, RZ ;  /* 0x0ffffffe06697810 */ /* 0x001fe40007ffe0ff */
[----:B------:R-:W-:-:S04]  /*139a0*/  LOP3.LUT R6, RZ, R86, RZ, 0x33, !PT ;  /* 0x00000056ff067212 */ /* 0x000fc800078e33ff */
[----:B------:R-:W0:Y:S02]  /*139b0*/  F2I.FTZ.U32.TRUNC.NTZ R105, R105 ;  /* 0x0000006900697305 */ /* 0x000e24000021f000 */
[----:B0-----:R-:W-:-:S04]  /*139c0*/  IMAD.MOV R9, RZ, RZ, -R105 ;  /* 0x000000ffff097224 */ /* 0x001fc800078e0a69 */
[----:B------:R-:W-:-:S04]  /*139d0*/  IMAD R9, R9, R86, RZ ;  /* 0x0000005609097224 */ /* 0x000fc800078e02ff */
[----:B------:R-:W-:Y:S01]  /*139e0*/  IMAD.HI.U32 R104, R105, R9, R104 ;  /* 0x0000000969687227 */ /* 0x000fe200078e0068 */
[----:B------:R-:W-:-:S05]  /*139f0*/  IADD3 R9, PT, PT, R22, 0x1, RZ ;  /* 0x0000000116097810 */ /* 0x000fca0007ffe0ff */
[----:B------:R-:W-:-:S04]  /*13a00*/  IMAD.HI.U32 R34, R104, R9, RZ ;  /* 0x0000000968227227 */ /* 0x000fc800078e00ff */
[----:B------:R-:W-:-:S04]  /*13a10*/  IMAD.MOV R34, RZ, RZ, -R34 ;  /* 0x000000ffff227224 */ /* 0x000fc800078e0a22 */
[----:B------:R-:W-:Y:S02]  /*13a20*/  IMAD R9, R86, R34, R9 ;  /* 0x0000002256097224 */ /* 0x000fe400078e0209 */
[----:B------:R-:W-:-:S03]  /*13a30*/  HFMA2 R34, -RZ, RZ, 0, 0 ;  /* 0x00000000ff227431 */ /* 0x000fc600000001ff */
[----:B------:R-:W-:-:S13]  /*13a40*/  ISETP.GE.U32.AND P1, PT, R9, R86, PT ;  /* 0x000000560900720c */ /* 0x000fda0003f26070 */
[----:B------:R-:W-:Y:S01]  /*13a50*/  @P1 IMAD.IADD R9, R9, 0x1, -R86 ;  /* 0x0000000109091824 */ /* 0x000fe200078e0a56 */
[----:B------:R-:W-:-:S04]  /*13a60*/  ISETP.NE.U32.AND P1, PT, R86, RZ, PT ;  /* 0x000000ff5600720c */ /* 0x000fc80003f25070 */
[----:B------:R-:W-:-:S13]  /*13a70*/  ISETP.GE.U32.AND P2, PT, R9, R86, PT ;  /* 0x000000560900720c */ /* 0x000fda0003f46070 */
[----:B------:R-:W-:-:S05]  /*13a80*/  @P2 IMAD.IADD R9, R9, 0x1, -R86 ;  /* 0x0000000109092824 */ /* 0x000fca00078e0a56 */
[----:B------:R-:W-:Y:S01]  /*13a90*/  SEL R22, R6, R9, !P1 ;  /* 0x0000000906167207 */ /* 0x000fe20004800000 */
[----:B-1----:R-:W-:Y:S06]  /*13aa0*/  @!P3 BRA `(.L_x_188) ;  /* 0x0000001800dcb947 */ /* 0x002fec0003800000 */
[----:B------:R-:W-:Y:S01]  /*13ab0*/  ISETP.GE.U32.AND P2, PT, R39, 0x10, PT ;  /* 0x000000102700780c */ /* 0x000fe20003f46070 */
[----:B------:R-:W-:Y:S01]  /*13ac0*/  BSSY.RECONVERGENT B0, `(.L_x_222) ;  /* 0x00000ce000007945 */ /* 0x000fe20003800200 */
[----:B------:R-:W-:Y:S01]  /*13ad0*/  IMAD.MOV.U32 R9, RZ, RZ, RZ ;  /* 0x000000ffff097224 */ /* 0x000fe200078e00ff */
[----:B------:R-:W-:-:S10]  /*13ae0*/  MOV R42, RZ ;  /* 0x000000ff002a7202 */ /* 0x000fd40000000f00 */
[----:B------:R-:W-:Y:S05]  /*13af0*/  @!P2 BRA `(.L_x_223) ;  /* 0x0000000c0028a947 */ /* 0x000fea0003800000 */
[C---:B------:R-:W-:Y:S01]  /*13b00*/  ISETP.GE.U32.AND P2, PT, R39.reuse, R86, PT ;  /* 0x000000562700720c */ /* 0x040fe20003f46070 */
[----:B------:R-:W-:Y:S01]  /*13b10*/  BSSY.RECONVERGENT B1, `(.L_x_223) ;  /* 0x00000c8000017945 */ /* 0x000fe20003800200 */
[----:B------:R-:W-:Y:S01]  /*13b20*/  IMAD.MOV.U32 R9, RZ, RZ, RZ ;  /* 0x000000ffff097224 */ /* 0x000fe200078e00ff */
[----:B------:R-:W-:Y:S01]  /*13b30*/  LOP3.LUT R42, R39, 0xfffffff0, RZ, 0xc0, !PT ;  /* 0xfffffff0272a7812 */ /* 0x000fe200078ec0ff */
[----:B------:R-:W-:Y:S01]  /*13b40*/  IMAD.MOV.U32 R55, RZ, RZ, RZ ;  /* 0x000000ffff377224 */ /* 0x000fe200078e00ff */
[----:B------:R-:W-:-:S08]  /*13b50*/  SEL R34, R22, RZ, P2 ;  /* 0x000000ff16227207 */ /* 0x000fd00001000000 */
.L_x_224:
[----:B------:R-:W-:-:S04]  /*13b60*/  IADD3 R103, PT, PT, R34, R55, RZ ;  /* 0x0000003722677210 */ /* 0x000fc80007ffe0ff */
[C---:B------:R-:W-:Y:S01]  /*13b70*/  IADD3 R113, PT, PT, R103.reuse, 0x9, RZ ;  /* 0x0000000967717810 */ /* 0x040fe20007ffe0ff */
[C---:B------:R-:W-:Y:S02]  /*13b80*/  VIADD R123, R103.reuse, 0x1 ;  /* 0x00000001677b7836 */ /* 0x040fe40000000000 */
[----:B------:R-:W-:Y:S02]  /*13b90*/  VIADD R101, R103, 0x2 ;  /* 0x0000000267657836 */ /* 0x000fe40000000000 */
[----:B------:R-:W-:-:S04]  /*13ba0*/  IMAD.HI.U32 R21, R104, R123, RZ ;  /* 0x0000007b68157227 */ /* 0x000fc800078e00ff */
[----:B------:R-:W-:Y:S01]  /*13bb0*/  VIADD R125, R103, 0x3 ;  /* 0x00000003677d7836 */ /* 0x000fe20000000000 */
[----:B------:R-:W-:Y:S01]  /*13bc0*/  IADD3 R48, PT, PT, -R21, RZ, RZ ;  /* 0x000000ff15307210 */ /* 0x000fe20007ffe1ff */
[----:B------:R-:W-:-:S04]  /*13bd0*/  IMAD.HI.U32 R21, R104, R101, RZ ;  /* 0x0000006568157227 */ /* 0x000fc800078e00ff */
[----:B------:R-:W-:Y:S01]  /*13be0*/  IMAD R123, R86, R48, R123 ;  /* 0x00000030567b7224 */ /* 0x000fe200078e027b */
[----:B------:R-:W-:Y:S01]  /*13bf0*/  IADD3 R48, PT, PT, -R21, RZ, RZ ;  /* 0x000000ff15307210 */ /* 0x000fe20007ffe1ff */
[----:B------:R-:W-:-:S03]  /*13c00*/  IMAD.HI.U32 R21, R104, R125, RZ ;  /* 0x0000007d68157227 */ /* 0x000fc600078e00ff */
[----:B------:R-:W-:Y:S01]  /*13c10*/  ISETP.GE.U32.AND P3, PT, R123, R86, PT ;  /* 0x000000567b00720c */ /* 0x000fe20003f66070 */
[C---:B------:R-:W-:Y:S02]  /*13c20*/  VIADD R105, R103.reuse, 0x4 ;  /* 0x0000000467697836 */ /* 0x040fe40000000000 */
[----:B------:R-:W-:Y:S02]  /*13c30*/  VIADD R121, R103, 0x5 ;  /* 0x0000000567797836 */ /* 0x000fe40000000000 */
[----:B------:R-:W-:Y:S01]  /*13c40*/  IMAD R48, R86, R48, R101 ;  /* 0x0000003056307224 */ /* 0x000fe200078e0265 */
[----:B------:R-:W-:Y:S01]  /*13c50*/  IADD3 R101, PT, PT, -R21, RZ, RZ ;  /* 0x000000ff15657210 */ /* 0x000fe20007ffe1ff */
[----:B------:R-:W-:-:S03]  /*13c60*/  IMAD.HI.U32 R56, R104, R105, RZ ;  /* 0x0000006968387227 */ /* 0x000fc600078e00ff */
[----:B------:R-:W-:Y:S01]  /*13c70*/  ISETP.GE.U32.AND P5, PT, R48, R86, PT ;  /* 0x000000563000720c */ /* 0x000fe20003fa6070 */
[----:B------:R-:W-:-:S04]  /*13c80*/  IMAD.HI.U32 R21, R104, R121, RZ ;  /* 0x0000007968157227 */ /* 0x000fc800078e00ff */
[C---:B------:R-:W-:Y:S02]  /*13c90*/  VIADD R119, R103.reuse, 0x6 ;  /* 0x0000000667777836 */ /* 0x040fe40000000000 */
[----:B------:R-:W-:Y:S02]  /*13ca0*/  VIADD R117, R103, 0x7 ;  /* 0x0000000767757836 */ /* 0x000fe40000000000 */
[----:B------:R-:W-:Y:S02]  /*13cb0*/  IMAD.MOV R106, RZ, RZ, -R56 ;  /* 0x000000ffff6a7224 */ /* 0x000fe400078e0a38 */
[----:B------:R-:W-:Y:S01]  /*13cc0*/  IMAD R125, R86, R101, R125 ;  /* 0x00000065567d7224 */ /* 0x000fe200078e027d */
[----:B------:R-:W-:Y:S01]  /*13cd0*/  IADD3 R101, PT, PT, -R21, RZ, RZ ;  /* 0x000000ff15657210 */ /* 0x000fe20007ffe1ff */
[----:B------:R-:W-:Y:S01]  /*13ce0*/  IMAD.HI.U32 R56, R104, R119, RZ ;  /* 0x0000007768387227 */ /* 0x000fe200078e00ff */
[-C--:B------:R-:W-:Y:S02]  /*13cf0*/  @P5 IADD3 R48, PT, PT, R48, -R86.reuse, RZ ;  /* 0x8000005630305210 */ /* 0x080fe40007ffe0ff */
[----:B------:R-:W-:Y:S01]  /*13d00*/  ISETP.GE.U32.AND P4, PT, R125, R86, PT ;  /* 0x000000567d00720c */ /* 0x000fe20003f86070 */
[----:B------:R-:W-:-:S04]  /*13d10*/  IMAD.HI.U32 R21, R104, R117, RZ ;  /* 0x0000007568157227 */ /* 0x000fc800078e00ff */
[----:B------:R-:W-:Y:S02]  /*13d20*/  VIADD R115, R103, 0x8 ;  /* 0x0000000867737836 */ /* 0x000fe40000000000 */
[----:B------:R-:W-:Y:S02]  /*13d30*/  IMAD.MOV R56, RZ, RZ, -R56 ;  /* 0x000000ffff387224 */ /* 0x000fe400078e0a38 */
[----:B------:R-:W-:Y:S02]  /*13d40*/  IMAD R121, R86, R101, R121 ;  /* 0x0000006556797224 */ /* 0x000fe400078e0279 */
[----:B------:R-:W-:Y:S02]  /*13d50*/  IMAD.MOV R101, RZ, RZ, -R21 ;  /* 0x000000ffff657224 */ /* 0x000fe400078e0a15 */
[----:B------:R-:W-:-:S04]  /*13d60*/  IMAD.HI.U32 R21, R104, R115, RZ ;  /* 0x0000007368157227 */ /* 0x000fc800078e00ff */
[----:B------:R-:W-:Y:S02]  /*13d70*/  IMAD R119, R86, R56, R119 ;  /* 0x0000003856777224 */ /* 0x000fe400078e0277 */
[----:B------:R-:W-:-:S04]  /*13d80*/  IMAD.HI.U32 R56, R104, R113, RZ ;  /* 0x0000007168387227 */ /* 0x000fc800078e00ff */
        /* <DEDUP_REMOVED lines=8> */
[----:B------:R-:W-:-:S04]  /*13e10*/  IMAD.HI.U32 R21, R104, R109, RZ ;  /* 0x0000006d68157227 */ /* 0x000fc800078e00ff */
[----:B------:R-:W-:Y:S02]  /*13e20*/  VIADD R107, R103, 0xc ;  /* 0x0000000c676b7836 */ /* 0x000fe40000000000 */
[----:B------:R-:W-:Y:S02]  /*13e30*/  IMAD R111, R86, R56, R111 ;  /* 0x00000038566f7224 */ /* 0x000fe400078e026f */
[----:B------:R-:W-:Y:S02]  /*13e40*/  IMAD.MOV R56, RZ, RZ, -R21 ;  /* 0x000000ffff387224 */ /* 0x000fe400078e0a15 */
[----:B------:R-:W-:-:S04]  /*13e50*/  IMAD.HI.U32 R21, R104, R107, RZ ;  /* 0x0000006b68157227 */ /* 0x000fc800078e00ff */
[----:B------:R-:W-:Y:S01]  /*13e60*/  IMAD R109, R86, R56, R109 ;  /* 0x00000038566d7224 */ /* 0x000fe200078e026d */
[----:B------:R-:W-:Y:S01]  /*13e70*/  IADD3 R56, PT, PT, -R21, RZ, RZ ;  /* 0x000000ff15387210 */ /* 0x000fe20007ffe1ff */
[----:B------:R-:W-:-:S04]  /*13e80*/  IMAD.HI.U32 R21, R104, R103, RZ ;  /* 0x0000006768157227 */ /* 0x000fc800078e00ff */
[----:B------:R-:W-:Y:S02]  /*13e90*/  IMAD.MOV R21, RZ, RZ, -R21 ;  /* 0x000000ffff157224 */ /* 0x000fe400078e0a15 */
[C---:B------:R-:W-:Y:S02]  /*13ea0*/  IMAD R107, R86.reuse, R56, R107 ;  /* 0x00000038566b7224 */ /* 0x040fe400078e026b */
[----:B------:R-:W-:Y:S02]  /*13eb0*/  IMAD R56, R86, R21, R103 ;  /* 0x0000001556387224 */ /* 0x000fe400078e0267 */
[--C-:B------:R-:W-:Y:S02]  /*13ec0*/  @P3 IMAD.IADD R123, R123, 0x1, -R86.reuse ;  /* 0x000000017b7b3824 */ /* 0x100fe400078e0a56 */
[----:B------:R-:W-:Y:S01]  /*13ed0*/  @P4 IMAD.IADD R125, R125, 0x1, -R86 ;  /* 0x000000017d7d4824 */ /* 0x000fe200078e0a56 */
[----:B------:R-:W-:Y:S01]  /*13ee0*/  ISETP.GE.U32.AND P2, PT, R56, R86, PT ;  /* 0x000000563800720c */ /* 0x000fe20003f46070 */
[C---:B------:R-:W-:Y:S01]  /*13ef0*/  IMAD R105, R86.reuse, R106, R105 ;  /* 0x0000006a56697224 */ /* 0x040fe200078e0269 */
[-C--:B------:R-:W-:Y:S01]  /*13f00*/  ISETP.GE.U32.AND P3, PT, R123, R86.reuse, PT ;  /* 0x000000567b00720c */ /* 0x080fe20003f66070 */
[----:B------:R-:W-:Y:S01]  /*13f10*/  IMAD R115, R86, R101, R115 ;  /* 0x0000006556737224 */ /* 0x000fe200078e0273 */
[-C--:B------:R-:W-:Y:S01]  /*13f20*/  ISETP.GE.U32.AND P4, PT, R48, R86.reuse, PT ;  /* 0x000000563000720c */ /* 0x080fe20003f86070 */
[----:B------:R-:W-:Y:S01]  /*13f30*/  VIADD R101, R103, 0xd ;  /* 0x0000000d67657836 */ /* 0x000fe20000000000 */
[----:B------:R-:W-:-:S02]  /*13f40*/  ISETP.GE.U32.AND P6, PT, R125, R86, PT ;  /* 0x000000567d00720c */ /* 0x000fc40003fc6070 */
[----:B------:R-:W-:Y:S01]  /*13f50*/  ISETP.GE.U32.AND P5, PT, R105, R86, PT ;  /* 0x000000566900720c */ /* 0x000fe20003fa6070 */
[----:B------:R-:W-:Y:S01]  /*13f60*/  IMAD.HI.U32 R21, R104, R101, RZ ;  /* 0x0000006568157227 */ /* 0x000fe200078e00ff */
[----:B------:R-:W-:-:S03]  /*13f70*/  IADD3 R106, PT, PT, R103, 0xe, RZ ;  /* 0x0000000e676a7810 */ /* 0x000fc60007ffe0ff */
[-C--:B------:R-:W-:Y:S01]  /*13f80*/  @P2 IADD3 R56, PT, PT, R56, -R86.reuse, RZ ;  /* 0x8000005638382210 */ /* 0x080fe20007ffe0ff */
[----:B------:R-:W-:Y:S02]  /*13f90*/  IMAD.MOV R21, RZ, RZ, -R21 ;  /* 0x000000ffff157224 */ /* 0x000fe400078e0a15 */
[--C-:B------:R-:W-:Y:S01]  /*13fa0*/  @P3 IMAD.IADD R123, R123, 0x1, -R86.reuse ;  /* 0x000000017b7b3824 */ /* 0x100fe200078e0a56 */
[-C--:B------:R-:W-:Y:S01]  /*13fb0*/  ISETP.GE.U32.AND P2, PT, R56, R86.reuse, PT ;  /* 0x000000563800720c */ /* 0x080fe20003f46070 */
[--C-:B------:R-:W-:Y:S01]  /*13fc0*/  @P4 IMAD.IADD R48, R48, 0x1, -R86.reuse ;  /* 0x0000000130304824 */ /* 0x100fe200078e0a56 */
[----:B------:R-:W-:Y:S01]  /*13fd0*/  ISETP.GE.U32.AND P3, PT, R119, R86, PT ;  /* 0x000000567700720c */ /* 0x000fe20003f66070 */
[----:B------:R-:W-:Y:S01]  /*13fe0*/  IMAD.HI.U32 R108, R104, R106, RZ ;  /* 0x0000006a686c7227 */ /* 0x000fe200078e00ff */
[-C--:B------:R-:W-:Y:S02]  /*13ff0*/  ISETP.GE.U32.AND P4, PT, R117, R86.reuse, PT ;  /* 0x000000567500720c */ /* 0x080fe40003f86070 */
[-C--:B------:R-:W-:Y:S01]  /*14000*/  @P6 IADD3 R125, PT, PT, R125, -R86.reuse, RZ ;  /* 0x800000567d7d6210 */ /* 0x080fe20007ffe0ff */
[----:B------:R-:W-:Y:S01]  /*14010*/  @P5 IMAD.IADD R105, R105, 0x1, -R86 ;  /* 0x0000000169695824 */ /* 0x000fe200078e0a56 */
[-C--:B------:R-:W-:Y:S01]  /*14020*/  ISETP.GE.U32.AND P6, PT, R115, R86.reuse, PT ;  /* 0x000000567300720c */ /* 0x080fe20003fc6070 */
[----:B------:R-:W-:Y:S01]  /*14030*/  IMAD.MOV R108, RZ, RZ, -R108 ;  /* 0x000000ffff6c7224 */ /* 0x000fe200078e0a6c */
[-C--:B------:R-:W-:Y:S01]  /*14040*/  ISETP.GE.U32.AND P5, PT, R113, R86.reuse, PT ;  /* 0x000000567100720c */ /* 0x080fe20003fa6070 */
[----:B------:R-:W-:Y:S01]  /*14050*/  VIADD R103, R103, 0xf ;  /* 0x0000000f67677836 */ /* 0x000fe20000000000 */
[----:B------:R-:W-:Y:S01]  /*14060*/  SEL R123, R6, R123, !P1 ;  /* 0x0000007b067b7207 */ /* 0x000fe20004800000 */
[----:B------:R-:W-:Y:S01]  /*14070*/  IMAD R101, R86, R21, R101 ;  /* 0x0000001556657224 */ /* 0x000fe200078e0265 */
[----:B------:R-:W-:Y:S01]  /*14080*/  @P2 IADD3 R56, PT, PT, R56, -R86, RZ ;  /* 0x8000005638382210 */ /* 0x000fe20007ffe0ff */
[----:B------:R-:W-:Y:S01]  /*14090*/  IMAD R21, R86, R108, R106 ;  /* 0x0000006c56157224 */ /* 0x000fe200078e026a */
[-C--:B------:R-:W-:Y:S01]  /*140a0*/  ISETP.GE.U32.AND P2, PT, R121, R86.reuse, PT ;  /* 0x000000567900720c */ /* 0x080fe20003f46070 */
[----:B------:R-:W-:Y:S01]  /*140b0*/  IMAD.HI.U32 R106, R104, R103, RZ ;  /* 0x00000067686a7227 */ /* 0x000fe200078e00ff */
[----:B------:R-:W-:-:S02]  /*140c0*/  @P3 IADD3 R119, PT, PT, R119, -R86, RZ ;  /* 0x8000005677773210 */ /* 0x000fc40007ffe0ff */
[-C--:B------:R-:W-:Y:S01]  /*140d0*/  ISETP.GE.U32.AND P3, PT, R109, R86.reuse, PT ;  /* 0x000000566d00720c */ /* 0x080fe20003f66070 */
[----:B------:R-:W-:Y:S01]  /*140e0*/  @P4 IMAD.IADD R117, R117, 0x1, -R86 ;  /* 0x0000000175754824 */ /* 0x000fe200078e0a56 */
[-C--:B------:R-:W-:Y:S01]  /*140f0*/  ISETP.GE.U32.AND P4, PT, R107, R86.reuse, PT ;  /* 0x000000566b00720c */ /* 0x080fe20003f86070 */
[----:B------:R-:W-:Y:S01]  /*14100*/  IMAD.MOV R106, RZ, RZ, -R106 ;  /* 0x000000ffff6a7224 */ /* 0x000fe200078e0a6a */
[-C--:B------:R-:W-:Y:S01]  /*14110*/  @P5 IADD3 R113, PT, PT, R113, -R86.reuse, RZ ;  /* 0x8000005671715210 */ /* 0x080fe20007ffe0ff */
[--C-:B------:R-:W-:Y:S01]  /*14120*/  @P6 IMAD.IADD R115, R115, 0x1, -R86.reuse ;  /* 0x0000000173736824 */ /* 0x100fe200078e0a56 */
[----:B------:R-:W-:Y:S01]  /*14130*/  ISETP.GE.U32.AND P6, PT, R101, R86, PT ;  /* 0x000000566500720c */ /* 0x000fe20003fc6070 */
[----:B------:R-:W-:Y:S01]  /*14140*/  IMAD R103, R86, R106, R103 ;  /* 0x0000006a56677224 */ /* 0x000fe200078e0267 */
[-C--:B------:R-:W-:Y:S01]  /*14150*/  ISETP.GE.U32.AND P5, PT, R21, R86.reuse, PT ;  /* 0x000000561500720c */ /* 0x080fe20003fa6070 */
[----:B------:R-:W-:Y:S01]  /*14160*/  @P2 IMAD.IADD R121, R121, 0x1, -R86 ;  /* 0x0000000179792824 */ /* 0x000fe200078e0a56 */
[----:B------:R-:W-:-:S02]  /*14170*/  ISETP.GE.U32.AND P2, PT, R111, R86, PT ;  /* 0x000000566f00720c */ /* 0x000fc40003f46070 */
[----:B------:R-:W-:Y:S01]  /*14180*/  SEL R56, R6, R56, !P1 ;  /* 0x0000003806387207 */ /* 0x000fe20004800000 */
[--C-:B------:R-:W-:Y:S01]  /*14190*/  @P3 IMAD.IADD R109, R109, 0x1, -R86.reuse ;  /* 0x000000016d6d3824 */ /* 0x100fe200078e0a56 */
[-C--:B------:R-:W-:Y:S02]  /*141a0*/  ISETP.GE.U32.AND P3, PT, R105, R86.reuse, PT ;  /* 0x000000566900720c */ /* 0x080fe40003f66070 */
[-C--:B------:R-:W-:Y:S02]  /*141b0*/  @P4 IADD3 R107, PT, PT, R107, -R86.reuse, RZ ;  /* 0x800000566b6b4210 */ /* 0x080fe40007ffe0ff */
[-C--:B------:R-:W-:Y:S01]  /*141c0*/  ISETP.GE.U32.AND P4, PT, R121, R86.reuse, PT ;  /* 0x000000567900720c */ /* 0x080fe20003f86070 */
[--C-:B------:R-:W-:Y:S01]  /*141d0*/  @P6 IMAD.IADD R101, R101, 0x1, -R86.reuse ;  /* 0x0000000165656824 */ /* 0x100fe200078e0a56 */
[----:B------:R-:W-:Y:S01]  /*141e0*/  LEA R106, R56, UR13, 0x2 ;  /* 0x0000000d386a7c11 */ /* 0x000fe2000f8e10ff */
[--C-:B------:R-:W-:Y:S01]  /*141f0*/  @P5 IMAD.IADD R21, R21, 0x1, -R86.reuse ;  /* 0x0000000115155824 */ /* 0x100fe200078e0a56 */
[-C--:B------:R-:W-:Y:S01]  /*14200*/  ISETP.GE.U32.AND P6, PT, R119, R86.reuse, PT ;  /* 0x000000567700720c */ /* 0x080fe20003fc6070 */
[----:B------:R-:W-:Y:S01]  /*14210*/  @P2 IMAD.IADD R111, R111, 0x1, -R86 ;  /* 0x000000016f6f2824 */ /* 0x000fe200078e0a56 */
[----:B------:R-:W-:-:S02]  /*14220*/  ISETP.GE.U32.AND P2, PT, R103, R86, PT ;  /* 0x000000566700720c */ /* 0x000fc40003f46070 */
[----:B------:R-:W-:Y:S01]  /*14230*/  LEA R56, R123, UR13, 0x2 ;  /* 0x0000000d7b387c11 */ /* 0x000fe2000f8e10ff */
[--C-:B------:R-:W-:Y:S01]  /*14240*/  @P3 IMAD.IADD R105, R105, 0x1, -R86.reuse ;  /* 0x0000000169693824 */ /* 0x100fe200078e0a56 */
[C---:B------:R-:W-:Y:S02]  /*14250*/  SEL R108, R6.reuse, R48, !P1 ;  /* 0x00000030066c7207 */ /* 0x040fe40004800000 */
[----:B------:R-:W2:Y:S01]  /*14260*/  LDL R48, [R106] ;  /* 0x000000006a307983 */ /* 0x000ea20000100800 */
[-C--:B------:R-:W-:Y:S01]  /*14270*/  ISETP.GE.U32.AND P5, PT, R117, R86.reuse, PT ;  /* 0x000000567500720c */ /* 0x080fe20003fa6070 */
[----:B------:R-:W-:Y:S01]  /*14280*/  @P4 IMAD.IADD R121, R121, 0x1, -R86 ;  /* 0x0000000179794824 */ /* 0x000fe200078e0a56 */
[----:B------:R-:W-:Y:S01]  /*14290*/  SEL R125, R6, R125, !P1 ;  /* 0x0000007d067d7207 */ /* 0x000fe20004800000 */
[----:B------:R-:W3:Y:S01]  /*142a0*/  LDL R56, [R56] ;  /* 0x0000000038387983 */ /* 0x000ee20000100800 */
[----:B------:R-:W-:Y:S02]  /*142b0*/  LEA R110, R108, UR13, 0x2 ;  /* 0x0000000d6c6e7c11 */ /* 0x000fe4000f8e10ff */
[----:B------:R-:W-:-:S02]  /*142c0*/  @P2 IADD3 R103, PT, PT, R103, -R86, RZ ;  /* 0x8000005667672210 */ /* 0x000fc40007ffe0ff */
[-C--:B------:R-:W-:Y:S02]  /*142d0*/  ISETP.GE.U32.AND P2, PT, R115, R86.reuse, PT ;  /* 0x000000567300720c */ /* 0x080fe40003f46070 */
[----:B------:R-:W-:Y:S02]  /*142e0*/  SEL R108, R6, R105, !P1 ;  /* 0x00000069066c7207 */ /* 0x000fe40004800000 */
[----:B------:R-:W-:Y:S01]  /*142f0*/  LEA R125, R125, UR13, 0x2 ;  /* 0x0000000d7d7d7c11 */ /* 0x000fe2000f8e10ff */
[----:B------:R-:W4:Y:S01]  /*14300*/  LDL R105, [R110] ;  /* 0x000000006e697983 */ /* 0x000f220000100800 */
[-C--:B------:R-:W-:Y:S01]  /*14310*/  ISETP.GE.U32.AND P3, PT, R113, R86.reuse, PT ;  /* 0x000000567100720c */ /* 0x080fe20003f66070 */
[----:B------:R-:W-:Y:S01]  /*14320*/  @P5 IMAD.IADD R117, R117, 0x1, -R86 ;  /* 0x0000000175755824 */ /* 0x000fe200078e0a56 */
[----:B------:R-:W-:Y:S01]  /*14330*/  @P6 IADD3 R119, PT, PT, R119, -R86, RZ ;  /* 0x8000005677776210 */ /* 0x000fe20007ffe0ff */
[----:B------:R-:W5:Y:S01]  /*14340*/  LDL R106, [R125] ;  /* 0x000000007d6a7983 */ /* 0x000f620000100800 */
[----:B------:R-:W-:-:S02]  /*14350*/  LEA R108, R108, UR13, 0x2 ;  /* 0x0000000d6c6c7c11 */ /* 0x000fc4000f8e10ff */
[C---:B------:R-:W-:Y:S02]  /*14360*/  SEL R121, R6.reuse, R121, !P1 ;  /* 0x0000007906797207 */ /* 0x040fe40004800000 */
[-C--:B------:R-:W-:Y:S02]  /*14370*/  ISETP.GE.U32.AND P4, PT, R111, R86.reuse, PT ;  /* 0x000000566f00720c */ /* 0x080fe40003f86070 */
[C---:B------:R-:W-:Y:S01]  /*14380*/  SEL R119, R6.reuse, R119, !P1 ;  /* 0x0000007706777207 */ /* 0x040fe20004800000 */
[----:B------:R-:W5:Y:S01]  /*14390*/  LDL R108, [R108] ;  /* 0x000000006c6c7983 */ /* 0x000f620000100800 */
[----:B------:R-:W-:Y:S01]  /*143a0*/  LEA R121, R121, UR13, 0x2 ;  /* 0x0000000d79797c11 */ /* 0x000fe2000f8e10ff */
[----:B------:R-:W-:Y:S01]  /*143b0*/  @P2 IMAD.IADD R115, R115, 0x1, -R86 ;  /* 0x0000000173732824 */ /* 0x000fe200078e0a56 */
[----:B------:R-:W-:Y:S02]  /*143c0*/  ISETP.GE.U32.AND P5, PT, R109, R86, PT ;  /* 0x000000566d00720c */ /* 0x000fe40003fa6070 */
[----:B------:R-:W-:Y:S01]  /*143d0*/  LEA R112, R119, UR13, 0x2 ;  /* 0x0000000d77707c11 */ /* 0x000fe2000f8e10ff */
[----:B------:R-:W5:Y:S01]  /*143e0*/  LDL R110, [R121] ;  /* 0x00000000796e7983 */ /* 0x000f620000100800 */
[----:B------:R-:W-:-:S02]  /*143f0*/  SEL R117, R6, R117, !P1 ;  /* 0x0000007506757207 */ /* 0x000fc40004800000 */
[-C--:B------:R-:W-:Y:S02]  /*14400*/  ISETP.GE.U32.AND P2, PT, R107, R86.reuse, PT ;  /* 0x000000566b00720c */ /* 0x080fe40003f46070 */
[-C--:B------:R-:W-:Y:S01]  /*14410*/  @P3 IADD3 R113, PT, PT, R113, -R86.reuse, RZ ;  /* 0x8000005671713210 */ /* 0x080fe20007ffe0ff */
[----:B------:R-:W5:Y:S01]  /*14420*/  LDL R112, [R112] ;  /* 0x0000000070707983 */ /* 0x000f620000100800 */
[C---:B------:R-:W-:Y:S02]  /*14430*/  SEL R115, R6.reuse, R115, !P1 ;  /* 0x0000007306737207 */ /* 0x040fe40004800000 */
[----:B------:R-:W-:Y:S01]  /*14440*/  LEA R117, R117, UR13, 0x2 ;  /* 0x0000000d75757c11 */ /* 0x000fe2000f8e10ff */
[----:B------:R-:W-:Y:S01]  /*14450*/  @P4 IMAD.IADD R111, R111, 0x1, -R86 ;  /* 0x000000016f6f4824 */ /* 0x000fe200078e0a56 */
[----:B------:R-:W-:Y:S02]  /*14460*/  ISETP.GE.U32.AND P3, PT, R101, R86, PT ;  /* 0x000000566500720c */ /* 0x000fe40003f66070 */
        /* <DEDUP_REMOVED lines=8> */
[-C--:B------:R-:W-:Y:S02]  /*144f0*/  ISETP.GE.U32.AND P6, PT, R103, R86.reuse, PT ;  /* 0x000000566700720c */ /* 0x080fe40003fc6070 */
[----:B------:R-:W-:-:S02]  /*14500*/  @P2 IADD3 R107, PT, PT, R107, -R86, RZ ;  /* 0x800000566b6b2210 */ /* 0x000fc40007ffe0ff */
[----:B------:R-:W-:Y:S02]  /*14510*/  SEL R118, R6, R109, !P1 ;  /* 0x0000006d06767207 */ /* 0x000fe40004800000 */
[----:B------:R-:W-:Y:S01]  /*14520*/  LEA R116, R116, UR13, 0x2 ;  /* 0x0000000d74747c11 */ /* 0x000fe2000f8e10ff */
[----:B------:R1:W5:Y:S01]  /*14530*/  LDL R109, [R114] ;  /* 0x00000000726d7983 */ /* 0x0003620000100800 */
[--C-:B------:R-:W-:Y:S01]  /*14540*/  @P3 IMAD.IADD R101, R101, 0x1, -R86.reuse ;  /* 0x0000000165653824 */ /* 0x100fe200078e0a56 */
[----:B------:R-:W-:Y:S02]  /*14550*/  SEL R119, R6, R107, !P1 ;  /* 0x0000006b06777207 */ /* 0x000fe40004800000 */
        /* <DEDUP_REMOVED lines=13> */
[----:B------:R-:W-:-:S04]  /*14630*/  LEA R114, R114, UR13, 0x2 ;  /* 0x0000000d72727c11 */ /* 0x000fc8000f8e10ff */
        /* <DEDUP_REMOVED lines=22> */
.L_x_223:
[----:B------:R-:W-:Y:S05]  /*147a0*/  BSYNC.RECONVERGENT B0 ;  /* 0x0000000000007941 */ /* 0x000fea0003800200 */
.L_x_222:
        /* <DEDUP_REMOVED lines=11> */
[C---:B------:R-:W-:Y:S01]  /*14860*/  IMAD.HI.U32 R21, R104.reuse, R101, RZ ;  /* 0x0000006568157227 */ /* 0x040fe200078e00ff */
[C---:B------:R-:W-:Y:S02]  /*14870*/  IADD3 R103, PT, PT, R101.reuse, 0x1, RZ ;  /* 0x0000000165677810 */ /* 0x040fe40007ffe0ff */
[----:B------:R-:W-:Y:S01]  /*14880*/  IADD3 R107, PT, PT, R101, 0x4, RZ ;  /* 0x00000004656b7810 */ /* 0x000fe20007ffe0ff */
[----:B------:R-:W-:Y:S02]  /*14890*/  IMAD.MOV R21, RZ, RZ, -R21 ;  /* 0x000000ffff157224 */ /* 0x000fe400078e0a15 */
[----:B------:R-:W-:-:S04]  /*148a0*/  IMAD.HI.U32 R34, R104, R103, RZ ;  /* 0x0000006768227227 */ /* 0x000fc800078e00ff */
[----:B------:R-:W-:Y:S01]  /*148b0*/  IMAD R55, R86, R21, R101 ;  /* 0x0000001556377224 */ /* 0x000fe200078e0265 */
[----:B------:R-:W-:Y:S01]  /*148c0*/  IADD3 R48, PT, PT, -R34, RZ, RZ ;  /* 0x000000ff22307210 */ /* 0x000fe20007ffe1ff */
[C---:B------:R-:W-:Y:S02]  /*148d0*/  VIADD R105, R101.reuse, 0x2 ;  /* 0x0000000265697836 */ /* 0x040fe40000000000 */
[----:B------:R-:W-:Y:S01]  /*148e0*/  VIADD R109, R101, 0x5 ;  /* 0x00000005656d7836 */ /* 0x000fe20000000000 */
[----:B------:R-:W-:Y:S01]  /*148f0*/  ISETP.GE.U32.AND P3, PT, R55, R86, PT ;  /* 0x000000563700720c */ /* 0x000fe20003f66070 */
[----:B------:R-:W-:Y:S02]  /*14900*/  IMAD R21, R86, R48, R103 ;  /* 0x0000003056157224 */ /* 0x000fe400078e0267 */
[----:B------:R-:W-:-:S03]  /*14910*/  IMAD.HI.U32 R34, R104, R105, RZ ;  /* 0x0000006968227227 */ /* 0x000fc600078e00ff */
[----:B------:R-:W-:Y:S01]  /*14920*/  ISETP.GE.U32.AND P4, PT, R21, R86, PT ;  /* 0x000000561500720c */ /* 0x000fe20003f86070 */
[----:B------:R-:W-:Y:S02]  /*14930*/  IMAD.MOV R34, RZ, RZ, -R34 ;  /* 0x000000ffff227224 */ /* 0x000fe400078e0a22 */
[----:B------:R-:W-:Y:S02]  /*14940*/  VIADD R103, R101, 0x3 ;  /* 0x0000000365677836 */ /* 0x000fe40000000000 */
[----:B------:R-:W-:Y:S02]  /*14950*/  IMAD R105, R86, R34, R105 ;  /* 0x0000002256697224 */ /* 0x000fe400078e0269 */
[----:B------:R-:W-:Y:S02]  /*14960*/  @P3 IMAD.IADD R55, R55, 0x1, -R86 ;  /* 0x0000000137373824 */ /* 0x000fe400078e0a56 */
[----:B------:R-:W-:-:S03]  /*14970*/  IMAD.HI.U32 R34, R104, R103, RZ ;  /* 0x0000006768227227 */ /* 0x000fc600078e00ff */
[-C--:B------:R-:W-:Y:S01]  /*14980*/  ISETP.GE.U32.AND P6, PT, R55, R86.reuse, PT ;  /* 0x000000563700720c */ /* 0x080fe20003fc6070 */
[----:B------:R-:W-:Y:S01]  /*14990*/  @P4 IMAD.IADD R21, R21, 0x1, -R86 ;  /* 0x0000000115154824 */ /* 0x000fe200078e0a56 */
[----:B------:R-:W-:Y:S01]  /*149a0*/  IADD3 R106, PT, PT, -R34, RZ, RZ ;  /* 0x000000ff226a7210 */ /* 0x000fe20007ffe1ff */
[C---:B------:R-:W-:Y:S01]  /*149b0*/  IMAD.HI.U32 R48, R104.reuse, R107, RZ ;  /* 0x0000006b68307227 */ /* 0x040fe200078e00ff */
[-C--:B------:R-:W-:Y:S02]  /*149c0*/  ISETP.GE.U32.AND P4, PT, R105, R86.reuse, PT ;  /* 0x000000566900720c */ /* 0x080fe40003f86070 */
[----:B------:R-:W-:Y:S01]  /*149d0*/  ISETP.GE.U32.AND P5, PT, R21, R86, PT ;  /* 0x000000561500720c */ /* 0x000fe20003fa6070 */
[----:B------:R-:W-:-:S04]  /*149e0*/  IMAD.HI.U32 R56, R104, R109, RZ ;  /* 0x0000006d68387227 */ /* 0x000fc800078e00ff */
[C---:B------:R-:W-:Y:S01]  /*149f0*/  VIADD R111, R101.reuse, 0x6 ;  /* 0x00000006656f7836 */ /* 0x040fe20000000000 */
[----:B------:R-:W-:Y:S01]  /*14a00*/  IADD3 R101, PT, PT, R101, 0x7, RZ ;  /* 0x0000000765657810 */ /* 0x000fe20007ffe0ff */
[----:B------:R-:W-:Y:S02]  /*14a10*/  IMAD.MOV R108, RZ, RZ, -R48 ;  /* 0x000000ffff6c7224 */ /* 0x000fe400078e0a30 */
[----:B------:R-:W-:Y:S02]  /*14a20*/  IMAD.MOV R56, RZ, RZ, -R56 ;  /* 0x000000ffff387224 */ /* 0x000fe400078e0a38 */
[----:B------:R-:W-:Y:S02]  /*14a30*/  IMAD R103, R86, R106, R103 ;  /* 0x0000006a56677224 */ /* 0x000fe400078e0267 */
[----:B------:R-:W-:Y:S01]  /*14a40*/  IMAD.HI.U32 R34, R104, R111, RZ ;  /* 0x0000006f68227227 */ /* 0x000fe200078e00ff */
[-C--:B------:R-:W-:Y:S02]  /*14a50*/  @P5 IADD3 R21, PT, PT, R21, -R86.reuse, RZ ;  /* 0x8000005615155210 */ /* 0x080fe40007ffe0ff */
[----:B------:R-:W-:Y:S01]  /*14a60*/  ISETP.GE.U32.AND P3, PT, R103, R86, PT ;  /* 0x000000566700720c */ /* 0x000fe20003f66070 */
[----:B------:R-:W-:Y:S01]  /*14a70*/  IMAD R107, R86, R108, R107 ;  /* 0x0000006c566b7224 */ /* 0x000fe200078e026b */
[----:B------:R-:W-:Y:S01]  /*14a80*/  IADD3 R34, PT, PT, -R34, RZ, RZ ;  /* 0x000000ff22227210 */ /* 0x000fe20007ffe1ff */
[----:B------:R-:W-:Y:S01]  /*14a90*/  IMAD R109, R86, R56, R109 ;  /* 0x00000038566d7224 */ /* 0x000fe200078e026d */
[----:B------:R-:W-:Y:S01]  /*14aa0*/  SEL R21, R6, R21, !P1 ;  /* 0x0000001506157207 */ /* 0x000fe20004800000 */
[----:B------:R-:W-:-:S03]  /*14ab0*/  IMAD.HI.U32 R48, R104, R101, RZ ;  /* 0x0000006568307227 */ /* 0x000fc600078e00ff */
[-C--:B------:R-:W-:Y:S01]  /*14ac0*/  ISETP.GE.U32.AND P5, PT, R109, R86.reuse, PT ;  /* 0x000000566d00720c */ /* 0x080fe20003fa6070 */
[----:B------:R-:W-:Y:S01]  /*14ad0*/  @P6 IMAD.IADD R55, R55, 0x1, -R86 ;  /* 0x0000000137376824 */ /* 0x000fe200078e0a56 */
[----:B------:R-:W-:Y:S01]  /*14ae0*/  ISETP.GE.U32.AND P6, PT, R107, R86, PT ;  /* 0x000000566b00720c */ /* 0x000fe20003fc6070 */
[----:B------:R-:W-:Y:S01]  /*14af0*/  IMAD.MOV R48, RZ, RZ, -R48 ;  /* 0x000000ffff307224 */ /* 0x000fe200078e0a30 */
[----:B------:R-:W-:Y:S01]  /*14b00*/  LEA R21, R21, UR13, 0x2 ;  /* 0x0000000d15157c11 */ /* 0x000fe2000f8e10ff */
[----:B------:R-:W-:Y:S01]  /*14b10*/  IMAD R111, R86, R34, R111 ;  /* 0x00000022566f7224 */ /* 0x000fe200078e026f */
[----:B------:R-:W-:Y:S01]  /*14b20*/  SEL R55, R6, R55, !P1 ;  /* 0x0000003706377207 */ /* 0x000fe20004800000 */
[----:B------:R-:W-:Y:S02]  /*14b30*/  IMAD R101, R86, R48, R101 ;  /* 0x0000003056657224 */ /* 0x000fe400078e0265 */
[--C-:B------:R-:W-:Y:S01]  /*14b40*/  @P4 IMAD.IADD R105, R105, 0x1, -R86.reuse ;  /* 0x0000000169694824 */ /* 0x100fe200078e0a56 */
[-C--:B------:R-:W-:Y:S01]  /*14b50*/  ISETP.GE.U32.AND P4, PT, R111, R86.reuse, PT ;  /* 0x000000566f00720c */ /* 0x080fe20003f86070 */
[--C-:B------:R-:W-:Y:S01]  /*14b60*/  @P3 IMAD.IADD R103, R103, 0x1, -R86.reuse ;  /* 0x0000000167673824 */ /* 0x100fe200078e0a56 */
[-C--:B------:R-:W-:Y:S01]  /*14b70*/  ISETP.GE.U32.AND P3, PT, R101, R86.reuse, PT ;  /* 0x000000566500720c */ /* 0x080fe20003f66070 */
[----:B------:R-:W-:Y:S01]  /*14b80*/  @P5 IMAD.IADD R109, R109, 0x1, -R86 ;  /* 0x000000016d6d5824 */ /* 0x000fe200078e0a56 */
[----:B------:R-:W-:Y:S01]  /*14b90*/  LEA R55, R55, UR13, 0x2 ;  /* 0x0000000d37377c11 */ /* 0x000fe2000f8e10ff */
[----:B------:R-:W2:Y:S01]  /*14ba0*/  LDL R21, [R21] ;  /* 0x0000000015157983 */ /* 0x000ea20000100800 */
[----:B------:R-:W-:-:S02]  /*14bb0*/  @P6 IADD3 R107, PT, PT, R107, -R86, RZ ;  /* 0x800000566b6b6210 */ /* 0x000fc40007ffe0ff */
[-C--:B------:R-:W-:Y:S01]  /*14bc0*/  ISETP.GE.U32.AND P6, PT, R105, R86.reuse, PT ;  /* 0x000000566900720c */ /* 0x080fe20003fc6070 */
[----:B------:R-:W3:Y:S01]  /*14bd0*/  LDL R34, [R55] ;  /* 0x0000000037227983 */ /* 0x000ee20000100800 */
[----:B------:R-:W-:-:S03]  /*14be0*/  ISETP.GE.U32.AND P5, PT, R103, R86, PT ;  /* 0x000000566700720c */ /* 0x000fc60003fa6070 */
[----:B------:R-:W-:Y:S01]  /*14bf0*/  @P4 IMAD.IADD R111, R111, 0x1, -R86 ;  /* 0x000000016f6f4824 */ /* 0x000fe200078e0a56 */
[-C--:B------:R-:W-:Y:S02]  /*14c00*/  ISETP.GE.U32.AND P4, PT, R107, R86.reuse, PT ;  /* 0x000000566b00720c */ /* 0x080fe40003f86070 */
[-C--:B------:R-:W-:Y:S02]  /*14c10*/  @P3 IADD3 R101, PT, PT, R101, -R86.reuse, RZ ;  /* 0x8000005665653210 */ /* 0x080fe40007ffe0ff */
[----:B------:R-:W-:-:S03]  /*14c20*/  ISETP.GE.U32.AND P3, PT, R109, R86, PT ;  /* 0x000000566d00720c */ /* 0x000fc60003f66070 */
[--C-:B------:R-:W-:Y:S01]  /*14c30*/  @P6 IMAD.IADD R105, R105, 0x1, -R86.reuse ;  /* 0x0000000169696824 */ /* 0x100fe200078e0a56 */
[-C--:B------:R-:W-:Y:S01]  /*14c40*/  ISETP.GE.U32.AND P6, PT, R101, R86.reuse, PT ;  /* 0x000000566500720c */ /* 0x080fe20003fc6070 */
[--C-:B------:R-:W-:Y:S01]  /*14c50*/  @P5 IMAD.IADD R103, R103, 0x1, -R86.reuse ;  /* 0x0000000167675824 */ /* 0x100fe200078e0a56 */
[-C--:B------:R-:W-:Y:S02]  /*14c60*/  ISETP.GE.U32.AND P5, PT, R111, R86.reuse, PT ;  /* 0x000000566f00720c */ /* 0x080fe40003fa6070 */
[C---:B------:R-:W-:Y:S02]  /*14c70*/  SEL R105, R6.reuse, R105, !P1 ;  /* 0x0000006906697207 */ /* 0x040fe40004800000 */
[----:B------:R-:W-:Y:S02]  /*14c80*/  @P4 IADD3 R107, PT, PT, R107, -R86, RZ ;  /* 0x800000566b6b4210 */ /* 0x000fe40007ffe0ff */
[C---:B------:R-:W-:Y:S02]  /*14c90*/  SEL R103, R6.reuse, R103, !P1 ;  /* 0x0000006706677207 */ /* 0x040fe40004800000 */
[----:B------:R-:W-:Y:S01]  /*14ca0*/  LEA R105, R105, UR13, 0x2 ;  /* 0x0000000d69697c11 */ /* 0x000fe2000f8e10ff */
[----:B------:R-:W-:Y:S01]  /*14cb0*/  @P3 IMAD.IADD R109, R109, 0x1, -R86 ;  /* 0x000000016d6d3824 */ /* 0x000fe200078e0a56 */
[----:B------:R-:W-:-:S02]  /*14cc0*/  SEL R107, R6, R107, !P1 ;  /* 0x0000006b066b7207 */ /* 0x000fc40004800000 */
[----:B------:R-:W-:Y:S01]  /*14cd0*/  LEA R103, R103, UR13, 0x2 ;  /* 0x0000000d67677c11 */ /* 0x000fe2000f8e10ff */
[----:B------:R-:W4:Y:S01]  /*14ce0*/  LDL R48, [R105] ;  /* 0x0000000069307983 */ /* 0x000f220000100800 */
[----:B------:R-:W-:Y:S01]  /*14cf0*/  @P5 IMAD.IADD R111, R111, 0x1, -R86 ;  /* 0x000000016f6f5824 */ /* 0x000fe200078e0a56 */
[C---:B------:R-:W-:Y:S02]  /*14d00*/  SEL R109, R6.reuse, R109, !P1 ;  /* 0x0000006d066d7207 */ /* 0x040fe40004800000 */
[----:B------:R-:W-:Y:S01]  /*14d10*/  LEA R107, R107, UR13, 0x2 ;  /* 0x0000000d6b6b7c11 */ /* 0x000fe2000f8e10ff */
[----:B------:R-:W5:Y:S01]  /*14d20*/  LDL R56, [R103] ;  /* 0x0000000067387983 */ /* 0x000f620000100800 */
[----:B------:R-:W-:Y:S02]  /*14d30*/  @P6 IADD3 R101, PT, PT, R101, -R86, RZ ;  /* 0x8000005665656210 */ /* 0x000fe40007ffe0ff */
[----:B------:R-:W-:Y:S01]  /*14d40*/  SEL R111, R6, R111, !P1 ;  /* 0x0000006f066f7207 */ /* 0x000fe20004800000 */
[----:B------:R-:W5:Y:S01]  /*14d50*/  LDL R106, [R107] ;  /* 0x000000006b6a7983 */ /* 0x000f620000100800 */
[----:B------:R-:W-:-:S02]  /*14d60*/  LEA R109, R109, UR13, 0x2 ;  /* 0x0000000d6d6d7c11 */ /* 0x000fc4000f8e10ff */
[----:B------:R-:W-:Y:S02]  /*14d70*/  SEL R101, R6, R101, !P1 ;  /* 0x0000006506657207 */ /* 0x000fe40004800000 */
[----:B------:R-:W-:Y:S01]  /*14d80*/  LEA R111, R111, UR13, 0x2 ;  /* 0x0000000d6f6f7c11 */ /* 0x000fe2000f8e10ff */
[----:B------:R-:W5:Y:S01]  /*14d90*/  LDL R108, [R109] ;  /* 0x000000006d6c7983 */ /* 0x000f620000100800 */
[----:B------:R-:W-:-:S03]  /*14da0*/  LEA R101, R101, UR13, 0x2 ;  /* 0x0000000d65657c11 */ /* 0x000fc6000f8e10ff */
[----:B------:R-:W5:Y:S04]  /*14db0*/  LDL R110, [R111] ;  /* 0x000000006f6e7983 */ /* 0x000f680000100800 */
[----:B------:R-:W5:Y:S01]  /*14dc0*/  LDL R112, [R101] ;  /* 0x0000000065707983 */ /* 0x000f620000100800 */
[----:B------:R-:W-:Y:S02]  /*14dd0*/  VIADD R42, R42, 0x8 ;  /* 0x000000082a2a7836 */ /* 0x000fe40000000000 */
[----:B---3--:R-:W-:-:S04]  /*14de0*/  FADD R34, R9, R34 ;  /* 0x0000002209227221 */ /* 0x008fc80000000000 */
[----:B--2---:R-:W-:-:S04]  /*14df0*/  FADD R21, R34, R21 ;  /* 0x0000001522157221 */ /* 0x004fc80000000000 */
[----:B----4-:R-:W-:-:S04]  /*14e00*/  FADD R21, R21, R48 ;  /* 0x0000003015157221 */ /* 0x010fc80000000000 */
[----:B-----5:R-:W-:-:S04]  /*14e10*/  FADD R21, R21, R56 ;  /* 0x0000003815157221 */ /* 0x020fc80000000000 */
[----:B------:R-:W-:-:S04]  /*14e20*/  FADD R21, R21, R106 ;  /* 0x0000006a15157221 */ /* 0x000fc80000000000 */
[----:B------:R-:W-:-:S04]  /*14e30*/  FADD R21, R21, R108 ;  /* 0x0000006c15157221 */ /* 0x000fc80000000000 */
[----:B------:R-:W-:-:S04]  /*14e40*/  FADD R21, R21, R110 ;  /* 0x0000006e15157221 */ /* 0x000fc80000000000 */
[----:B------:R-:W-:-:S07]  /*14e50*/  FADD R9, R21, R112 ;  /* 0x0000007015097221 */ /* 0x000fce0000000000 */
.L_x_228:
[----:B------:R-:W-:Y:S05]  /*14e60*/  BSYNC.RECONVERGENT B1 ;  /* 0x0000000000017941 */ /* 0x000fea0003800200 */
.L_x_227:
        /* <DEDUP_REMOVED lines=10> */
[----:B------:R-:W-:-:S03]  /*14f10*/  IADD3 R55, PT, PT, R21, 0x1, RZ ;  /* 0x0000000115377810 */ /* 0x000fc60007ffe0ff */
[----:B------:R-:W-:Y:S01]  /*14f20*/  VIADD R101, R21, 0x2 ;  /* 0x0000000215657836 */ /* 0x000fe20000000000 */
[----:B------:R-:W-:Y:S01]  /*14f30*/  IADD3 R34, PT, PT, -R34, RZ, RZ ;  /* 0x000000ff22227210 */ /* 0x000fe20007ffe1ff */
[----:B------:R-:W-:-:S04]  /*14f40*/  IMAD.HI.U32 R48, R104, R55, RZ ;  /* 0x0000003768307227 */ /* 0x000fc800078e00ff */
[----:B------:R-:W-:Y:S02]  /*14f50*/  VIADD R103, R21, 0x3 ;  /* 0x0000000315677836 */ /* 0x000fe40000000000 */
[----:B------:R-:W-:-:S04]  /*14f60*/  IMAD.HI.U32 R56, R104, R101, RZ ;  /* 0x0000006568387227 */ /* 0x000fc800078e00ff */
[----:B------:R-:W-:Y:S02]  /*14f70*/  IMAD.MOV R48, RZ, RZ, -R48 ;  /* 0x000000ffff307224 */ /* 0x000fe400078e0a30 */
[----:B------:R-:W-:Y:S02]  /*14f80*/  IMAD R21, R86, R34, R21 ;  /* 0x0000002256157224 */ /* 0x000fe400078e0215 */
[----:B------:R-:W-:-:S03]  /*14f90*/  IMAD.HI.U32 R105, R104, R103, RZ ;  /* 0x0000006768697227 */ /* 0x000fc600078e00ff */
[----:B------:R-:W-:Y:S01]  /*14fa0*/  ISETP.GE.U32.AND P3, PT, R21, R86, PT ;  /* 0x000000561500720c */ /* 0x000fe20003f66070 */
[----:B------:R-:W-:Y:S01]  /*14fb0*/  IMAD.MOV R56, RZ, RZ, -R56 ;  /* 0x000000ffff387224 */ /* 0x000fe200078e0a38 */
[----:B------:R-:W-:Y:S01]  /*14fc0*/  IADD3 R105, PT, PT, -R105, RZ, RZ ;  /* 0x000000ff69697210 */ /* 0x000fe20007ffe1ff */
[C---:B------:R-:W-:Y:S02]  /*14fd0*/  IMAD R55, R86.reuse, R48, R55 ;  /* 0x0000003056377224 */ /* 0x040fe400078e0237 */
[C---:B------:R-:W-:Y:S02]  /*14fe0*/  IMAD R101, R86.reuse, R56, R101 ;  /* 0x0000003856657224 */ /* 0x040fe400078e0265 */
[----:B------:R-:W-:Y:S01]  /*14ff0*/  IMAD R103, R86, R105, R103 ;  /* 0x0000006956677224 */ /* 0x000fe200078e0267 */
[-C--:B------:R-:W-:Y:S02]  /*15000*/  ISETP.GE.U32.AND P5, PT, R55, R86.reuse, PT ;  /* 0x000000563700720c */ /* 0x080fe40003fa6070 */
[----:B------:R-:W-:-:S02]  /*15010*/  ISETP.GE.U32.AND P6, PT, R101, R86, PT ;  /* 0x000000566500720c */ /* 0x000fc40003fc6070 */
[----:B------:R-:W-:Y:S01]  /*15020*/  ISETP.GE.U32.AND P4, PT, R103, R86, PT ;  /* 0x000000566700720c */ /* 0x000fe20003f86070 */
[----:B------:R-:W-:-:S05]  /*15030*/  @P3 IMAD.IADD R21, R21, 0x1, -R86 ;  /* 0x0000000115153824 */ /* 0x000fca00078e0a56 */
[----:B------:R-:W-:-:S03]  /*15040*/  ISETP.GE.U32.AND P3, PT, R21, R86, PT ;  /* 0x000000561500720c */ /* 0x000fc60003f66070 */
[--C-:B------:R-:W-:Y:S02]  /*15050*/  @P5 IMAD.IADD R55, R55, 0x1, -R86.reuse ;  /* 0x0000000137375824 */ /* 0x100fe400078e0a56 */
[-C--:B------:R-:W-:Y:S02]  /*15060*/  @P6 IADD3 R101, PT, PT, R101, -R86.reuse, RZ ;  /* 0x8000005665656210 */ /* 0x080fe40007ffe0ff */
[--C-:B------:R-:W-:Y:S01]  /*15070*/  @P4 IMAD.IADD R103, R103, 0x1, -R86.reuse ;  /* 0x0000000167674824 */ /* 0x100fe200078e0a56 */
[-C--:B------:R-:W-:Y:S02]  /*15080*/  ISETP.GE.U32.AND P5, PT, R55, R86.reuse, PT ;  /* 0x000000563700720c */ /* 0x080fe40003fa6070 */
[-C--:B------:R-:W-:Y:S02]  /*15090*/  ISETP.GE.U32.AND P4, PT, R101, R86.reuse, PT ;  /* 0x000000566500720c */ /* 0x080fe40003f86070 */
[----:B------:R-:W-:Y:S01]  /*150a0*/  ISETP.GE.U32.AND P6, PT, R103, R86, PT ;  /* 0x000000566700720c */ /* 0x000fe20003fc6070 */
[----:B------:R-:W-:-:S05]  /*150b0*/  @P3 IMAD.IADD R21, R21, 0x1, -R86 ;  /* 0x0000000115153824 */ /* 0x000fca00078e0a56 */
[----:B------:R-:W-:-:S03]  /*150c0*/  SEL R21, R6, R21, !P1 ;  /* 0x0000001506157207 */ /* 0x000fc60004800000 */
[----:B------:R-:W-:Y:S02]  /*150d0*/  @P5 IADD3 R55, PT, PT, R55, -R86, RZ ;  /* 0x8000005637375210 */ /* 0x000fe40007ffe0ff */
[--C-:B------:R-:W-:Y:S01]  /*150e0*/  @P4 IMAD.IADD R101, R101, 0x1, -R86.reuse ;  /* 0x0000000165654824 */ /* 0x100fe200078e0a56 */
[----:B------:R-:W-:Y:S01]  /*150f0*/  LEA R21, R21, UR13, 0x2 ;  /* 0x0000000d15157c11 */ /* 0x000fe2000f8e10ff */
[----:B------:R-:W-:Y:S01]  /*15100*/  @P6 IMAD.IADD R103, R103, 0x1, -R86 ;  /* 0x0000000167676824 */ /* 0x000fe200078e0a56 */
[C---:B------:R-:W-:Y:S02]  /*15110*/  SEL R55, R6.reuse, R55, !P1 ;  /* 0x0000003706377207 */ /* 0x040fe40004800000 */
[C---:B------:R-:W-:Y:S01]  /*15120*/  SEL R101, R6.reuse, R101, !P1 ;  /* 0x0000006506657207 */ /* 0x040fe20004800000 */
[----:B------:R-:W2:Y:S01]  /*15130*/  LDL R34, [R21] ;  /* 0x0000000015227983 */ /* 0x000ea20000100800 */
[----:B------:R-:W-:Y:S02]  /*15140*/  LEA R55, R55, UR13, 0x2 ;  /* 0x0000000d37377c11 */ /* 0x000fe4000f8e10ff */
[----:B------:R-:W-:-:S02]  /*15150*/  SEL R103, R6, R103, !P1 ;  /* 0x0000006706677207 */ /* 0x000fc40004800000 */
[----:B------:R-:W-:Y:S02]  /*15160*/  LEA R101, R101, UR13, 0x2 ;  /* 0x0000000d65657c11 */ /* 0x000fe4000f8e10ff */
[----:B------:R-:W3:Y:S01]  /*15170*/  LDL R55, [R55] ;  /* 0x0000000037377983 */ /* 0x000ee20000100800 */
[----:B------:R-:W-:-:S03]  /*15180*/  LEA R103, R103, UR13, 0x2 ;  /* 0x0000000d67677c11 */ /* 0x000fc6000f8e10ff */
[----:B------:R-:W4:Y:S04]  /*15190*/  LDL R101, [R101] ;  /* 0x0000000065657983 */ /* 0x000f280000100800 */
[----:B------:R-:W5:Y:S01]  /*151a0*/  LDL R103, [R103] ;  /* 0x0000000067677983 */ /* 0x000f620000100800 */
[----:B------:R-:W-:Y:S01]  /*151b0*/  IADD3 R42, PT, PT, R42, 0x4, RZ ;  /* 0x000000042a2a7810 */ /* 0x000fe20007ffe0ff */
[----:B--2---:R-:W-:-:S04]  /*151c0*/  FADD R34, R9, R34 ;  /* 0x0000002209227221 */ /* 0x004fc80000000000 */
[----:B---3--:R-:W-:-:S04]  /*151d0*/  FADD R34, R34, R55 ;  /* 0x0000003722227221 */ /* 0x008fc80000000000 */
[----:B----4-:R-:W-:-:S04]  /*151e0*/  FADD R34, R34, R101 ;  /* 0x0000006522227221 */ /* 0x010fc80000000000 */
[----:B-----5:R-:W-:-:S07]  /*151f0*/  FADD R9, R34, R103 ;  /* 0x0000006722097221 */ /* 0x020fce0000000000 */
.L_x_230:
[----:B------:R-:W-:Y:S05]  /*15200*/  BSYNC.RECONVERGENT B1 ;  /* 0x0000000000017941 */ /* 0x000fea0003800200 */
.L_x_229:
[----:B------:R-:W-:Y:S05]  /*15210*/  @!P2 BRA `(.L_x_226) ;  /* 0x0000000000b8a947 */ /* 0x000fea0003800000 */
[----:B------:R-:W-:-:S04]  /*15220*/  ISETP.GE.U32.AND P2, PT, R39, R86, PT ;  /* 0x000000562700720c */ /* 0x000fc80003f46070 */
[----:B------:R-:W-:-:S05]  /*15230*/  SEL R101, R22, RZ, P2 ;  /* 0x000000ff16657207 */ /* 0x000fca0001000000 */
[----:B------:R-:W-:-:S04]  /*15240*/  IMAD.IADD R101, R42, 0x1, R101 ;  /* 0x000000012a657824 */ /* 0x000fc800078e0265 */
        /* <DEDUP_REMOVED lines=43> */
.L_x_226:
[----:B------:R-:W-:Y:S05]  /*15500*/  BSYNC.RECONVERGENT B0 ;  /* 0x0000000000007941 */ /* 0x000fea0003800200 */
.L_x_225:
        /* <DEDUP_REMOVED lines=10> */
[----:B------:R-:W-:Y:S02]  /*155b0*/  IMAD.MOV.U32 R6, RZ, RZ, R9 ;  /* 0x000000ffff067224 */ /* 0x000fe400078e0009 */
[----:B------:R-:W-:Y:S01]  /*155c0*/  IMAD.MOV.U32 R9, RZ, RZ, R42 ;  /* 0x000000ffff097224 */ /* 0x000fe200078e002a */
[----:B------:R-:W-:-:S07]  /*155d0*/  MOV R42, 0x155f0 ;  /* 0x000155f0002a7802 */ /* 0x000fce0000000f00 */
[----:B------:R-:W-:Y:S05]  /*155e0*/  CALL.REL.NOINC `($__internal_2_$__cuda_sm3x_div_rn_noftz_f32_slowpath) ;  /* 0x0000004400107944 */ /* 0x000fea0003c00000 */
[----:B------:R-:W-:-:S07]  /*155f0*/  MOV R34, R6 ;  /* 0x0000000600227202 */ /* 0x000fce0000000f00 */
.L_x_232:
[----:B------:R-:W-:Y:S05]  /*15600*/  BSYNC.RECONVERGENT B4 ;  /* 0x0000000000047941 */ /* 0x000fea0003800200 */
.L_x_231:
[----:B------:R-:W-:-:S07]  /*15610*/  IMAD.MOV.U32 R21, RZ, RZ, R39 ;  /* 0x000000ffff157224 */ /* 0x000fce00078e0027 */
.L_x_188:
[----:B------:R-:W-:Y:S05]  /*15620*/  BSYNC.RECONVERGENT B3 ;  /* 0x0000000000037941 */ /* 0x000fea0003800200 */
.L_x_187:
[----:B------:R-:W0:Y:S01]  /*15630*/  I2F.U32.RP R6, R84 ;  /* 0x0000005400067306 */ /* 0x000e220000209000 */
[----:B------:R-:W-:Y:S01]  /*15640*/  IMAD.MOV.U32 R104, RZ, RZ, RZ ;  /* 0x000000ffff687224 */ /* 0x000fe200078e00ff */
[-C--:B------:R-:W-:Y:S01]  /*15650*/  ISETP.GE.U32.AND P3, PT, R19, R84.reuse, PT ;  /* 0x000000541300720c */ /* 0x080fe20003f66070 */
[----:B------:R-:W-:Y:S05]  /*15660*/  BSSY.RECONVERGENT B3, `(.L_x_233) ;  /* 0x00001d0000037945 */ /* 0x000fea0003800200 */
[----:B0-----:R-:W0:Y:S02]  /*15670*/  MUFU.RCP R6, R6 ;  /* 0x0000000600067308 */ /* 0x001e240000001000 */
        /* <DEDUP_REMOVED lines=11> */
[C---:B------:R-:W-:Y:S01]  /*15730*/  VIADD R20, R19.reuse, 0x1 ;  /* 0x0000000113147836 */ /* 0x040fe20000000000 */
[----:B------:R-:W-:Y:S01]  /*15740*/  @P3 IADD3 R20, PT, PT, R19, RZ, RZ ;  /* 0x000000ff13143210 */ /* 0x000fe20007ffe0ff */
[----:B------:R-:W-:Y:S01]  /*15750*/  IMAD.MOV.U32 R39, RZ, RZ, RZ ;  /* 0x000000ffff277224 */ /* 0x000fe200078e00ff */
[----:B------:R-:W-:Y:S01]  /*15760*/  ISETP.GE.U32.AND P1, PT, R55, R84, PT ;  /* 0x000000543700720c */ /* 0x000fe20003f26070 */
[----:B------:R0:W-:Y:S01]  /*15770*/  STL [R9], R28 ;  /* 0x0000001c09007387 */ /* 0x0001e20000100800 */
[----:B------:R-:W-:Y:S02]  /*15780*/  ISETP.NE.AND P3, PT, R20, RZ, PT ;  /* 0x000000ff1400720c */ /* 0x000fe40003f65270 */
[----:B------:R-:W-:-:S09]  /*15790*/  MOV R19, R20 ;  /* 0x0000001400137202 */ /* 0x000fd20000000f00 */
        /* <DEDUP_REMOVED lines=17> */
.L_x_237:
[----:B------:R-:W-:-:S04]  /*158b0*/  IMAD.IADD R105, R42, 0x1, R101 ;  /* 0x000000012a697824 */ /* 0x000fc800078e0265 */
[C---:B------:R-:W-:Y:S01]  /*158c0*/  VIADD R125, R105.reuse, 0x2 ;  /* 0x00000002697d7836 */ /* 0x040fe20000000000 */
[C---:B------:R-:W-:Y:S01]  /*158d0*/  IADD3 R39, PT, PT, R105.reuse, 0x1, RZ ;  /* 0x0000000169277810 */ /* 0x040fe20007ffe0ff */
[C---:B------:R-:W-:Y:S01]  /*158e0*/  VIADD R123, R105.reuse, 0x3 ;  /* 0x00000003697b7836 */ /* 0x040fe20000000000 */
[C---:B------:R-:W-:Y:S01]  /*158f0*/  IADD3 R121, PT, PT, R105.reuse, 0x5, RZ ;  /* 0x0000000569797810 */ /* 0x040fe20007ffe0ff */
[C---:B------:R-:W-:Y:S01]  /*15900*/  IMAD.HI.U32 R56, R104.reuse, R125, RZ ;  /* 0x0000007d68387227 */ /* 0x040fe200078e00ff */
[C---:B------:R-:W-:Y:S02]  /*15910*/  IADD3 R117, PT, PT, R105.reuse, 0x7, RZ ;  /* 0x0000000769757810 */ /* 0x040fe40007ffe0ff */
[----:B------:R-:W-:Y:S01]  /*15920*/  IADD3 R113, PT, PT, R105, 0x9, RZ ;  /* 0x0000000969717810 */ /* 0x000fe20007ffe0ff */
[----:B------:R-:W-:-:S04]  /*15930*/  IMAD.HI.U32 R55, R104, R39, RZ ;  /* 0x0000002768377227 */ /* 0x000fc800078e00ff */
[----:B------:R-:W-:Y:S01]  /*15940*/  IMAD.MOV R106, RZ, RZ, -R56 ;  /* 0x000000ffff6a7224 */ /* 0x000fe200078e0a38 */
[----:B------:R-:W-:Y:S01]  /*15950*/  IADD3 R103, PT, PT, -R55, RZ, RZ ;  /* 0x000000ff37677210 */ /* 0x000fe20007ffe1ff */
[----:B------:R-:W-:-:S04]  /*15960*/  IMAD.HI.U32 R55, R104, R123, RZ ;  /* 0x0000007b68377227 */ /* 0x000fc800078e00ff */
[C---:B------:R-:W-:Y:S02]  /*15970*/  VIADD R107, R105.reuse, 0x4 ;  /* 0x00000004696b7836 */ /* 0x040fe40000000000 */
[C---:B------:R-:W-:Y:S02]  /*15980*/  IMAD R125, R84.reuse, R106, R125 ;  /* 0x0000006a547d7224 */ /* 0x040fe400078e027d */
[----:B------:R-:W-:Y:S02]  /*15990*/  IMAD R56, R84, R103, R39 ;  /* 0x0000006754387224 */ /* 0x000fe400078e0227 */
[----:B------:R-:W-:Y:S01]  /*159a0*/  VIADD R119, R105, 0x6 ;  /* 0x0000000669777836 */ /* 0x000fe20000000000 */
[-C--:B------:R-:W-:Y:S01]  /*159b0*/  ISETP.GE.U32.AND P5, PT, R125, R84.reuse, PT ;  /* 0x000000547d00720c */ /* 0x080fe20003fa6070 */
[----:B------:R-:W-:Y:S01]  /*159c0*/  IMAD.MOV R106, RZ, RZ, -R55 ;  /* 0x000000ffff6a7224 */ /* 0x000fe200078e0a37 */
[----:B------:R-:W-:Y:S01]  /*159d0*/  ISETP.GE.U32.AND P3, PT, R56, R84, PT ;  /* 0x000000543800720c */ /* 0x000fe20003f66070 */
[----:B------:R-:W-:-:S04]  /*159e0*/  IMAD.HI.U32 R39, R104, R107, RZ ;  /* 0x0000006b68277227 */ /* 0x000fc800078e00ff */
[----:B------:R-:W-:-:S04]  /*159f0*/  IMAD.HI.U32 R55, R104, R121, RZ ;  /* 0x0000007968377227 */ /* 0x000fc800078e00ff */
[----:B------:R-:W-:-:S04]  /*15a00*/  IMAD.HI.U32 R103, R104, R119, RZ ;  /* 0x0000007768677227 */ /* 0x000fc800078e00ff */
[----:B------:R-:W-:Y:S01]  /*15a10*/  IMAD R123, R84, R106, R123 ;  /* 0x0000006a547b7224 */ /* 0x000fe200078e027b */
[----:B------:R-:W-:Y:S01]  /*15a20*/  IADD3 R103, PT, PT, -R103, RZ, RZ ;  /* 0x000000ff67677210 */ /* 0x000fe20007ffe1ff */
[----:B------:R-:W-:Y:S02]  /*15a30*/  IMAD.MOV R106, RZ, RZ, -R39 ;  /* 0x000000ffff6a7224 */ /* 0x000fe400078e0a27 */
[----:B------:R-:W-:Y:S01]  /*15a40*/  IMAD.MOV R55, RZ, RZ, -R55 ;  /* 0x000000ffff377224 */ /* 0x000fe200078e0a37 */
[----:B------:R-:W-:Y:S01]  /*15a50*/  ISETP.GE.U32.AND P4, PT, R123, R84, PT ;  /* 0x000000547b00720c */ /* 0x000fe20003f86070 */
[----:B------:R-:W-:-:S04]  /*15a60*/  IMAD.HI.U32 R39, R104, R117, RZ ;  /* 0x0000007568277227 */ /* 0x000fc800078e00ff */
[----:B------:R-:W-:Y:S02]  /*15a70*/  VIADD R115, R105, 0x8 ;  /* 0x0000000869737836 */ /* 0x000fe40000000000 */
[----:B------:R-:W-:Y:S02]  /*15a80*/  IMAD R121, R84, R55, R121 ;  /* 0x0000003754797224 */ /* 0x000fe400078e0279 */
[----:B------:R-:W-:Y:S02]  /*15a90*/  IMAD.MOV R55, RZ, RZ, -R39 ;  /* 0x000000ffff377224 */ /* 0x000fe400078e0a27 */
[----:B------:R-:W-:Y:S02]  /*15aa0*/  IMAD.HI.U32 R39, R104, R115, RZ ;  /* 0x0000007368277227 */ /* 0x000fe400078e00ff */
[----:B------:R-:W-:Y:S02]  /*15ab0*/  @P4 IADD3 R123, PT, PT, R123, -R84, RZ ;  /* 0x800000547b7b4210 */ /* 0x000fe40007ffe0ff */
[----:B------:R-:W-:-:S02]  /*15ac0*/  IMAD R119, R84, R103, R119 ;  /* 0x0000006754777224 */ /* 0x000fc400078e0277 */
[----:B------:R-:W-:Y:S01]  /*15ad0*/  IMAD.MOV R103, RZ, RZ, -R39 ;  /* 0x000000ffff677224 */ /* 0x000fe200078e0a27 */
[----:B------:R-:W-:Y:S01]  /*15ae0*/  ISETP.GE.U32.AND P6, PT, R123, R84, PT ;  /* 0x000000547b00720c */ /* 0x000fe20003fc6070 */
[----:B------:R-:W-:-:S04]  /*15af0*/  IMAD.HI.U32 R39, R104, R113, RZ ;  /* 0x0000007168277227 */ /* 0x000fc800078e00ff */
[----:B------:R-:W-:Y:S01]  /*15b00*/  VIADD R111, R105, 0xa ;  /* 0x0000000a696f7836 */ /* 0x000fe20000000000 */
[----:B------:R-:W-:Y:S01]  /*15b10*/  IADD3 R39, PT, PT, -R39, RZ, RZ ;  /* 0x000000ff27277210 */ /* 0x000fe20007ffe1ff */
[----:B------:R-:W-:Y:S02]  /*15b20*/  IMAD R117, R84, R55, R117 ;  /* 0x0000003754757224 */ /* 0x000fe400078e0275 */
[----:B------:R-:W-:-:S04]  /*15b30*/  IMAD.HI.U32 R55, R104, R111, RZ ;  /* 0x0000006f68377227 */ /* 0x000fc800078e00ff */
[C---:B------:R-:W-:Y:S02]  /*15b40*/  VIADD R109, R105.reuse, 0xb ;  /* 0x0000000b696d7836 */ /* 0x040fe40000000000 */
[C---:B------:R-:W-:Y:S01]  /*15b50*/  IMAD R115, R84.reuse, R103, R115 ;  /* 0x0000006754737224 */ /* 0x040fe200078e0273 */
[----:B------:R-:W-:Y:S01]  /*15b60*/  IADD3 R103, PT, PT, R105, 0xc, RZ ;  /* 0x0000000c69677810 */ /* 0x000fe20007ffe0ff */
[----:B------:R-:W-:Y:S02]  /*15b70*/  IMAD.MOV R55, RZ, RZ, -R55 ;  /* 0x000000ffff377224 */ /* 0x000fe400078e0a37 */
[----:B------:R-:W-:Y:S02]  /*15b80*/  IMAD R113, R84, R39, R113 ;  /* 0x0000002754717224 */ /* 0x000fe400078e0271 */
[----:B------:R-:W-:-:S04]  /*15b90*/  IMAD.HI.U32 R39, R104, R109, RZ ;  /* 0x0000006d68277227 */ /* 0x000fc800078e00ff */
[----:B------:R-:W-:Y:S02]  /*15ba0*/  IMAD R111, R84, R55, R111 ;  /* 0x00000037546f7224 */ /* 0x000fe400078e026f */
[----:B------:R-:W-:Y:S02]  /*15bb0*/  IMAD.MOV R55, RZ, RZ, -R39 ;  /* 0x000000ffff377224 */ /* 0x000fe400078e0a27 */
[----:B------:R-:W-:-:S04]  /*15bc0*/  IMAD.HI.U32 R39, R104, R103, RZ ;  /* 0x0000006768277227 */ /* 0x000fc800078e00ff */
[----:B------:R-:W-:Y:S02]  /*15bd0*/  IMAD R109, R84, R55, R109 ;  /* 0x00000037546d7224 */ /* 0x000fe400078e026d */
[----:B------:R-:W-:Y:S02]  /*15be0*/  IMAD.MOV R55, RZ, RZ, -R39 ;  /* 0x000000ffff377224 */ /* 0x000fe400078e0a27 */
[----:B------:R-:W-:-:S04]  /*15bf0*/  IMAD.HI.U32 R39, R104, R105, RZ ;  /* 0x0000006968277227 */ /* 0x000fc800078e00ff */
[----:B------:R-:W-:Y:S01]  /*15c00*/  IMAD R107, R84, R106, R107 ;  /* 0x0000006a546b7224 */ /* 0x000fe200078e026b */
[----:B------:R-:W-:Y:S01]  /*15c10*/  IADD3 R39, PT, PT, -R39, RZ, RZ ;  /* 0x000000ff27277210 */ /* 0x000fe20007ffe1ff */
[--C-:B------:R-:W-:Y:S02]  /*15c20*/  @P3 IMAD.IADD R56, R56, 0x1, -R84.reuse ;  /* 0x0000000138383824 */ /* 0x100fe400078e0a54 */
[----:B------:R-:W-:Y:S01]  /*15c30*/  @P5 IMAD.IADD R125, R125, 0x1, -R84 ;  /* 0x000000017d7d5824 */ /* 0x000fe200078e0a54 */
[-C--:B------:R-:W-:Y:S01]  /*15c40*/  ISETP.GE.U32.AND P5, PT, R107, R84.reuse, PT ;  /* 0x000000546b00720c */ /* 0x080fe20003fa6070 */
[----:B------:R-:W-:Y:S01]  /*15c50*/  IMAD R106, R84, R39, R105 ;  /* 0x00000027546a7224 */ /* 0x000fe200078e0269 */
[-C--:B------:R-:W-:Y:S01]  /*15c60*/  ISETP.GE.U32.AND P3, PT, R56, R84.reuse, PT ;  /* 0x000000543800720c */ /* 0x080fe20003f66070 */
[----:B------:R-:W-:Y:S01]  /*15c70*/  IMAD R103, R84, R55, R103 ;  /* 0x0000003754677224 */ /* 0x000fe200078e0267 */
[-C--:B------:R-:W-:Y:S01]  /*15c80*/  ISETP.GE.U32.AND P4, PT, R125, R84.reuse, PT ;  /* 0x000000547d00720c */ /* 0x080fe20003f86070 */
[C---:B------:R-:W-:Y:S01]  /*15c90*/  VIADD R55, R105.reuse, 0xd ;  /* 0x0000000d69377836 */ /* 0x040fe20000000000 */
[----:B------:R-:W-:Y:S01]  /*15ca0*/  ISETP.GE.U32.AND P2, PT, R106, R84, PT ;  /* 0x000000546a00720c */ /* 0x000fe20003f46070 */
[C---:B------:R-:W-:Y:S01]  /*15cb0*/  VIADD R108, R105.reuse, 0xe ;  /* 0x0000000e696c7836 */ /* 0x040fe20000000000 */
[----:B------:R-:W-:Y:S01]  /*15cc0*/  IADD3 R105, PT, PT, R105, 0xf, RZ ;  /* 0x0000000f69697810 */ /* 0x000fe20007ffe0ff */
[----:B------:R-:W-:-:S04]  /*15cd0*/  IMAD.HI.U32 R39, R104, R55, RZ ;  /* 0x0000003768277227 */ /* 0x000fc800078e00ff */
[--C-:B------:R-:W-:Y:S01]  /*15ce0*/  @P6 IMAD.IADD R123, R123, 0x1, -R84.reuse ;  /* 0x000000017b7b6824 */ /* 0x100fe200078e0a54 */
[----:B------:R-:W-:Y:S01]  /*15cf0*/  ISETP.GE.U32.AND P6, PT, R115, R84, PT ;  /* 0x000000547300720c */ /* 0x000fe20003fc6070 */
[----:B------:R-:W-:Y:S01]  /*15d00*/  IMAD.HI.U32 R110, R104, R108, RZ ;  /* 0x0000006c686e7227 */ /* 0x000fe200078e00ff */
[-C--:B------:R-:W-:Y:S02]  /*15d10*/  @P3 IADD3 R56, PT, PT, R56, -R84.reuse, RZ ;  /* 0x8000005438383210 */ /* 0x080fe40007ffe0ff */
[-C--:B------:R-:W-:Y:S01]  /*15d20*/  ISETP.GE.U32.AND P3, PT, R119, R84.reuse, PT ;  /* 0x000000547700720c */ /* 0x080fe20003f66070 */
[--C-:B------:R-:W-:Y:S01]  /*15d30*/  @P2 IMAD.IADD R106, R106, 0x1, -R84.reuse ;  /* 0x000000016a6a2824 */ /* 0x100fe200078e0a54 */
[----:B------:R-:W-:Y:S01]  /*15d40*/  IADD3 R39, PT, PT, -R39, RZ, RZ ;  /* 0x000000ff27277210 */ /* 0x000fe20007ffe1ff */
[----:B------:R-:W-:Y:S01]  /*15d50*/  @P4 IMAD.IADD R125, R125, 0x1, -R84 ;  /* 0x000000017d7d4824 */ /* 0x000fe200078e0a54 */
[-C--:B------:R-:W-:Y:S01]  /*15d60*/  ISETP.GE.U32.AND P4, PT, R117, R84.reuse, PT ;  /* 0x000000547500720c */ /* 0x080fe20003f86070 */
[----:B------:R-:W-:Y:S01]  /*15d70*/  IMAD.MOV R110, RZ, RZ, -R110 ;  /* 0x000000ffff6e7224 */ /* 0x000fe200078e0a6e */
[-C--:B------:R-:W-:Y:S01]  /*15d80*/  ISETP.GE.U32.AND P2, PT, R106, R84.reuse, PT ;  /* 0x000000546a00720c */ /* 0x080fe20003f46070 */
[C---:B------:R-:W-:Y:S01]  /*15d90*/  IMAD R55, R84.reuse, R39, R55 ;  /* 0x0000002754377224 */ /* 0x040fe200078e0237 */
[----:B------:R-:W-:Y:S01]  /*15da0*/  @P5 IADD3 R107, PT, PT, R107, -R84, RZ ;  /* 0x800000546b6b5210 */ /* 0x000fe20007ffe0ff */
[----:B------:R-:W-:Y:S01]  /*15db0*/  IMAD R39, R84, R110, R108 ;  /* 0x0000006e54277224 */ /* 0x000fe200078e026c */
[----:B------:R-:W-:Y:S01]  /*15dc0*/  ISETP.GE.U32.AND P5, PT, R113, R84, PT ;  /* 0x000000547100720c */ /* 0x000fe20003fa6070 */
[----:B------:R-:W-:Y:S01]  /*15dd0*/  IMAD.HI.U32 R108, R104, R105, RZ ;  /* 0x00000069686c7227 */ /* 0x000fe200078e00ff */
[----:B------:R-:W-:-:S02]  /*15de0*/  SEL R56, R6, R56, !P1 ;  /* 0x0000003806387207 */ /* 0x000fc40004800000 */
[----:B------:R-:W-:Y:S01]  /*15df0*/  SEL R125, R6, R125, !P1 ;  /* 0x0000007d067d7207 */ /* 0x000fe20004800000 */
[--C-:B------:R-:W-:Y:S01]  /*15e00*/  @P3 IMAD.IADD R119, R119, 0x1, -R84.reuse ;  /* 0x0000000177773824 */ /* 0x100fe200078e0a54 */
[-C--:B------:R-:W-:Y:S01]  /*15e10*/  ISETP.GE.U32.AND P3, PT, R109, R84.reuse, PT ;  /* 0x000000546d00720c */ /* 0x080fe20003f66070 */
[--C-:B------:R-:W-:Y:S01]  /*15e20*/  @P6 IMAD.IADD R115, R115, 0x1, -R84.reuse ;  /* 0x0000000173736824 */ /* 0x100fe200078e0a54 */
[-C--:B------:R-:W-:Y:S01]  /*15e30*/  @P4 IADD3 R117, PT, PT, R117, -R84.reuse, RZ ;  /* 0x8000005475754210 */ /* 0x080fe20007ffe0ff */
[----:B------:R-:W-:Y:S01]  /*15e40*/  @P2 IMAD.IADD R106, R106, 0x1, -R84 ;  /* 0x000000016a6a2824 */ /* 0x000fe200078e0a54 */
[-C--:B------:R-:W-:Y:S01]  /*15e50*/  ISETP.GE.U32.AND P2, PT, R121, R84.reuse, PT ;  /* 0x000000547900720c */ /* 0x080fe20003f46070 */
[----:B------:R-:W-:Y:S01]  /*15e60*/  IMAD.MOV R108, RZ, RZ, -R108 ;  /* 0x000000ffff6c7224 */ /* 0x000fe200078e0a6c */
[-C--:B------:R-:W-:Y:S01]  /*15e70*/  ISETP.GE.U32.AND P4, PT, R103, R84.reuse, PT ;  /* 0x000000546700720c */ /* 0x080fe20003f86070 */
[----:B------:R-:W-:Y:S01]  /*15e80*/  @P5 IMAD.IADD R113, R113, 0x1, -R84 ;  /* 0x0000000171715824 */ /* 0x000fe200078e0a54 */
[----:B------:R-:W-:Y:S01]  /*15e90*/  ISETP.GE.U32.AND P6, PT, R55, R84, PT ;  /* 0x000000543700720c */ /* 0x000fe20003fc6070 */
[----:B------:R-:W-:Y:S01]  /*15ea0*/  IMAD R105, R84, R108, R105 ;  /* 0x0000006c54697224 */ /* 0x000fe200078e0269 */
[----:B------:R-:W-:-:S02]  /*15eb0*/  ISETP.GE.U32.AND P5, PT, R39, R84, PT ;  /* 0x000000542700720c */ /* 0x000fc40003fa6070 */
[----:B------:R-:W-:Y:S01]  /*15ec0*/  SEL R106, R6, R106, !P1 ;  /* 0x0000006a066a7207 */ /* 0x000fe20004800000 */
[--C-:B------:R-:W-:Y:S01]  /*15ed0*/  @P3 IMAD.IADD R109, R109, 0x1, -R84.reuse ;  /* 0x000000016d6d3824 */ /* 0x100fe200078e0a54 */
[-C--:B------:R-:W-:Y:S02]  /*15ee0*/  ISETP.GE.U32.AND P3, PT, R107, R84.reuse, PT ;  /* 0x000000546b00720c */ /* 0x080fe40003f66070 */
[----:B------:R-:W-:Y:S01]  /*15ef0*/  LEA R108, R106, UR14, 0x2 ;  /* 0x0000000e6a6c7c11 */ /* 0x000fe2000f8e10ff */
[--C-:B------:R-:W-:Y:S01]  /*15f00*/  @P2 IMAD.IADD R121, R121, 0x1, -R84.reuse ;  /* 0x0000000179792824 */ /* 0x100fe200078e0a54 */
[-C--:B------:R-:W-:Y:S01]  /*15f10*/  ISETP.GE.U32.AND P2, PT, R111, R84.reuse, PT ;  /* 0x000000546f00720c */ /* 0x080fe20003f46070 */
[--C-:B------:R-:W-:Y:S01]  /*15f20*/  @P4 IMAD.IADD R103, R103, 0x1, -R84.reuse ;  /* 0x0000000167674824 */ /* 0x100fe200078e0a54 */
[----:B------:R-:W-:Y:S02]  /*15f30*/  LEA R106, R56, UR14, 0x2 ;  /* 0x0000000e386a7c11 */ /* 0x000fe4000f8e10ff */
[-C--:B------:R-:W-:Y:S01]  /*15f40*/  ISETP.GE.U32.AND P4, PT, R121, R84.reuse, PT ;  /* 0x000000547900720c */ /* 0x080fe20003f86070 */
[----:B------:R-:W2:Y:S01]  /*15f50*/  LDL R56, [R108] ;  /* 0x000000006c387983 */ /* 0x000ea20000100800 */
[-C--:B------:R-:W-:Y:S01]  /*15f60*/  @P6 IADD3 R55, PT, PT, R55, -R84.reuse, RZ ;  /* 0x8000005437376210 */ /* 0x080fe20007ffe0ff */
[----:B------:R-:W-:Y:S01]  /*15f70*/  @P5 IMAD.IADD R39, R39, 0x1, -R84 ;  /* 0x0000000127275824 */ /* 0x000fe200078e0a54 */
[-C--:B------:R-:W-:Y:S01]  /*15f80*/  ISETP.GE.U32.AND P6, PT, R119, R84.reuse, PT ;  /* 0x000000547700720c */ /* 0x080fe20003fc6070 */
[----:B------:R-:W3:Y:S01]  /*15f90*/  LDL R106, [R106] ;  /* 0x000000006a6a7983 */ /* 0x000ee20000100800 */
[----:B------:R-:W-:-:S02]  /*15fa0*/  ISETP.GE.U32.AND P5, PT, R117, R84, PT ;  /* 0x000000547500720c */ /* 0x000fc40003fa6070 */
[-C--:B------:R-:W-:Y:S02]  /*15fb0*/  @P3 IADD3 R107, PT, PT, R107, -R84.reuse, RZ ;  /* 0x800000546b6b3210 */ /* 0x080fe40007ffe0ff */
[-C--:B------:R-:W-:Y:S02]  /*15fc0*/  @P2 IADD3 R111, PT, PT, R111, -R84.reuse, RZ ;  /* 0x800000546f6f2210 */ /* 0x080fe40007ffe0ff */
[----:B------:R-:W-:Y:S01]  /*15fd0*/  ISETP.GE.U32.AND P2, PT, R105, R84, PT ;  /* 0x000000546900720c */ /* 0x000fe20003f46070 */
[--C-:B------:R-:W-:Y:S01]  /*15fe0*/  @P4 IMAD.IADD R121, R121, 0x1, -R84.reuse ;  /* 0x0000000179794824 */ /* 0x100fe200078e0a54 */
[C---:B------:R-:W-:Y:S02]  /*15ff0*/  SEL R123, R6.reuse, R123, !P1 ;  /* 0x0000007b067b7207 */ /* 0x040fe40004800000 */
[----:B------:R-:W-:Y:S01]  /*16000*/  LEA R125, R125, UR14, 0x2 ;  /* 0x0000000e7d7d7c11 */ /* 0x000fe2000f8e10ff */
[----:B------:R-:W-:Y:S01]  /*16010*/  @P6 IMAD.IADD R119, R119, 0x1, -R84 ;  /* 0x0000000177776824 */ /* 0x000fe200078e0a54 */
[----:B------:R-:W-:-:S02]  /*16020*/  SEL R110, R6, R107, !P1 ;  /* 0x0000006b066e7207 */ /* 0x000fc40004800000 */
[----:B------:R-:W-:Y:S01]  /*16030*/  LEA R123, R123, UR14, 0x2 ;  /* 0x0000000e7b7b7c11 */ /* 0x000fe2000f8e10ff */
[----:B------:R-:W4:Y:S01]  /*16040*/  LDL R107, [R125] ;  /* 0x000000007d6b7983 */ /* 0x000f220000100800 */
[-C--:B------:R-:W-:Y:S02]  /*16050*/  ISETP.GE.U32.AND P3, PT, R113, R84.reuse, PT ;  /* 0x000000547100720c */ /* 0x080fe40003f66070 */
[-C--:B------:R-:W-:Y:S01]  /*16060*/  @P5 IADD3 R117, PT, PT, R117, -R84.reuse, RZ ;  /* 0x8000005475755210 */ /* 0x080fe20007ffe0ff */
[----:B------:R-:W-:Y:S01]  /*16070*/  @P2 IMAD.IADD R105, R105, 0x1, -R84 ;  /* 0x0000000169692824 */ /* 0x000fe200078e0a54 */
[----:B------:R-:W-:Y:S01]  /*16080*/  ISETP.GE.U32.AND P2, PT, R115, R84, PT ;  /* 0x000000547300720c */ /* 0x000fe20003f46070 */
[----:B------:R-:W5:Y:S01]  /*16090*/  LDL R108, [R123] ;  /* 0x000000007b6c7983 */ /* 0x000f620000100800 */
[----:B------:R-:W-:Y:S02]  /*160a0*/  SEL R121, R6, R121, !P1 ;  /* 0x0000007906797207 */ /* 0x000fe40004800000 */
[----:B------:R-:W-:-:S02]  /*160b0*/  LEA R110, R110, UR14, 0x2 ;  /* 0x0000000e6e6e7c11 */ /* 0x000fc4000f8e10ff */
[-C--:B------:R-:W-:Y:S02]  /*160c0*/  ISETP.GE.U32.AND P4, PT, R111, R84.reuse, PT ;  /* 0x000000546f00720c */ /* 0x080fe40003f86070 */
[C---:B------:R-:W-:Y:S02]  /*160d0*/  SEL R119, R6.reuse, R119, !P1 ;  /* 0x0000007706777207 */ /* 0x040fe40004800000 */
[----:B------:R-:W-:Y:S01]  /*160e0*/  LEA R112, R121, UR14, 0x2 ;  /* 0x0000000e79707c11 */ /* 0x000fe2000f8e10ff */
[----:B------:R-:W5:Y:S01]  /*160f0*/  LDL R110, [R110] ;  /* 0x000000006e6e7983 */ /* 0x000f620000100800 */
[-C--:B------:R-:W-:Y:S01]  /*16100*/  ISETP.GE.U32.AND P5, PT, R109, R84.reuse, PT ;  /* 0x000000546d00720c */ /* 0x080fe20003fa6070 */
[--C-:B------:R-:W-:Y:S01]  /*16110*/  @P2 IMAD.IADD R115, R115, 0x1, -R84.reuse ;  /* 0x0000000173732824 */ /* 0x100fe200078e0a54 */
[----:B------:R-:W-:Y:S02]  /*16120*/  LEA R114, R119, UR14, 0x2 ;  /* 0x0000000e77727c11 */ /* 0x000fe4000f8e10ff */
[C---:B------:R-:W-:Y:S01]  /*16130*/  SEL R117, R6.reuse, R117, !P1 ;  /* 0x0000007506757207 */ /* 0x040fe20004800000 */
[----:B------:R-:W5:Y:S01]  /*16140*/  LDL R112, [R112] ;  /* 0x0000000070707983 */ /* 0x000f620000100800 */
[----:B------:R-:W-:Y:S01]  /*16150*/  ISETP.GE.U32.AND P2, PT, R103, R84, PT ;  /* 0x000000546700720c */ /* 0x000fe20003f46070 */
[----:B------:R-:W-:Y:S01]  /*16160*/  @P3 IMAD.IADD R113, R113, 0x1, -R84 ;  /* 0x0000000171713824 */ /* 0x000fe200078e0a54 */
[----:B------:R-:W-:Y:S01]  /*16170*/  SEL R115, R6, R115, !P1 ;  /* 0x0000007306737207 */ /* 0x000fe20004800000 */
[----:B------:R-:W5:Y:S01]  /*16180*/  LDL R114, [R114] ;  /* 0x0000000072727983 */ /* 0x000f620000100800 */
[----:B------:R-:W-:-:S02]  /*16190*/  LEA R117, R117, UR14, 0x2 ;  /* 0x0000000e75757c11 */ /* 0x000fc4000f8e10ff */
        /* <DEDUP_REMOVED lines=53> */
.L_x_236:
[----:B------:R-:W-:Y:S05]  /*164f0*/  BSYNC.RECONVERGENT B0 ;  /* 0x0000000000007941 */ /* 0x000fea0003800200 */
.L_x_235:
        /* <DEDUP_REMOVED lines=26> */
[----:B------:R-:W-:Y:S02]  /*166a0*/  VIADD R111, R101, 0x6 ;  /* 0x00000006656f7836 */ /* 0x000fe40000000000 */
[----:B------:R-:W-:Y:S02]  /*166b0*/  IMAD R105, R84, R42, R105 ;  /* 0x0000002a54697224 */ /* 0x000fe400078e0269 */
[C---:B------:R-:W-:Y:S02]  /*166c0*/  IMAD.HI.U32 R42, R104.reuse, R103, RZ ;  /* 0x00000067682a7227 */ /* 0x040fe400078e00ff */
[-C--:B------:R-:W-:Y:S02]  /*166d0*/  @P3 IADD3 R55, PT, PT, R55, -R84.reuse, RZ ;  /* 0x8000005437373210 */ /* 0x080fe40007ffe0ff */
[----:B------:R-:W-:Y:S01]  /*166e0*/  @P4 IMAD.IADD R39, R39, 0x1, -R84 ;  /* 0x0000000127274824 */ /* 0x000fe200078e0a54 */
[-C--:B------:R-:W-:Y:S01]  /*166f0*/  ISETP.GE.U32.AND P4, PT, R105, R84.reuse, PT ;  /* 0x000000546900720c */ /* 0x080fe20003f86070 */
[----:B------:R-:W-:Y:S01]  /*16700*/  IMAD.HI.U32 R56, R104, R107, RZ ;  /* 0x0000006b68387227 */ /* 0x000fe200078e00ff */
[----:B------:R-:W-:-:S02]  /*16710*/  ISETP.GE.U32.AND P6, PT, R55, R84, PT ;  /* 0x000000543700720c */ /* 0x000fc40003fc6070 */
[----:B------:R-:W-:Y:S01]  /*16720*/  ISETP.GE.U32.AND P5, PT, R39, R84, PT ;  /* 0x000000542700720c */ /* 0x000fe20003fa6070 */
[----:B------:R-:W-:Y:S01]  /*16730*/  VIADD R113, R101, 0x7 ;  /* 0x0000000765717836 */ /* 0x000fe20000000000 */
[----:B------:R-:W-:Y:S01]  /*16740*/  IADD3 R108, PT, PT, -R56, RZ, RZ ;  /* 0x000000ff386c7210 */ /* 0x000fe20007ffe1ff */
[----:B------:R-:W-:-:S04]  /*16750*/  IMAD.HI.U32 R101, R104, R109, RZ ;  /* 0x0000006d68657227 */ /* 0x000fc800078e00ff */
[----:B------:R-:W-:Y:S02]  /*16760*/  IMAD.MOV R106, RZ, RZ, -R42 ;  /* 0x000000ffff6a7224 */ /* 0x000fe400078e0a2a */
[----:B------:R-:W-:Y:S01]  /*16770*/  IMAD.MOV R101, RZ, RZ, -R101 ;  /* 0x000000ffff657224 */ /* 0x000fe200078e0a65 */
[----:B------:R-:W-:Y:S01]  /*16780*/  @P4 IADD3 R105, PT, PT, R105, -R84, RZ ;  /* 0x8000005469694210 */ /* 0x000fe20007ffe0ff */
[----:B------:R-:W-:Y:S02]  /*16790*/  IMAD R103, R84, R106, R103 ;  /* 0x0000006a54677224 */ /* 0x000fe400078e0267 */
        /* <DEDUP_REMOVED lines=39> */
[C---:B------:R-:W-:Y:S01]  /*16a10*/  SEL R107, R6.reuse, R107, !P1 ;  /* 0x0000006b066b7207 */ /* 0x040fe20004800000 */
[----:B------:R-:W4:Y:S01]  /*16a20*/  LDL R56, [R105] ;  /* 0x0000000069387983 */ /* 0x000f220000100800 */
[----:B------:R-:W-:Y:S01]  /*16a30*/  LEA R103, R103, UR14, 0x2 ;  /* 0x0000000e67677c11 */ /* 0x000fe2000f8e10ff */
        /* <DEDUP_REMOVED lines=23> */
.L_x_241:
[----:B------:R-:W-:Y:S05]  /*16bb0*/  BSYNC.RECONVERGENT B1 ;  /* 0x0000000000017941 */ /* 0x000fea0003800200 */
.L_x_240:
        /* <DEDUP_REMOVED lines=57> */
.L_x_243:
[----:B------:R-:W-:Y:S05]  /*16f50*/  BSYNC.RECONVERGENT B1 ;  /* 0x0000000000017941 */ /* 0x000fea0003800200 */
.L_x_242:
        /* <DEDUP_REMOVED lines=47> */
.L_x_239:
[----:B------:R-:W-:Y:S05]  /*17250*/  BSYNC.RECONVERGENT B0 ;  /* 0x0000000000007941 */ /* 0x000fea0003800200 */
.L_x_238:
        /* <DEDUP_REMOVED lines=15> */
.L_x_244:
[----:B------:R-:W-:Y:S05]  /*17350*/  BSYNC.RECONVERGENT B4 ;  /* 0x0000000000047941 */ /* 0x000fea0003800200 */
.L_x_234:
[----:B------:R-:W-:Y:S05]  /*17360*/  BSYNC.RECONVERGENT B3 ;  /* 0x0000000000037941 */ /* 0x000fea0003800200 */
.L_x_233:
[----:B------:R-:W0:Y:S01]  /*17370*/  I2F.U32.RP R6, R82 ;  /* 0x0000005200067306 */ /* 0x000e220000209000 */
[----:B------:R-:W-:Y:S01]  /*17380*/  IMAD.MOV.U32 R104, RZ, RZ, RZ ;  /* 0x000000ffff687224 */ /* 0x000fe200078e00ff */
[----:B------:R-:W-:Y:S01]  /*17390*/  ISETP.GE.U32.AND P3, PT, R17, R82, PT ;  /* 0x000000521100720c */ /* 0x000fe20003f66070 */
[----:B------:R-:W-:Y:S01]  /*173a0*/  BSSY.RECONVERGENT B3, `(.L_x_245) ;  /* 0x00001d0000037945 */ /* 0x000fe20003800200 */
[----:B------:R-:W-:-:S04]  /*173b0*/  HFMA2 R56, -RZ, RZ, 0, 0 ;  /* 0x00000000ff387431 */ /* 0x000fc800000001ff */
[----:B0-----:R-:W0:Y:S02]  /*173c0*/  MUFU.RCP R6, R6 ;  /* 0x0000000600067308 */ /* 0x001e240000001000 */
        /* <DEDUP_REMOVED lines=9> */
[----:B------:R-:W-:Y:S01]  /*17460*/  IMAD R55, R82, R42, R9 ;  /* 0x0000002a52377224 */ /* 0x000fe200078e0209 */
[----:B------:R-:W-:Y:S02]  /*17470*/  LEA R9, R18, UR15, 0x2 ;  /* 0x0000000f12097c11 */ /* 0x000fe4000f8e10ff */
[----:B------:R-:W-:Y:S01]  /*17480*/  IADD3 R18, PT, PT, R17, 0x1, RZ ;  /* 0x0000000111127810 */ /* 0x000fe20007ffe0ff */
[----:B------:R-:W-:Y:S01]  /*17490*/  @P3 IMAD.MOV R18, RZ, RZ, R17 ;  /* 0x000000ffff123224 */ /* 0x000fe200078e0211 */
[----:B------:R-:W-:Y:S01]  /*174a0*/  ISETP.GE.U32.AND P1, PT, R55, R82, PT ;  /* 0x000000523700720c */ /* 0x000fe20003f26070 */
[----:B------:R0:W-:Y:S02]  /*174b0*/  STL [R9], R28 ;  /* 0x0000001c09007387 */ /* 0x0001e40000100800 */
[----:B------:R-:W-:Y:S01]  /*174c0*/  IMAD.MOV.U32 R17, RZ, RZ, R18 ;  /* 0x000000ffff117224 */ /* 0x000fe200078e0012 */
[----:B------:R-:W-:-:S09]  /*174d0*/  ISETP.NE.AND P3, PT, R18, RZ, PT ;  /* 0x000000ff1200720c */ /* 0x000fd20003f65270 */
        /* <DEDUP_REMOVED lines=17> */
.L_x_249:
[----:B------:R-:W-:-:S04]  /*175f0*/  IADD3 R109, PT, PT, R42, R103, RZ ;  /* 0x000000672a6d7210 */ /* 0x000fc80007ffe0ff */
        /* <DEDUP_REMOVED lines=8> */
[----:B------:R-:W-:Y:S01]  /*17680*/  VIADD R111, R109, 0x6 ;  /* 0x000000066d6f7836 */ /* 0x000fe20000000000 */
[----:B------:R-:W-:Y:S01]  /*17690*/  IADD3 R108, PT, PT, -R105, RZ, RZ ;  /* 0x000000ff696c7210 */ /* 0x000fe20007ffe1ff */
[----:B------:R-:W-:Y:S02]  /*176a0*/  IMAD R56, R82, R56, R55 ;  /* 0x0000003852387224 */ /* 0x000fe400078e0237 */
[----:B------:R-:W-:-:S03]  /*176b0*/  IMAD.HI.U32 R55, R104, R101, RZ ;  /* 0x0000006568377227 */ /* 0x000fc600078e00ff */
[----:B------:R-:W-:Y:S01]  /*176c0*/  ISETP.GE.U32.AND P3, PT, R56, R82, PT ;  /* 0x000000523800720c */ /* 0x000fe20003f66070 */
[----:B------:R-:W-:-:S04]  /*176d0*/  IMAD.HI.U32 R105, R104, R111, RZ ;  /* 0x0000006f68697227 */ /* 0x000fc800078e00ff */
[----:B------:R-:W-:Y:S01]  /*176e0*/  IMAD.MOV R107, RZ, RZ, -R55 ;  /* 0x000000ffff6b7224 */ /* 0x000fe200078e0a37 */
[----:B------:R-:W-:Y:S01]  /*176f0*/  IADD3 R105, PT, PT, -R105, RZ, RZ ;  /* 0x000000ff69697210 */ /* 0x000fe20007ffe1ff */
[----:B------:R-:W-:-:S04]  /*17700*/  IMAD.HI.U32 R55, R104, R121, RZ ;  /* 0x0000007968377227 */ /* 0x000fc800078e00ff */
[----:B------:R-:W-:Y:S02]  /*17710*/  IMAD.MOV R55, RZ, RZ, -R55 ;  /* 0x000000ffff377224 */ /* 0x000fe400078e0a37 */
[----:B------:R-:W-:Y:S02]  /*17720*/  VIADD R119, R109, 0x7 ;  /* 0x000000076d777836 */ /* 0x000fe40000000000 */
[C---:B------:R-:W-:Y:S02]  /*17730*/  IMAD R111, R82.reuse, R105, R111 ;  /* 0x00000069526f7224 */ /* 0x040fe400078e026f */
[----:B------:R-:W-:Y:S02]  /*17740*/  IMAD R121, R82, R55, R121 ;  /* 0x0000003752797224 */ /* 0x000fe400078e0279 */
[----:B------:R-:W-:-:S04]  /*17750*/  IMAD.HI.U32 R105, R104, R115, RZ ;  /* 0x0000007368697227 */ /* 0x000fc800078e00ff */
[----:B------:R-:W-:Y:S01]  /*17760*/  IMAD.HI.U32 R55, R104, R119, RZ ;  /* 0x0000007768377227 */ /* 0x000fe200078e00ff */
[----:B------:R-:W-:-:S03]  /*17770*/  IADD3 R105, PT, PT, -R105, RZ, RZ ;  /* 0x000000ff69697210 */ /* 0x000fc60007ffe1ff */
[----:B------:R-:W-:Y:S02]  /*17780*/  IMAD.MOV R55, RZ, RZ, -R55 ;  /* 0x000000ffff377224 */ /* 0x000fe400078e0a37 */
[C---:B------:R-:W-:Y:S02]  /*17790*/  VIADD R113, R109.reuse, 0xa ;  /* 0x0000000a6d717836 */ /* 0x040fe40000000000 */
[C---:B------:R-:W-:Y:S02]  /*177a0*/  IMAD R119, R82.reuse, R55, R119 ;  /* 0x0000003752777224 */ /* 0x040fe400078e0277 */
[----:B------:R-:W-:Y:S01]  /*177b0*/  IMAD R115, R82, R105, R115 ;  /* 0x0000006952737224 */ /* 0x000fe200078e0273 */
[----:B------:R-:W-:Y:S01]  /*177c0*/  IADD3 R105, PT, PT, R109, 0xc, RZ ;  /* 0x0000000c6d697810 */ /* 0x000fe20007ffe0ff */
[----:B------:R-:W-:-:S04]  /*177d0*/  IMAD.HI.U32 R55, R104, R113, RZ ;  /* 0x0000007168377227 */ /* 0x000fc800078e00ff */
[----:B------:R-:W-:Y:S02]  /*177e0*/  IMAD.MOV R55, RZ, RZ, -R55 ;  /* 0x000000ffff377224 */ /* 0x000fe400078e0a37 */
[----:B------:R-:W-:Y:S02]  /*177f0*/  IMAD R125, R82, R108, R125 ;  /* 0x0000006c527d7224 */ /* 0x000fe400078e027d */
[----:B------:R-:W-:-:S03]  /*17800*/  IMAD.HI.U32 R108, R104, R105, RZ ;  /* 0x00000069686c7227 */ /* 0x000fc600078e00ff */
[----:B------:R-:W-:Y:S01]  /*17810*/  ISETP.GE.U32.AND P4, PT, R125, R82, PT ;  /* 0x000000527d00720c */ /* 0x000fe20003f86070 */
[----:B------:R-:W-:Y:S01]  /*17820*/  IMAD R113, R82, R55, R113 ;  /* 0x0000003752717224 */ /* 0x000fe200078e0271 */
[----:B------:R-:W-:Y:S01]  /*17830*/  IADD3 R108, PT, PT, -R108, RZ, RZ ;  /* 0x000000ff6c6c7210 */ /* 0x000fe20007ffe1ff */
[----:B------:R-:W-:Y:S02]  /*17840*/  VIADD R123, R109, 0x4 ;  /* 0x000000046d7b7836 */ /* 0x000fe40000000000 */
[----:B------:R-:W-:-:S04]  /*17850*/  IMAD.HI.U32 R55, R104, R109, RZ ;  /* 0x0000006d68377227 */ /* 0x000fc800078e00ff */
[----:B------:R-:W-:-:S04]  /*17860*/  IMAD.HI.U32 R106, R104, R123, RZ ;  /* 0x0000007b686a7227 */ /* 0x000fc800078e00ff */
[----:B------:R-:W-:Y:S02]  /*17870*/  IMAD.MOV R55, RZ, RZ, -R55 ;  /* 0x000000ffff377224 */ /* 0x000fe400078e0a37 */
[C---:B------:R-:W-:Y:S02]  /*17880*/  IMAD R105, R82.reuse, R108, R105 ;  /* 0x0000006c52697224 */ /* 0x040fe400078e0269 */
        /* <DEDUP_REMOVED lines=8> */
[-C--:B------:R-:W-:Y:S01]  /*17910*/  ISETP.GE.U32.AND P3, PT, R56, R82.reuse, PT ;  /* 0x000000523800720c */ /* 0x080fe20003f66070 */
[----:B------:R-:W-:Y:S02]  /*17920*/  @P4 IMAD.IADD R125, R125, 0x1, -R82 ;  /* 0x000000017d7d4824 */ /* 0x000fe400078e0a52 */
[----:B------:R-:W-:Y:S02]  /*17930*/  IMAD.MOV R101, RZ, RZ, -R101 ;  /* 0x000000ffff657224 */ /* 0x000fe400078e0a65 */
[----:B------:R-:W-:Y:S01]  /*17940*/  VIADD R107, R109, 0xb ;  /* 0x0000000b6d6b7836 */ /* 0x000fe20000000000 */
[----:B------:R-:W-:Y:S01]  /*17950*/  ISETP.GE.U32.AND P6, PT, R125, R82, PT ;  /* 0x000000527d00720c */ /* 0x000fe20003fc6070 */
[----:B------:R-:W-:Y:S01]  /*17960*/  IMAD R123, R82, R110, R123 ;  /* 0x0000006e527b7224 */ /* 0x000fe200078e027b */
[-C--:B------:R-:W-:Y:S01]  /*17970*/  @P2 IADD3 R108, PT, PT, R108, -R82.reuse, RZ ;  /* 0x800000526c6c2210 */ /* 0x080fe20007ffe0ff */
[----:B------:R-:W-:Y:S01]  /*17980*/  IMAD R117, R82, R101, R117 ;  /* 0x0000006552757224 */ /* 0x000fe200078e0275 */
[-C--:B------:R-:W-:Y:S01]  /*17990*/  @P5 IADD3 R106, PT, PT, R106, -R82.reuse, RZ ;  /* 0x800000526a6a5210 */ /* 0x080fe20007ffe0ff */
[----:B------:R-:W-:Y:S01]  /*179a0*/  IMAD.HI.U32 R101, R104, R107, RZ ;  /* 0x0000006b68657227 */ /* 0x000fe200078e00ff */
[----:B------:R-:W-:-:S02]  /*179b0*/  ISETP.GE.U32.AND P2, PT, R108, R82, PT ;  /* 0x000000526c00720c */ /* 0x000fc40003f46070 */
[-C--:B------:R-:W-:Y:S01]  /*179c0*/  ISETP.GE.U32.AND P4, PT, R106, R82.reuse, PT ;  /* 0x000000526a00720c */ /* 0x080fe20003f86070 */
[----:B------:R-:W-:Y:S01]  /*179d0*/  IMAD.MOV R101, RZ, RZ, -R101 ;  /* 0x000000ffff657224 */ /* 0x000fe200078e0a65 */
[-C--:B------:R-:W-:Y:S01]  /*179e0*/  ISETP.GE.U32.AND P5, PT, R123, R82.reuse, PT ;  /* 0x000000527b00720c */ /* 0x080fe20003fa6070 */
[----:B------:R-:W-:Y:S01]  /*179f0*/  @P3 IMAD.IADD R56, R56, 0x1, -R82 ;  /* 0x0000000138383824 */ /* 0x000fe200078e0a52 */
[-C--:B------:R-:W-:Y:S01]  /*17a00*/  ISETP.GE.U32.AND P3, PT, R111, R82.reuse, PT ;  /* 0x000000526f00720c */ /* 0x080fe20003f66070 */
[----:B------:R-:W-:Y:S01]  /*17a10*/  IMAD R107, R82, R101, R107 ;  /* 0x00000065526b7224 */ /* 0x000fe200078e026b */
[C---:B------:R-:W-:Y:S01]  /*17a20*/  IADD3 R110, PT, PT, R109.reuse, 0xe, RZ ;  /* 0x0000000e6d6e7810 */ /* 0x040fe20007ffe0ff */
[----:B------:R-:W-:Y:S01]  /*17a30*/  VIADD R101, R109, 0xd ;  /* 0x0000000d6d657836 */ /* 0x000fe20000000000 */
[-C--:B------:R-:W-:Y:S01]  /*17a40*/  @P6 IADD3 R125, PT, PT, R125, -R82.reuse, RZ ;  /* 0x800000527d7d6210 */ /* 0x080fe20007ffe0ff */
[----:B------:R-:W-:Y:S01]  /*17a50*/  VIADD R109, R109, 0xf ;  /* 0x0000000f6d6d7836 */ /* 0x000fe20000000000 */
[-C--:B------:R-:W-:Y:S01]  /*17a60*/  ISETP.GE.U32.AND P6, PT, R117, R82.reuse, PT ;  /* 0x000000527500720c */ /* 0x080fe20003fc6070 */
[----:B------:R-:W-:Y:S01]  /*17a70*/  IMAD.HI.U32 R55, R104, R101, RZ ;  /* 0x0000006568377227 */ /* 0x000fe200078e00ff */
[----:B------:R-:W-:-:S02]  /*17a80*/  @P2 IADD3 R108, PT, PT, R108, -R82, RZ ;  /* 0x800000526c6c2210 */ /* 0x000fc40007ffe0ff */
[-C--:B------:R-:W-:Y:S01]  /*17a90*/  ISETP.GE.U32.AND P2, PT, R121, R82.reuse, PT ;  /* 0x000000527900720c */ /* 0x080fe20003f46070 */
[--C-:B------:R-:W-:Y:S01]  /*17aa0*/  @P4 IMAD.IADD R106, R106, 0x1, -R82.reuse ;  /* 0x000000016a6a4824 */ /* 0x100fe200078e0a52 */
[----:B------:R-:W-:Y:S01]  /*17ab0*/  ISETP.GE.U32.AND P4, PT, R119, R82, PT ;  /* 0x000000527700720c */ /* 0x000fe20003f86070 */
[----:B------:R-:W-:Y:S01]  /*17ac0*/  IMAD.HI.U32 R112, R104, R110, RZ ;  /* 0x0000006e68707227 */ /* 0x000fe200078e00ff */
[-C--:B------:R-:W-:Y:S02]  /*17ad0*/  @P3 IADD3 R111, PT, PT, R111, -R82.reuse, RZ ;  /* 0x800000526f6f3210 */ /* 0x080fe40007ffe0ff */
[----:B------:R-:W-:Y:S01]  /*17ae0*/  ISETP.GE.U32.AND P3, PT, R107, R82, PT ;  /* 0x000000526b00720c */ /* 0x000fe20003f66070 */
[----:B------:R-:W-:Y:S01]  /*17af0*/  IMAD.MOV R55, RZ, RZ, -R55 ;  /* 0x000000ffff377224 */ /* 0x000fe200078e0a37 */
[C---:B------:R-:W-:Y:S01]  /*17b00*/  SEL R108, R6.reuse, R108, !P1 ;  /* 0x0000006c066c7207 */ /* 0x040fe20004800000 */
[----:B------:R-:W-:Y:S01]  /*17b10*/  @P5 IMAD.IADD R123, R123, 0x1, -R82 ;  /* 0x000000017b7b5824 */ /* 0x000fe200078e0a52 */
[----:B------:R-:W-:Y:S01]  /*17b20*/  ISETP.GE.U32.AND P5, PT, R115, R82, PT ;  /* 0x000000527300720c */ /* 0x000fe20003fa6070 */
[----:B------:R-:W-:Y:S01]  /*17b30*/  IMAD.MOV R112, RZ, RZ, -R112 ;  /* 0x000000ffff707224 */ /* 0x000fe200078e0a70 */
[----:B------:R-:W-:Y:S01]  /*17b40*/  SEL R56, R6, R56, !P1 ;  /* 0x0000003806387207 */ /* 0x000fe20004800000 */
[----:B------:R-:W-:-:S02]  /*17b50*/  IMAD R101, R82, R55, R101 ;  /* 0x0000003752657224 */ /* 0x000fc400078e0265 */
[----:B------:R-:W-:Y:S01]  /*17b60*/  @P2 IMAD.IADD R121, R121, 0x1, -R82 ;  /* 0x0000000179792824 */ /* 0x000fe200078e0a52 */
[----:B------:R-:W-:Y:S01]  /*17b70*/  ISETP.GE.U32.AND P2, PT, R113, R82, PT ;  /* 0x000000527100720c */ /* 0x000fe20003f46070 */
[----:B------:R-:W-:Y:S02]  /*17b80*/  IMAD R55, R82, R112, R110 ;  /* 0x0000007052377224 */ /* 0x000fe400078e026e */
[----:B------:R-:W-:Y:S01]  /*17b90*/  @P4 IMAD.IADD R119, R119, 0x1, -R82 ;  /* 0x0000000177774824 */ /* 0x000fe200078e0a52 */
[-C--:B------:R-:W-:Y:S01]  /*17ba0*/  ISETP.GE.U32.AND P4, PT, R105, R82.reuse, PT ;  /* 0x000000526900720c */ /* 0x080fe20003f86070 */
[----:B------:R-:W-:Y:S02]  /*17bb0*/  IMAD.HI.U32 R110, R104, R109, RZ ;  /* 0x0000006d686e7227 */ /* 0x000fe400078e00ff */
[-C--:B------:R-:W-:Y:S02]  /*17bc0*/  @P5 IADD3 R115, PT, PT, R115, -R82.reuse, RZ ;  /* 0x8000005273735210 */ /* 0x080fe40007ffe0ff */
        /* <DEDUP_REMOVED lines=10> */
[-C--:B------:R-:W-:Y:S02]  /*17c70*/  @P4 IADD3 R105, PT, PT, R105, -R82.reuse, RZ ;  /* 0x8000005269694210 */ /* 0x080fe40007ffe0ff */
[----:B------:R-:W-:Y:S01]  /*17c80*/  ISETP.GE.U32.AND P4, PT, R121, R82, PT ;  /* 0x000000527900720c */ /* 0x000fe20003f86070 */
[--C-:B------:R-:W-:Y:S01]  /*17c90*/  @P5 IMAD.IADD R55, R55, 0x1, -R82.reuse ;  /* 0x0000000137375824 */ /* 0x100fe200078e0a52 */
[----:B------:R-:W-:Y:S01]  /*17ca0*/  SEL R108, R6, R106, !P1 ;  /* 0x0000006a066c7207 */ /* 0x000fe20004800000 */
[--C-:B------:R-:W-:Y:S01]  /*17cb0*/  @P6 IMAD.IADD R101, R101, 0x1, -R82.reuse ;  /* 0x0000000165656824 */ /* 0x100fe200078e0a52 */
[-C--:B------:R-:W-:Y:S02]  /*17cc0*/  ISETP.GE.U32.AND P6, PT, R111, R82.reuse, PT ;  /* 0x000000526f00720c */ /* 0x080fe40003fc6070 */
[----:B------:R-:W-:Y:S01]  /*17cd0*/  LEA R106, R56, UR15, 0x2 ;  /* 0x0000000f386a7c11 */ /* 0x000fe2000f8e10ff */
[----:B------:R-:W-:Y:S01]  /*17ce0*/  @P3 IMAD.IADD R123, R123, 0x1, -R82 ;  /* 0x000000017b7b3824 */ /* 0x000fe200078e0a52 */
[----:B------:R-:W2:Y:S01]  /*17cf0*/  LDL R56, [R110] ;  /* 0x000000006e387983 */ /* 0x000ea20000100800 */
[----:B------:R-:W-:-:S02]  /*17d00*/  ISETP.GE.U32.AND P5, PT, R119, R82, PT ;  /* 0x000000527700720c */ /* 0x000fc40003fa6070 */
[----:B------:R-:W-:Y:S01]  /*17d10*/  LEA R108, R108, UR15, 0x2 ;  /* 0x0000000f6c6c7c11 */ /* 0x000fe2000f8e10ff */
[----:B------:R-:W3:Y:S01]  /*17d20*/  LDL R106, [R106] ;  /* 0x000000006a6a7983 */ /* 0x000ee20000100800 */
[C---:B------:R-:W-:Y:S01]  /*17d30*/  SEL R125, R6.reuse, R125, !P1 ;  /* 0x0000007d067d7207 */ /* 0x040fe20004800000 */
[--C-:B------:R-:W-:Y:S01]  /*17d40*/  @P4 IMAD.IADD R121, R121, 0x1, -R82.reuse ;  /* 0x0000000179794824 */ /* 0x100fe200078e0a52 */
[-C--:B------:R-:W-:Y:S02]  /*17d50*/  @P2 IADD3 R109, PT, PT, R109, -R82.reuse, RZ ;  /* 0x800000526d6d2210 */ /* 0x080fe40007ffe0ff */
[-C--:B------:R-:W-:Y:S01]  /*17d60*/  ISETP.GE.U32.AND P2, PT, R117, R82.reuse, PT ;  /* 0x000000527500720c */ /* 0x080fe20003f46070 */
[----:B------:R-:W4:Y:S01]  /*17d70*/  LDL R108, [R108] ;  /* 0x000000006c6c7983 */ /* 0x000f220000100800 */
[----:B------:R-:W-:Y:S02]  /*17d80*/  SEL R123, R6, R123, !P1 ;  /* 0x0000007b067b7207 */ /* 0x000fe40004800000 */
[----:B------:R-:W-:Y:S01]  /*17d90*/  LEA R125, R125, UR15, 0x2 ;  /* 0x0000000f7d7d7c11 */ /* 0x000fe2000f8e10ff */
[----:B------:R-:W-:Y:S01]  /*17da0*/  @P5 IMAD.IADD R119, R119, 0x1, -R82 ;  /* 0x0000000177775824 */ /* 0x000fe200078e0a52 */
[----:B------:R-:W-:-:S02]  /*17db0*/  ISETP.GE.U32.AND P3, PT, R115, R82, PT ;  /* 0x000000527300720c */ /* 0x000fc40003f66070 */
[-C--:B------:R-:W-:Y:S01]  /*17dc0*/  @P6 IADD3 R111, PT, PT, R111, -R82.reuse, RZ ;  /* 0x800000526f6f6210 */ /* 0x080fe20007ffe0ff */
[----:B------:R-:W5:Y:S01]  /*17dd0*/  LDL R110, [R125] ;  /* 0x000000007d6e7983 */ /* 0x000f620000100800 */
[C---:B------:R-:W-:Y:S02]  /*17de0*/  SEL R121, R6.reuse, R121, !P1 ;  /* 0x0000007906797207 */ /* 0x040fe40004800000 */
        /* <DEDUP_REMOVED lines=68> */
.L_x_248:
[----:B------:R-:W-:Y:S05]  /*18230*/  BSYNC.RECONVERGENT B0 ;  /* 0x0000000000007941 */ /* 0x000fea0003800200 */
.L_x_247:
        /* <DEDUP_REMOVED lines=13> */
[C---:B------:R-:W-:Y:S01]  /*18310*/  IADD3 R109, PT, PT, R105.reuse, 0x4, RZ ;  /* 0x00000004696d7810 */ /* 0x040fe20007ffe0ff */
[----:B------:R-:W-:Y:S01]  /*18320*/  IMAD.MOV R101, RZ, RZ, -R42 ;  /* 0x000000ffff657224 */ /* 0x000fe200078e0a2a */
[----:B------:R-:W-:Y:S01]  /*18330*/  IADD3 R115, PT, PT, R105, 0x7, RZ ;  /* 0x0000000769737810 */ /* 0x000fe20007ffe0ff */
        /* <DEDUP_REMOVED lines=20> */
[----:B------:R-:W-:Y:S02]  /*18480*/  VIADD R113, R105, 0x6 ;  /* 0x0000000669717836 */ /* 0x000fe40000000000 */
[----:B------:R-:W-:-:S04]  /*18490*/  IMAD.HI.U32 R105, R104, R111, RZ ;  /* 0x0000006f68697227 */ /* 0x000fc800078e00ff */
        /* <DEDUP_REMOVED lines=45> */
[----:B------:R-:W-:Y:S01]  /*18770*/  @P5 IMAD.IADD R113, R113, 0x1, -R82 ;  /* 0x0000000171715824 */ /* 0x000fe200078e0a52 */
[----:B------:R-:W4:Y:S01]  /*18780*/  LDL R103, [R103] ;  /* 0x0000000067677983 */ /* 0x000f220000100800 */
[C---:B------:R-:W-:Y:S02]  /*18790*/  SEL R111, R6.reuse, R111, !P1 ;  /* 0x0000006f066f7207 */ /* 0x040fe40004800000 */
[----:B------:R-:W-:Y:S01]  /*187a0*/  LEA R109, R109, UR15, 0x2 ;  /* 0x0000000f6d6d7c11 */ /* 0x000fe2000f8e10ff */
[----:B------:R-:W5:Y:S01]  /*187b0*/  LDL R107, [R107] ;  /* 0x000000006b6b7983 */ /* 0x000f620000100800 */
[----:B------:R-:W-:Y:S02]  /*187c0*/  @P6 IADD3 R115, PT, PT, R115, -R82, RZ ;  /* 0x8000005273736210 */ /* 0x000fe40007ffe0ff */
[C---:B------:R-:W-:Y:S02]  /*187d0*/  SEL R113, R6.reuse, R113, !P1 ;  /* 0x0000007106717207 */ /* 0x040fe40004800000 */
[----:B------:R-:W-:Y:S01]  /*187e0*/  LEA R111, R111, UR15, 0x2 ;  /* 0x0000000f6f6f7c11 */ /* 0x000fe2000f8e10ff */
[----:B------:R-:W5:Y:S01]  /*187f0*/  LDL R109, [R109] ;  /* 0x000000006d6d7983 */ /* 0x000f620000100800 */
[----:B------:R-:W-:-:S02]  /*18800*/  SEL R115, R6, R115, !P1 ;  /* 0x0000007306737207 */ /* 0x000fc40004800000 */
[----:B------:R-:W-:Y:S02]  /*18810*/  LEA R113, R113, UR15, 0x2 ;  /* 0x0000000f71717c11 */ /* 0x000fe4000f8e10ff */
        /* <DEDUP_REMOVED lines=13> */
.L_x_253:
[----:B------:R-:W-:Y:S05]  /*188f0*/  BSYNC.RECONVERGENT B1 ;  /* 0x0000000000017941 */ /* 0x000fea0003800200 */
.L_x_252:
        /* <DEDUP_REMOVED lines=57> */
.L_x_255:
[----:B------:R-:W-:Y:S05]  /*18c90*/  BSYNC.RECONVERGENT B1 ;  /* 0x0000000000017941 */ /* 0x000fea0003800200 */
.L_x_254:
        /* <DEDUP_REMOVED lines=47> */
.L_x_251:
[----:B------:R-:W-:Y:S05]  /*18f90*/  BSYNC.RECONVERGENT B0 ;  /* 0x0000000000007941 */ /* 0x000fea0003800200 */
.L_x_250:
        /* <DEDUP_REMOVED lines=14> */
.L_x_257:
[----:B------:R-:W-:Y:S05]  /*19080*/  BSYNC.RECONVERGENT B4 ;  /* 0x0000000000047941 */ /* 0x000fea0003800200 */
.L_x_256:
[----:B------:R-:W-:-:S07]  /*19090*/  MOV R56, R6 ;  /* 0x0000000600387202 */ /* 0x000fce0000000f00 */
.L_x_246:
[----:B------:R-:W-:Y:S05]  /*190a0*/  BSYNC.RECONVERGENT B3 ;  /* 0x0000000000037941 */ /* 0x000fea0003800200 */
.L_x_245:
[----:B------:R-:W0:Y:S01]  /*190b0*/  I2F.U32.RP R6, R14 ;  /* 0x0000000e00067306 */ /* 0x000e220000209000 */
[----:B------:R-:W-:Y:S01]  /*190c0*/  ISETP.GE.U32.AND P3, PT, R15, R14, PT ;  /* 0x0000000e0f00720c */ /* 0x000fe20003f66070 */
[----:B------:R-:W-:Y:S06]  /*190d0*/  BSSY.RECONVERGENT B3, `(.L_x_258) ;  /* 0x0000041000037945 */ /* 0x000fec0003800200 */
[----:B0-----:R-:W0:Y:S02]  /*190e0*/  MUFU.RCP R6, R6 ;  /* 0x0000000600067308 */ /* 0x001e240000001000 */
[----:B0-----:R-:W-:Y:S01]  /*190f0*/  VIADD R104, R6, 0xffffffe ;  /* 0x0ffffffe06687836 */ /* 0x001fe20000000000 */
[----:B------:R-:W-:-:S05]  /*19100*/  LEA R6, R16, UR16, 0x2 ;  /* 0x0000001010067c11 */ /* 0x000fca000f8e10ff */
[----:B------:R0:W1:Y:S01]  /*19110*/  F2I.FTZ.U32.TRUNC.NTZ R105, R104 ;  /* 0x0000006800697305 */ /* 0x000062000021f000 */
[----:B------:R2:W-:Y:S01]  /*19120*/  STL [R6], R31 ;  /* 0x0000001f06007387 */ /* 0x0005e20000100800 */
[----:B0-----:R-:W-:Y:S02]  /*19130*/  HFMA2 R104, -RZ, RZ, 0, 0 ;  /* 0x00000000ff687431 */ /* 0x001fe400000001ff */
[----:B-1----:R-:W-:-:S04]  /*19140*/  IMAD.MOV R9, RZ, RZ, -R105 ;  /* 0x000000ffff097224 */ /* 0x002fc800078e0a69 */
[----:B------:R-:W-:-:S04]  /*19150*/  IMAD R9, R9, R14, RZ ;  /* 0x0000000e09097224 */ /* 0x000fc800078e02ff */
[----:B------:R-:W-:Y:S01]  /*19160*/  IMAD.HI.U32 R42, R105, R9, R104 ;  /* 0x00000009692a7227 */ /* 0x000fe200078e0068 */
[----:B------:R-:W-:-:S03]  /*19170*/  LOP3.LUT R104, RZ, R14, RZ, 0x33, !PT ;  /* 0x0000000eff687212 */ /* 0x000fc600078e33ff */
[----:B------:R-:W-:Y:S02]  /*19180*/  VIADD R9, R16, 0x1 ;  /* 0x0000000110097836 */ /* 0x000fe40000000000 */
[----:B------:R-:W-:Y:S02]  /*19190*/  VIADD R16, R15, 0x1 ;  /* 0x000000010f107836 */ /* 0x000fe40000000000 */
[----:B------:R-:W-:-:S04]  /*191a0*/  IMAD.HI.U32 R48, R42, R9, RZ ;  /* 0x000000092a307227 */ /* 0x000fc800078e00ff */
[----:B------:R-:W-:Y:S02]  /*191b0*/  IMAD.MOV R48, RZ, RZ, -R48 ;  /* 0x000000ffff307224 */ /* 0x000fe400078e0a30 */
[----:B------:R-:W-:Y:S02]  /*191c0*/  @P3 IMAD.MOV R16, RZ, RZ, R15 ;  /* 0x000000ffff103224 */ /* 0x000fe400078e020f */
[----:B------:R-:W-:Y:S02]  /*191d0*/  IMAD R9, R14, R48, R9 ;  /* 0x000000300e097224 */ /* 0x000fe400078e0209 */
[----:B------:R-:W-:Y:S01]  /*191e0*/  IMAD.MOV.U32 R15, RZ, RZ, R16 ;  /* 0x000000ffff0f7224 */ /* 0x000fe200078e0010 */
[----:B------:R-:W-:Y:S01]  /*191f0*/  ISETP.LT.U32.OR P0, PT, R16, R93, !P0 ;  /* 0x0000005d1000720c */ /* 0x000fe20004701470 */
[----:B------:R-:W-:Y:S01]  /*19200*/  IMAD.MOV.U32 R48, RZ, RZ, RZ ;  /* 0x000000ffff307224 */ /* 0x000fe200078e00ff */
[----:B------:R-:W-:-:S13]  /*19210*/  ISETP.GE.U32.AND P1, PT, R9, R14, PT ;  /* 0x0000000e0900720c */ /* 0x000fda0003f26070 */
[-C--:B------:R-:W-:Y:S02]  /*19220*/  @P1 IADD3 R9, PT, PT, R9, -R14.reuse, RZ ;  /* 0x8000000e09091210 */ /* 0x080fe40007ffe0ff */
[----:B------:R-:W-:Y:S02]  /*19230*/  ISETP.NE.U32.AND P1, PT, R14, RZ, PT ;  /* 0x000000ff0e00720c */ /* 0x000fe40003f25070 */
[----:B------:R-:W-:-:S13]  /*19240*/  ISETP.GE.U32.AND P2, PT, R9, R14, PT ;  /* 0x0000000e0900720c */ /* 0x000fda0003f46070 */
[----:B------:R-:W-:-:S04]  /*19250*/  @P2 IADD3 R9, PT, PT, R9, -R14, RZ ;  /* 0x8000000e09092210 */ /* 0x000fc80007ffe0ff */
[----:B------:R-:W-:Y:S01]  /*19260*/  SEL R16, R104, R9, !P1 ;  /* 0x0000000968107207 */ /* 0x000fe20004800000 */
[----:B--2---:R-:W-:Y:S06]  /*19270*/  @P0 BRA `(.L_x_259) ;  /* 0x0000000000980947 */ /* 0x004fec0003800000 */
[----:B------:R-:W-:Y:S02]  /*19280*/  IADD3 R9, PT, PT, R15, -0x1, R16 ;  /* 0xffffffff0f097810 */ /* 0x000fe40007ffe010 */
[----:B------:R-:W-:-:S03]  /*19290*/  IADD3 R55, PT, PT, R16, R15, -R93 ;  /* 0x0000000f10377210 */ /* 0x000fc60007ffe85d */
[----:B------:R-:W-:-:S04]  /*192a0*/  IMAD.HI.U32 R6, R42, R9, RZ ;  /* 0x000000092a067227 */ /* 0x000fc800078e00ff */
[----:B------:R-:W-:Y:S01]  /*192b0*/  IMAD.HI.U32 R42, R42, R55, RZ ;  /* 0x000000372a2a7227 */ /* 0x000fe200078e00ff */
[----:B------:R-:W-:-:S03]  /*192c0*/  IADD3 R6, PT, PT, -R6, RZ, RZ ;  /* 0x000000ff06067210 */ /* 0x000fc60007ffe1ff */
[----:B------:R-:W-:Y:S02]  /*192d0*/  IMAD.MOV R42, RZ, RZ, -R42 ;  /* 0x000000ffff2a7224 */ /* 0x000fe400078e0a2a */
[C---:B------:R-:W-:Y:S02]  /*192e0*/  IMAD R9, R14.reuse, R6, R9 ;  /* 0x000000060e097224 */ /* 0x040fe400078e0209 */
[----:B------:R-:W-:-:S03]  /*192f0*/  IMAD R55, R14, R42, R55 ;  /* 0x0000002a0e377224 */ /* 0x000fc600078e0237 */
[-C--:B------:R-:W-:Y:S02]  /*19300*/  ISETP.GE.U32.AND P0, PT, R9, R14.reuse, PT ;  /* 0x0000000e0900720c */ /* 0x080fe40003f06070 */
[----:B------:R-:W-:-:S11]  /*19310*/  ISETP.GE.U32.AND P2, PT, R55, R14, PT ;  /* 0x0000000e3700720c */ /* 0x000fd60003f46070 */
[----:B------:R-:W-:Y:S02]  /*19320*/  @P0 IMAD.IADD R9, R9, 0x1, -R14 ;  /* 0x0000000109090824 */ /* 0x000fe400078e0a0e */
[----:B------:R-:W-:-:S03]  /*19330*/  @P2 IADD3 R55, PT, PT, R55, -R14, RZ ;  /* 0x8000000e37372210 */ /* 0x000fc60007ffe0ff */
[-C--:B------:R-:W-:Y:S02]  /*19340*/  ISETP.GE.U32.AND P0, PT, R9, R14.reuse, PT ;  /* 0x0000000e0900720c */ /* 0x080fe40003f06070 */
[----:B------:R-:W-:-:S11]  /*19350*/  ISETP.GE.U32.AND P2, PT, R55, R14, PT ;  /* 0x0000000e3700720c */ /* 0x000fd60003f46070 */
[--C-:B------:R-:W-:Y:S02]  /*19360*/  @P0 IMAD.IADD R9, R9, 0x1, -R14.reuse ;  /* 0x0000000109090824 */ /* 0x100fe400078e0a0e */
[----:B------:R-:W-:-:S03]  /*19370*/  @P2 IMAD.IADD R55, R55, 0x1, -R14 ;  /* 0x0000000137372824 */ /* 0x000fc600078e0a0e */
[C---:B------:R-:W-:Y:S02]  /*19380*/  SEL R9, R104.reuse, R9, !P1 ;  /* 0x0000000968097207 */ /* 0x040fe40004800000 */
[----:B------:R-:W-:Y:S02]  /*19390*/  SEL R55, R104, R55, !P1 ;  /* 0x0000003768377207 */ /* 0x000fe40004800000 */
[----:B------:R-:W-:Y:S02]  /*193a0*/  LEA R9, R9, UR16, 0x2 ;  /* 0x0000001009097c11 */ /* 0x000fe4000f8e10ff */
[----:B------:R-:W-:-:S04]  /*193b0*/  LEA R55, R55, UR16, 0x2 ;  /* 0x0000001037377c11 */ /* 0x000fc8000f8e10ff */
[----:B------:R-:W2:Y:S04]  /*193c0*/  LDL R9, [R9] ;  /* 0x0000000009097983 */ /* 0x000ea80000100800 */
[----:B------:R-:W2:Y:S01]  /*193d0*/  LDL R6, [R55] ;  /* 0x0000000037067983 */ /* 0x000ea20000100800 */
[----:B------:R-:W0:Y:S01]  /*193e0*/  MUFU.RCP R101, R24 ;  /* 0x0000001800657308 */ /* 0x000e220000001000 */
[----:B------:R-:W-:Y:S01]  /*193f0*/  BSSY.RECONVERGENT B4, `(.L_x_260) ;  /* 0x000000d000047945 */ /* 0x000fe20003800200 */
[----:B0-----:R-:W-:Y:S01]  /*19400*/  FFMA R42, -R24, R101, 1 ;  /* 0x3f800000182a7423 */ /* 0x001fe20000000165 */
[----:B--2---:R-:W-:-:S03]  /*19410*/  FADD R103, R9, -R6 ;  /* 0x8000000609677221 */ /* 0x004fc60000000000 */
[----:B------:R-:W-:Y:S02]  /*19420*/  FFMA R6, R101, R42, R101 ;  /* 0x0000002a65067223 */ /* 0x000fe40000000065 */
[----:B------:R-:W0:Y:S02]  /*19430*/  FCHK P0, R103, R24 ;  /* 0x0000001867007302 */ /* 0x000e240000000000 */
[----:B------:R-:W-:-:S04]  /*19440*/  FFMA R101, R6, R103, RZ ;  /* 0x0000006706657223 */ /* 0x000fc800000000ff */
[----:B------:R-:W-:-:S04]  /*19450*/  FFMA R42, -R24, R101, R103 ;  /* 0x00000065182a7223 */ /* 0x000fc80000000167 */
[----:B------:R-:W-:Y:S01]  /*19460*/  FFMA R6, R6, R42, R101 ;  /* 0x0000002a06067223 */ /* 0x000fe20000000065 */
[----:B0-----:R-:W-:Y:S06]  /*19470*/  @!P0 BRA `(.L_x_261) ;  /* 0x0000000000108947 */ /* 0x001fec0003800000 */
[----:B------:R-:W-:Y:S01]  /*19480*/  MOV R6, R103 ;  /* 0x0000006700067202 */ /* 0x000fe20000000f00 */
[----:B------:R-:W-:Y:S01]  /*19490*/  IMAD.MOV.U32 R9, RZ, RZ, R24 ;  /* 0x000000ffff097224 */ /* 0x000fe200078e0018 */
[----:B------:R-:W-:-:S07]  /*194a0*/  MOV R42, 0x194c0 ;  /* 0x000194c0002a7802 */ /* 0x000fce0000000f00 */
[----:B------:R-:W-:Y:S05]  /*194b0*/  CALL.REL.NOINC `($__internal_2_$__cuda_sm3x_div_rn_noftz_f32_slowpath) ;  /* 0x00000004005c7944 */ /* 0x000fea0003c00000 */
.L_x_261:
[----:B------:R-:W-:Y:S05]  /*194c0*/  BSYNC.RECONVERGENT B4 ;  /* 0x0000000000047941 */ /* 0x000fea0003800200 */
.L_x_260:
[----:B------:R-:W-:-:S07]  /*194d0*/  IMAD.MOV.U32 R48, RZ, RZ, R6 ;  /* 0x000000ffff307224 */ /* 0x000fce00078e0006 */
.L_x_259:
[----:B------:R-:W-:Y:S05]  /*194e0*/  BSYNC.RECONVERGENT B3 ;  /* 0x0000000000037941 */ /* 0x000fea0003800200 */
.L_x_258:
[----:B------:R-:W0:Y:S01]  /*194f0*/  LDC.64 R108, c[0x0][0x398] ;  /* 0x0000e600ff6c7b82 */ /* 0x000e220000000a00 */
[----:B------:R-:W1:Y:S01]  /*19500*/  MUFU.RCP R6, R51 ;  /* 0x0000003300067308 */ /* 0x000e620000001000 */
[----:B------:R-:W-:Y:S01]  /*19510*/  FADD R42, R41, -R50 ;  /* 0x80000032292a7221 */ /* 0x000fe20000000000 */
[----:B------:R-:W-:Y:S01]  /*19520*/  ISETP.GE.U32.AND P0, PT, R49, R98, PT ;  /* 0x000000623100720c */ /* 0x000fe20003f06070 */
[----:B------:R-:W-:Y:S05]  /*19530*/  BSSY.RECONVERGENT B3, `(.L_x_262) ;  /* 0x0000013000037945 */ /* 0x000fea0003800200 */
[----:B------:R-:W2:Y:S01]  /*19540*/  FCHK P1, R54, R51 ;  /* 0x0000003336007302 */ /* 0x000ea20000020000 */
[----:B-1----:R-:W-:-:S04]  /*19550*/  FFMA R9, R6, -R51, 1 ;  /* 0x3f80000006097423 */ /* 0x002fc80000000833 */
[----:B------:R-:W-:Y:S01]  /*19560*/  FFMA R9, R6, R9, R6 ;  /* 0x0000000906097223 */ /* 0x000fe20000000006 */
[----:B0-----:R-:W-:-:S04]  /*19570*/  IMAD.WIDE.U32 R108, R46, 0xa0, R108 ;  /* 0x000000a02e6c7825 */ /* 0x001fc800078e006c */
[----:B------:R-:W-:Y:S01]  /*19580*/  FADD R46, -R102, R45 ;  /* 0x0000002d662e7221 */ /* 0x000fe20000000100 */
[C---:B------:R-:W-:Y:S01]  /*19590*/  FFMA R6, R9.reuse, R54, RZ ;  /* 0x0000003609067223 */ /* 0x040fe200000000ff */
[----:B------:R0:W-:Y:S03]  /*195a0*/  STG.E.128 desc[UR8][R108.64+0x30], R40 ;  /* 0x000030286c007986 */ /* 0x0001e6000c101d08 */
[----:B------:R-:W-:Y:S01]  /*195b0*/  FFMA R50, R6, -R51, R54 ;  /* 0x8000003306327223 */ /* 0x000fe20000000036 */
[----:B------:R0:W-:Y:S03]  /*195c0*/  STG.E.128 desc[UR8][R108.64+0x10], R28 ;  /* 0x0000101c6c007986 */ /* 0x0001e6000c101d08 */
[----:B------:R-:W-:Y:S01]  /*195d0*/  FFMA R6, R9, R50, R6 ;  /* 0x0000003209067223 */ /* 0x000fe20000000006 */
[----:B------:R-:W-:Y:S01]  /*195e0*/  SEL R50, RZ, 0x1, !P0 ;  /* 0x00000001ff327807 */ /* 0x000fe20004000000 */
[----:B------:R0:W-:Y:S04]  /*195f0*/  STG.E.128 desc[UR8][R108.64+0x20], R44 ;  /* 0x0000202c6c007986 */ /* 0x0001e8000c101d08 */
[----:B------:R0:W-:Y:S01]  /*19600*/  STG.E.128 desc[UR8][R108.64], R24 ;  /* 0x000000186c007986 */ /* 0x0001e2000c101d08 */
[----:B--2---:R-:W-:Y:S05]  /*19610*/  @!P1 BRA `(.L_x_263) ;  /* 0x0000000000109947 */ /* 0x004fea0003800000 */
[----:B------:R-:W-:Y:S01]  /*19620*/  MOV R6, R54 ;  /* 0x0000003600067202 */ /* 0x000fe20000000f00 */
[----:B------:R-:W-:Y:S01]  /*19630*/  IMAD.MOV.U32 R9, RZ, RZ, R51 ;  /* 0x000000ffff097224 */ /* 0x000fe200078e0033 */
[----:B0-----:R-:W-:-:S07]  /*19640*/  MOV R42, 0x19660 ;  /* 0x00019660002a7802 */ /* 0x001fce0000000f00 */
[----:B------:R-:W-:Y:S05]  /*19650*/  CALL.REL.NOINC `($__internal_2_$__cuda_sm3x_div_rn_noftz_f32_slowpath) ;  /* 0x0000000000f47944 */ /* 0x000fea0003c00000 */
.L_x_263:
[----:B------:R-:W-:Y:S05]  /*19660*/  BSYNC.RECONVERGENT B3 ;  /* 0x0000000000037941 */ /* 0x000fea0003800200 */
.L_x_262:
[----:B------:R-:W-:Y:S01]  /*19670*/  FSETP.GT.AND P0, PT, R51, RZ, PT ;  /* 0x000000ff3300720b */ /* 0x000fe20003f04000 */
[----:B------:R-:W-:Y:S01]  /*19680*/  STG.E.128 desc[UR8][R108.64+0x90], RZ ;  /* 0x000090ff6c007986 */ /* 0x000fe2000c101d08 */
[----:B------:R-:W-:Y:S01]  /*19690*/  FSETP.GT.AND P1, PT, R56, R39, PT ;  /* 0x000000273800720b */ /* 0x000fe20003f24000 */
[----:B------:R-:W-:Y:S01]  /*196a0*/  IMAD.MOV.U32 R51, RZ, RZ, RZ ;  /* 0x000000ffff337224 */ /* 0x000fe200078e00ff */
[----:B------:R-:W-:Y:S01]  /*196b0*/  FSEL R55, R6, 1, P0 ;  /* 0x3f80000006377808 */ /* 0x000fe20000000000 */
[----:B------:R1:W-:Y:S01]  /*196c0*/  STG.E.128 desc[UR8][R108.64+0x60], R36 ;  /* 0x000060246c007986 */ /* 0x0003e2000c101d08 */
[----:B------:R-:W-:Y:S01]  /*196d0*/  SEL R56, RZ, 0x1, !P1 ;  /* 0x00000001ff387807 */ /* 0x000fe20004800000 */
[----:B------:R-:W-:Y:S01]  /*196e0*/  IMAD.MOV.U32 R9, RZ, RZ, R26 ;  /* 0x000000ffff097224 */ /* 0x000fe200078e001a */
[----:B------:R-:W-:Y:S01]  /*196f0*/  MOV R102, R45 ;  /* 0x0000002d00667202 */ /* 0x000fe20000000f00 */
[----:B------:R-:W-:Y:S01]  /*19700*/  STG.E.128 desc[UR8][R108.64+0x40], R52 ;  /* 0x000040346c007986 */ /* 0x000fe2000c101d08 */
[----:B0-----:R-:W-:Y:S01]  /*19710*/  IMAD.MOV.U32 R42, RZ, RZ, R25 ;  /* 0x000000ffff2a7224 */ /* 0x001fe200078e0019 */
[----:B------:R-:W-:Y:S01]  /*19720*/  IADD3 R79, PT, PT, R79, 0x1, RZ ;  /* 0x000000014f4f7810 */ /* 0x000fe20007ffe0ff */
[----:B------:R-:W-:Y:S01]  /*19730*/  VIADD R80, R80, 0x1 ;  /* 0x0000000150507836 */ /* 0x000fe20000000000 */
[----:B------:R0:W-:Y:S01]  /*19740*/  STG.E.128 desc[UR8][R108.64+0x50], R32 ;  /* 0x000050206c007986 */ /* 0x0001e2000c101d08 */
[----:B------:R-:W-:Y:S01]  /*19750*/  VIADD R81, R81, 0x1 ;  /* 0x0000000151517836 */ /* 0x000fe20000000000 */
[----:B------:R-:W-:Y:S01]  /*19760*/  IADD3 R69, PT, PT, R69, 0x1, RZ ;  /* 0x0000000145457810 */ /* 0x000fe20007ffe0ff */
[----:B------:R-:W-:Y:S01]  /*19770*/  IMAD.MOV.U32 R43, RZ, RZ, R12 ;  /* 0x000000ffff2b7224 */ /* 0x000fe200078e000c */
[----:B------:R2:W-:Y:S01]  /*19780*/  STG.E.128 desc[UR8][R108.64+0x80], R48 ;  /* 0x000080306c007986 */ /* 0x0005e2000c101d08 */
[----:B------:R-:W-:-:S03]  /*19790*/  IMAD.MOV.U32 R6, RZ, RZ, R24 ;  /* 0x000000ffff067224 */ /* 0x000fc600078e0018 */
[----:B------:R3:W-:Y:S01]  /*197a0*/  STG.E.128 desc[UR8][R108.64+0x70], R56 ;  /* 0x000070386c007986 */ /* 0x0007e2000c101d08 */
[----:B-1----:R-:W-:Y:S02]  /*197b0*/  IMAD.MOV.U32 R39, RZ, RZ, R8 ;  /* 0x000000ffff277224 */ /* 0x002fe400078e0008 */
[----:B------:R-:W-:Y:S02]  /*197c0*/  HFMA2 R8, -RZ, RZ, 0, 5.9604644775390625e-08 ;  /* 0x00000001ff087431 */ /* 0x000fe400000001ff */
[----:B------:R-:W-:Y:S01]  /*197d0*/  IMAD.MOV.U32 R38, RZ, RZ, R37 ;  /* 0x000000ffff267224 */ /* 0x000fe200078e0025 */
[----:B------:R-:W-:Y:S01]  /*197e0*/  MOV R37, R36 ;  /* 0x0000002400257202 */ /* 0x000fe20000000f00 */
[----:B------:R-:W-:Y:S01]  /*197f0*/  IMAD.MOV.U32 R36, RZ, RZ, R35 ;  /* 0x000000ffff247224 */ /* 0x000fe200078e0023 */
[----:B0-----:R-:W-:Y:S01]  /*19800*/  MOV R34, R11 ;  /* 0x0000000b00227202 */ /* 0x001fe20000000f00 */
[----:B------:R-:W-:Y:S01]  /*19810*/  IMAD.MOV.U32 R33, RZ, RZ, R99 ;  /* 0x000000ffff217224 */ /* 0x000fe200078e0063 */
[----:B------:R-:W-:Y:S01]  /*19820*/  MOV R11, R24 ;  /* 0x00000018000b7202 */ /* 0x000fe20000000f00 */
[----:B------:R-:W-:-:S02]  /*19830*/  IMAD.MOV.U32 R32, RZ, RZ, R10 ;  /* 0x000000ffff207224 */ /* 0x000fc400078e000a */
[----:B--2---:R-:W-:Y:S02]  /*19840*/  IMAD.MOV.U32 R48, RZ, RZ, R24 ;  /* 0x000000ffff307224 */ /* 0x004fe400078e0018 */
[----:B------:R-:W-:Y:S01]  /*19850*/  IMAD.MOV.U32 R50, RZ, RZ, R41 ;  /* 0x000000ffff327224 */ /* 0x000fe200078e0029 */
[----:B---3--:R-:W-:Y:S01]  /*19860*/  MOV R57, R24 ;  /* 0x0000001800397202 */ /* 0x008fe20000000f00 */
[----:B------:R-:W-:Y:S02]  /*19870*/  VIADD R49, R49, 0x1 ;  /* 0x0000000131317836 */ /* 0x000fe40000000000 */
[----:B------:R-:W-:Y:S02]  /*19880*/  IMAD.MOV.U32 R58, RZ, RZ, R30 ;  /* 0x000000ffff3a7224 */ /* 0x000fe400078e001e */
[----:B------:R-:W-:-:S07]  /*19890*/  IMAD.MOV.U32 R59, RZ, RZ, R31 ;  /* 0x000000ffff3b7224 */ /* 0x000fce00078e001f */
.L_x_31:
[----:B------:R-:W-:Y:S05]  /*198a0*/  BSYNC.RECONVERGENT B2 ;  /* 0x0000000000027941 */ /* 0x000fea0003800200 */
.L_x_29:
[----:B------:R-:W-:Y:S05]  /*198b0*/  WARPSYNC.ALL ;  /* 0x0000000000007948 */ /* 0x000fea0003800000 */
[----:B------:R-:W-:Y:S05]  /*198c0*/  BRA.U UP0, `(.L_x_264) ;  /* 0xfffffe7100ac7547 */ /* 0x000fea000b83ffff */
[----:B------:R-:W-:Y:S05]  /*198d0*/  EXIT ;  /* 0x000000000000794d */ /* 0x000fea0003800000 */
        .weak           $__internal_1_$__cuda_sm20_sqrt_rn_f32_slowpath
        .type           $__internal_1_$__cuda_sm20_sqrt_rn_f32_slowpath,@function
        .size           $__internal_1_$__cuda_sm20_sqrt_rn_f32_slowpath,($__internal_2_$__cuda_sm3x_div_rn_noftz_f32_slowpath - $__internal_1_$__cuda_sm20_sqrt_rn_f32_slowpath)
$__internal_1_$__cuda_sm20_sqrt_rn_f32_slowpath:
[----:B------:R-:W-:-:S13]  /*198e0*/  LOP3.LUT P0, RZ, R6, 0x7fffffff, RZ, 0xc0, !PT ;  /* 0x7fffffff06ff7812 */ /* 0x000fda000780c0ff */
[----:B------:R-:W-:Y:S01]  /*198f0*/  @!P0 MOV R9, R6 ;  /* 0x0000000600098202 */ /* 0x000fe20000000f00 */
[----:B------:R-:W-:Y:S06]  /*19900*/  @!P0 BRA `(.L_x_265) ;  /* 0x0000000000408947 */ /* 0x000fec0003800000 */
[----:B------:R-:W-:-:S13]  /*19910*/  FSETP.GEU.FTZ.AND P0, PT, R6, RZ, PT ;  /* 0x000000ff0600720b */ /* 0x000fda0003f1e000 */
[----:B------:R-:W-:Y:S01]  /*19920*/  @!P0 IMAD.MOV.U32 R9, RZ, RZ, 0x7fffffff ;  /* 0x7fffffffff098424 */ /* 0x000fe200078e00ff */
[----:B------:R-:W-:Y:S06]  /*19930*/  @!P0 BRA `(.L_x_265) ;  /* 0x0000000000348947 */ /* 0x000fec0003800000 */
[----:B------:R-:W-:-:S13]  /*19940*/  FSETP.GTU.FTZ.AND P0, PT, |R6|, +INF , PT ;  /* 0x7f8000000600780b */ /* 0x000fda0003f1c200 */
[----:B------:R-:W-:Y:S01]  /*19950*/  @P0 FADD.FTZ R9, R6, 1 ;  /* 0x3f80000006090421 */ /* 0x000fe20000010000 */
[----:B------:R-:W-:Y:S06]  /*19960*/  @P0 BRA `(.L_x_265) ;  /* 0x0000000000280947 */ /* 0x000fec0003800000 */
[----:B------:R-:W-:-:S13]  /*19970*/  FSETP.NEU.FTZ.AND P0, PT, |R6|, +INF , PT ;  /* 0x7f8000000600780b */ /* 0x000fda0003f1d200 */
[----:B------:R-:W-:-:S04]  /*19980*/  @P0 FFMA R35, R6, 1.84467440737095516160e+19, RZ ;  /* 0x5f80000006230823 */ /* 0x000fc800000000ff */
[----:B------:R-:W0:Y:S02]  /*19990*/  @P0 MUFU.RSQ R42, R35 ;  /* 0x00000023002a0308 */ /* 0x000e240000001400 */
[----:B0-----:R-:W-:Y:S01]  /*199a0*/  @P0 FMUL.FTZ R48, R35, R42 ;  /* 0x0000002a23300220 */ /* 0x001fe20000410000 */
[----:B------:R-:W-:-:S03]  /*199b0*/  @P0 FMUL.FTZ R42, R42, 0.5 ;  /* 0x3f0000002a2a0820 */ /* 0x000fc60000410000 */
[----:B------:R-:W-:-:S04]  /*199c0*/  @P0 FADD.FTZ R9, -R48, -RZ ;  /* 0x800000ff30090221 */ /* 0x000fc80000010100 */
[----:B------:R-:W-:Y:S01]  /*199d0*/  @P0 FFMA R51, R48, R9, R35 ;  /* 0x0000000930330223 */ /* 0x000fe20000000023 */
[----:B------:R-:W-:-:S03]  /*199e0*/  @!P0 IMAD.MOV.U32 R9, RZ, RZ, R6 ;  /* 0x000000ffff098224 */ /* 0x000fc600078e0006 */
[----:B------:R-:W-:-:S04]  /*199f0*/  @P0 FFMA R42, R51, R42, R48 ;  /* 0x0000002a332a0223 */ /* 0x000fc80000000030 */
[----:B------:R-:W-:-:S07]  /*19a00*/  @P0 FMUL.FTZ R9, R42, 2.3283064365386962891e-10 ;  /* 0x2f8000002a090820 */ /* 0x000fce0000410000 */
.L_x_265:
[----:B------:R-:W-:-:S04]  /*19a10*/  HFMA2 R53, -RZ, RZ, 0, 0 ;  /* 0x00000000ff357431 */ /* 0x000fc800000001ff */
[----:B------:R-:W-:Y:S05]  /*19a20*/  RET.REL.NODEC R52 `(indicator_kernel) ;  /* 0xfffffe6434747950 */ /* 0x000fea0003c3ffff */
        .weak           $__internal_2_$__cuda_sm3x_div_rn_noftz_f32_slowpath
        .type           $__internal_2_$__cuda_sm3x_div_rn_noftz_f32_slowpath,@function
        .size           $__internal_2_$__cuda_sm3x_div_rn_noftz_f32_slowpath,(.L_x_280 - $__internal_2_$__cuda_sm3x_div_rn_noftz_f32_slowpath)
$__internal_2_$__cuda_sm3x_div_rn_noftz_f32_slowpath:
[----:B------:R-:W-:Y:S01]  /*19a30*/  SHF.R.U32.HI R101, RZ, 0x17, R9 ;  /* 0x00000017ff657819 */ /* 0x000fe20000011609 */
[----:B------:R-:W-:Y:S01]  /*19a40*/  BSSY.RECONVERGENT B0, `(.L_x_266) ;  /* 0x0000064000007945 */ /* 0x000fe20003800200 */
[----:B------:R-:W-:Y:S02]  /*19a50*/  SHF.R.U32.HI R103, RZ, 0x17, R6 ;  /* 0x00000017ff677819 */ /* 0x000fe40000011606 */
[----:B------:R-:W-:Y:S02]  /*19a60*/  LOP3.LUT R101, R101, 0xff, RZ, 0xc0, !PT ;  /* 0x000000ff65657812 */ /* 0x000fe400078ec0ff */
[----:B------:R-:W-:-:S03]  /*19a70*/  LOP3.LUT R103, R103, 0xff, RZ, 0xc0, !PT ;  /* 0x000000ff67677812 */ /* 0x000fc600078ec0ff */
[----:B------:R-:W-:Y:S02]  /*19a80*/  VIADD R55, R101, 0xffffffff ;  /* 0xffffffff65377836 */ /* 0x000fe40000000000 */
[----:B------:R-:W-:-:S03]  /*19a90*/  VIADD R104, R103, 0xffffffff ;  /* 0xffffffff67687836 */ /* 0x000fc60000000000 */
[----:B------:R-:W-:-:S04]  /*19aa0*/  ISETP.GT.U32.AND P1, PT, R55, 0xfd, PT ;  /* 0x000000fd3700780c */ /* 0x000fc80003f24070 */
[----:B------:R-:W-:-:S13]  /*19ab0*/  ISETP.GT.U32.OR P1, PT, R104, 0xfd, P1 ;  /* 0x000000fd6800780c */ /* 0x000fda0000f24470 */
[----:B------:R-:W-:Y:S01]  /*19ac0*/  @!P1 MOV R55, RZ ;  /* 0x000000ff00379202 */ /* 0x000fe20000000f00 */
[----:B------:R-:W-:Y:S06]  /*19ad0*/  @!P1 BRA `(.L_x_267) ;  /* 0x0000000000649947 */ /* 0x000fec0003800000 */
[----:B------:R-:W-:Y:S02]  /*19ae0*/  FSETP.GTU.FTZ.AND P1, PT, |R6|, +INF , PT ;  /* 0x7f8000000600780b */ /* 0x000fe40003f3c200 */
[----:B------:R-:W-:-:S04]  /*19af0*/  FSETP.GTU.FTZ.AND P2, PT, |R9|, +INF , PT ;  /* 0x7f8000000900780b */ /* 0x000fc80003f5c200 */
        /* <DEDUP_REMOVED lines=14> */
[----:B------:R-:W-:-:S05]  /*19be0*/  VIADD R55, R103, 0xffffffff ;  /* 0xffffffff67377836 */ /* 0x000fca0000000000 */
[----:B------:R-:W-:Y:S01]  /*19bf0*/  ISETP.GE.AND P1, PT, R55, RZ, PT ;  /* 0x000000ff3700720c */ /* 0x000fe20003f26270 */
[----:B------:R-:W-:-:S05]  /*19c00*/  VIADD R55, R101, 0xffffffff ;  /* 0xffffffff65377836 */ /* 0x000fca0000000000 */
[----:B------:R-:W-:-:S07]  /*19c10*/  ISETP.GE.AND P2, PT, R55, RZ, PT ;  /* 0x000000ff3700720c */ /* 0x000fce0003f46270 */
[----:B------:R-:W-:Y:S01]  /*19c20*/  @P1 MOV R55, RZ ;  /* 0x000000ff00371202 */ /* 0x000fe20000000f00 */
[----:B------:R-:W-:Y:S02]  /*19c30*/  @!P1 IMAD.MOV.U32 R55, RZ, RZ, -0x40 ;  /* 0xffffffc0ff379424 */ /* 0x000fe400078e00ff */
[----:B------:R-:W-:-:S03]  /*19c40*/  @!P1 FFMA R6, R6, 1.84467440737095516160e+19, RZ ;  /* 0x5f80000006069823 */ /* 0x000fc600000000ff */
[----:B------:R-:W-:Y:S01]  /*19c50*/  @!P2 FFMA R9, R9, 1.84467440737095516160e+19, RZ ;  /* 0x5f8000000909a823 */ /* 0x000fe200000000ff */
[----:B------:R-:W-:-:S07]  /*19c60*/  @!P2 VIADD R55, R55, 0x40 ;  /* 0x000000403737a836 */ /* 0x000fce0000000000 */
.L_x_267:
[----:B------:R-:W-:Y:S01]  /*19c70*/  LEA R104, R101, 0xc0800000, 0x17 ;  /* 0xc080000065687811 */ /* 0x000fe200078eb8ff */
[----:B------:R-:W-:Y:S01]  /*19c80*/  VIADD R103, R103, 0xffffff81 ;  /* 0xffffff8167677836 */ /* 0x000fe20000000000 */
[----:B------:R-:W-:Y:S02]  /*19c90*/  BSSY.RECONVERGENT B1, `(.L_x_272) ;  /* 0x0000035000017945 */ /* 0x000fe40003800200 */
[----:B------:R-:W-:Y:S01]  /*19ca0*/  IADD3 R107, PT, PT, -R104, R9, RZ ;  /* 0x00000009686b7210 */ /* 0x000fe20007ffe1ff */
[----:B------:R-:W-:-:S03]  /*19cb0*/  IMAD R6, R103, -0x800000, R6 ;  /* 0xff80000067067824 */ /* 0x000fc600078e0206 */
[----:B------:R-:W0:Y:S01]  /*19cc0*/  MUFU.RCP R104, R107 ;  /* 0x0000006b00687308 */ /* 0x000e220000001000 */
[----:B------:R-:W-:-:S04]  /*19cd0*/  FADD.FTZ R9, -R107, -RZ ;  /* 0x800000ff6b097221 */ /* 0x000fc80000010100 */
[----:B0-----:R-:W-:-:S04]  /*19ce0*/  FFMA R105, R104, R9, 1 ;  /* 0x3f80000068697423 */ /* 0x001fc80000000009 */
[----:B------:R-:W-:-:S04]  /*19cf0*/  FFMA R105, R104, R105, R104 ;  /* 0x0000006968697223 */ /* 0x000fc80000000068 */
[----:B------:R-:W-:-:S04]  /*19d00*/  FFMA R104, R6, R105, RZ ;  /* 0x0000006906687223 */ /* 0x000fc800000000ff */
[----:B------:R-:W-:-:S04]  /*19d10*/  FFMA R106, R9, R104, R6 ;  /* 0x00000068096a7223 */ /* 0x000fc80000000006 */
[----:B------:R-:W-:Y:S01]  /*19d20*/  FFMA R106, R105, R106, R104 ;  /* 0x0000006a696a7223 */ /* 0x000fe20000000068 */
[----:B------:R-:W-:-:S03]  /*19d30*/  IADD3 R104, PT, PT, R103, 0x7f, -R101 ;  /* 0x0000007f67687810 */ /* 0x000fc60007ffe865 */
[----:B------:R-:W-:Y:S02]  /*19d40*/  FFMA R9, R9, R106, R6 ;  /* 0x0000006a09097223 */ /* 0x000fe40000000006 */
[----:B------:R-:W-:Y:S02]  /*19d50*/  IMAD.IADD R101, R104, 0x1, R55 ;  /* 0x0000000168657824 */ /* 0x000fe400078e0237 */
[----:B------:R-:W-:-:S05]  /*19d60*/  FFMA R6, R105, R9, R106 ;  /* 0x0000000969067223 */ /* 0x000fca000000006a */
[----:B------:R-:W-:-:S04]  /*19d70*/  SHF.R.U32.HI R103, RZ, 0x17, R6 ;  /* 0x00000017ff677819 */ /* 0x000fc80000011606 */
[----:B------:R-:W-:-:S04]  /*19d80*/  LOP3.LUT R104, R103, 0xff, RZ, 0xc0, !PT ;  /* 0x000000ff67687812 */ /* 0x000fc800078ec0ff */
[----:B------:R-:W-:-:S05]  /*19d90*/  IADD3 R55, PT, PT, R104, R101, RZ ;  /* 0x0000006568377210 */ /* 0x000fca0007ffe0ff */
        /* <DEDUP_REMOVED lines=11> */
[CCC-:B------:R-:W-:Y:S01]  /*19e50*/  FFMA.RP R101, R105.reuse, R9.reuse, R106.reuse ;  /* 0x0000000969657223 */ /* 0x1c0fe2000000806a */
[----:B------:R-:W-:Y:S01]  /*19e60*/  FFMA.RM R106, R105, R9, R106 ;  /* 0x00000009696a7223 */ /* 0x000fe2000000406a */
[C---:B------:R-:W-:Y:S01]  /*19e70*/  VIADD R9, R55.reuse, 0x20 ;  /* 0x0000002037097836 */ /* 0x040fe20000000000 */
[----:B------:R-:W-:Y:S02]  /*19e80*/  ISETP.NE.AND P3, PT, R55, RZ, PT ;  /* 0x000000ff3700720c */ /* 0x000fe40003f65270 */
[----:B------:R-:W-:Y:S02]  /*19e90*/  LOP3.LUT R103, R103, 0x7fffff, RZ, 0xc0, !PT ;  /* 0x007fffff67677812 */ /* 0x000fe400078ec0ff */
[----:B------:R-:W-:Y:S02]  /*19ea0*/  ISETP.NE.AND P2, PT, R55, RZ, PT ;  /* 0x000000ff3700720c */ /* 0x000fe40003f45270 */
[----:B------:R-:W-:-:S02]  /*19eb0*/  LOP3.LUT R104, R103, 0x800000, RZ, 0xfc, !PT ;  /* 0x0080000067687812 */ /* 0x000fc400078efcff */
[----:B------:R-:W-:Y:S02]  /*19ec0*/  IADD3 R55, PT, PT, -R55, RZ, RZ ;  /* 0x000000ff37377210 */ /* 0x000fe40007ffe1ff */
[----:B------:R-:W-:Y:S02]  /*19ed0*/  SHF.L.U32 R9, R104, R9, RZ ;  /* 0x0000000968097219 */ /* 0x000fe400000006ff */
[----:B------:R-:W-:Y:S02]  /*19ee0*/  FSETP.NEU.FTZ.AND P1, PT, R101, R106, PT ;  /* 0x0000006a6500720b */ /* 0x000fe40003f3d000 */
[----:B------:R-:W-:Y:S02]  /*19ef0*/  SEL R55, R55, RZ, P3 ;  /* 0x000000ff37377207 */ /* 0x000fe40001800000 */
[----:B------:R-:W-:Y:S02]  /*19f00*/  ISETP.NE.AND P2, PT, R9, RZ, P2 ;  /* 0x000000ff0900720c */ /* 0x000fe40001745270 */
[----:B------:R-:W-:-:S02]  /*19f10*/  SHF.R.U32.HI R104, RZ, R55, R104 ;  /* 0x00000037ff687219 */ /* 0x000fc40000011668 */
[----:B------:R-:W-:Y:S02]  /*19f20*/  PLOP3.LUT P1, PT, P1, P2, PT, 0xf8, 0x8f ;  /* 0x00000000008f781c */ /* 0x000fe40000f25f70 */
[----:B------:R-:W-:Y:S02]  /*19f30*/  SHF.R.U32.HI R9, RZ, 0x1, R104 ;  /* 0x00000001ff097819 */ /* 0x000fe40000011668 */
[----:B------:R-:W-:-:S04]  /*19f40*/  SEL R106, RZ, 0x1, !P1 ;  /* 0x00000001ff6a7807 */ /* 0x000fc80004800000 */
[----:B------:R-:W-:-:S04]  /*19f50*/  LOP3.LUT R55, R106, 0x1, R9, 0xf8, !PT ;  /* 0x000000016a377812 */ /* 0x000fc800078ef809 */
[----:B------:R-:W-:-:S05]  /*19f60*/  LOP3.LUT R104, R55, R104, RZ, 0xc0, !PT ;  /* 0x0000006837687212 */ /* 0x000fca00078ec0ff */
[----:B------:R-:W-:-:S05]  /*19f70*/  IMAD.IADD R9, R9, 0x1, R104 ;  /* 0x0000000109097824 */ /* 0x000fca00078e0268 */
[----:B------:R-:W-:Y:S01]  /*19f80*/  LOP3.LUT R6, R9, R6, RZ, 0xfc, !PT ;  /* 0x0000000609067212 */ /* 0x000fe200078efcff */
[----:B------:R-:W-:Y:S06]  /*19f90*/  BRA `(.L_x_275) ;  /* 0x0000000000107947 */ /* 0x000fec0003800000 */
.L_x_274:
[----:B------:R-:W-:-:S04]  /*19fa0*/  LOP3.LUT R6, R6, 0x80000000, RZ, 0xc0, !PT ;  /* 0x8000000006067812 */ /* 0x000fc800078ec0ff */
[----:B------:R-:W-:Y:S01]  /*19fb0*/  LOP3.LUT R6, R6, 0x7f800000, RZ, 0xfc, !PT ;  /* 0x7f80000006067812 */ /* 0x000fe200078efcff */
[----:B------:R-:W-:Y:S06]  /*19fc0*/  BRA `(.L_x_275) ;  /* 0x0000000000047947 */ /* 0x000fec0003800000 */
.L_x_273:
[----:B------:R-:W-:-:S07]  /*19fd0*/  IMAD R6, R101, 0x800000, R6 ;  /* 0x0080000065067824 */ /* 0x000fce00078e0206 */
.L_x_275:
[----:B------:R-:W-:Y:S05]  /*19fe0*/  BSYNC.RECONVERGENT B1 ;  /* 0x0000000000017941 */ /* 0x000fea0003800200 */
.L_x_272:
[----:B------:R-:W-:Y:S05]  /*19ff0*/  BRA `(.L_x_276) ;  /* 0x0000000000207947 */ /* 0x000fea0003800000 */
.L_x_271:
[----:B------:R-:W-:-:S04]  /*1a000*/  LOP3.LUT R6, R9, 0x80000000, R6, 0x48, !PT ;  /* 0x8000000009067812 */ /* 0x000fc800078e4806 */
[----:B------:R-:W-:Y:S01]  /*1a010*/  LOP3.LUT R6, R6, 0x7f800000, RZ, 0xfc, !PT ;  /* 0x7f80000006067812 */ /* 0x000fe200078efcff */
[----:B------:R-:W-:Y:S06]  /*1a020*/  BRA `(.L_x_276) ;  /* 0x0000000000147947 */ /* 0x000fec0003800000 */
.L_x_270:
[----:B------:R-:W-:Y:S01]  /*1a030*/  LOP3.LUT R6, R9, 0x80000000, R6, 0x48, !PT ;  /* 0x8000000009067812 */ /* 0x000fe200078e4806 */
[----:B------:R-:W-:Y:S06]  /*1a040*/  BRA `(.L_x_276) ;  /* 0x00000000000c7947 */ /* 0x000fec0003800000 */
.L_x_269:
[----:B------:R-:W0:Y:S01]  /*1a050*/  MUFU.RSQ R6, -QNAN ;  /* 0xffc0000000067908 */ /* 0x000e220000001400 */
[----:B------:R-:W-:Y:S05]  /*1a060*/  BRA `(.L_x_276) ;  /* 0x0000000000047947 */ /* 0x000fea0003800000 */
.L_x_268:
[----:B------:R-:W-:-:S07]  /*1a070*/  FADD.FTZ R6, R6, R9 ;  /* 0x0000000906067221 */ /* 0x000fce0000010000 */
.L_x_276:
[----:B------:R-:W-:Y:S05]  /*1a080*/  BSYNC.RECONVERGENT B0 ;  /* 0x0000000000007941 */ /* 0x000fea0003800200 */
.L_x_266:
[----:B------:R-:W-:Y:S01]  /*1a090*/  MOV R104, R42 ;  /* 0x0000002a00687202 */ /* 0x000fe20000000f00 */
[----:B------:R-:W-:-:S04]  /*1a0a0*/  IMAD.MOV.U32 R105, RZ, RZ, 0x0 ;  /* 0x00000000ff697424 */ /* 0x000fc800078e00ff */
[----:B0-----:R-:W-:Y:S05]  /*1a0b0*/  RET.REL.NODEC R104 `(indicator_kernel) ;  /* 0xfffffe5c68d07950 */ /* 0x001fea0003c3ffff */
.L_x_277:
        /* <DEDUP_REMOVED lines=12> */
.L_x_280:


//--------------------- .nv.shared.reserved.0     --------------------------
	.section	.nv.shared.reserved.0,"aw",@nobits
	.weak		__nv_reservedSMEM_offset_0_alias
	.size		__nv_reservedSMEM_offset_0_alias, 0, 64
	.other		__nv_reservedSMEM_offset_0_alias,@"STO_CUDA_RESERVED_SHARED STV_DEFAULT"
__nv_reservedSMEM_offset_0_alias:
	.zero		0
	.zero		64


//--------------------- .nv.constant0.breadth_kernel --------------------------
	.section	.nv.constant0.breadth_kernel,"a",@progbits
	.sectionflags	@""
	.align	4
.nv.constant0.breadth_kernel:
	.zero		928


//--------------------- .nv.constant0.indicator_kernel --------------------------
	.section	.nv.constant0.indicator_kernel,"a",@progbits
	.sectionflags	@""
	.align	4
.nv.constant0.indicator_kernel:
	.zero		928


//--------------------- SYMBOLS --------------------------

	.type		.nv.reservedSmem.offset0,@object
	.size		.nv.reservedSmem.offset0,0x4
